def matmul_kernel(
    a_ptr,
    b_ptr,
    c_ptr,
    M,
    N,
    K,
    stride_am,
    stride_ak,
    stride_bk,
    stride_bn,
    stride_cm,
    stride_cn,
    BLOCK_M: tl.constexpr,
    BLOCK_N: tl.constexpr,
    BLOCK_K: tl.constexpr,
    GROUP_M: tl.constexpr,
):
    pid = tl.program_id(axis=0)
    num_pid_m = tl.cdiv(M, BLOCK_M)
    num_pid_n = tl.cdiv(N, BLOCK_N)
    num_pid_in_group = GROUP_M * num_pid_n
    group_id = pid // num_pid_in_group
    first_pid_m = group_id * GROUP_M
    group_size_m = min(num_pid_m - first_pid_m, GROUP_M)
    pid_m = first_pid_m + ((pid % num_pid_in_group) % group_size_m)
    pid_n = (pid % num_pid_in_group) // group_size_m

    offs_am = (pid_m * BLOCK_M + tl.arange(0, BLOCK_M)) % M
    offs_bn = (pid_n * BLOCK_N + tl.arange(0, BLOCK_N)) % N
    offs_k = tl.arange(0, BLOCK_K)
    a_ptrs = a_ptr + offs_am[:, None] * stride_am + offs_k[None, :] * stride_ak
    b_ptrs = b_ptr + offs_k[:, None] * stride_bk + offs_bn[None, :] * stride_bn

    acc = tl.zeros((BLOCK_M, BLOCK_N), dtype=tl.float32)
    for kk in range(0, tl.cdiv(K, BLOCK_K)):
        a = tl.load(a_ptrs, mask=offs_k[None, :] < K - kk * BLOCK_K, other=0.0)
        b = tl.load(b_ptrs, mask=offs_k[:, None] < K - kk * BLOCK_K, other=0.0)
        acc = tl.dot(a, b, acc)
        a_ptrs += BLOCK_K * stride_ak
        b_ptrs += BLOCK_K * stride_bk

    c = acc.to(c_ptr.dtype.element_ty)
    offs_cm = pid_m * BLOCK_M + tl.arange(0, BLOCK_M)
    offs_cn = pid_n * BLOCK_N + tl.arange(0, BLOCK_N)
    c_ptrs = c_ptr + offs_cm[:, None] * stride_cm + offs_cn[None, :] * stride_cn
    mask = (offs_cm[:, None] < M) & (offs_cn[None, :] < N)
    tl.store(c_ptrs, c, mask=mask)

# config = {"BLOCK_K": 128, "BLOCK_M": 128, "BLOCK_N": 128, "GROUP_M": 8, "arch": "sm_100", "dtype": "fp8e5m2", "num_ctas": 1, "num_stages": 4, "num_warps": 4}
# arch = sm_100


// ===== COMPILED SASS (sm_100a) =====

	.target	sm_100a

	.elftype	@"ET_EXEC"


//--------------------- .note.nv.tkinfo           --------------------------
	.section	.note.nv.tkinfo,"",@"SHT_NOTE"
	.sectionflags	@"SHF_NOTE_NV_TKINFO"
	.tkinfo
        /*0018*/ 	.word	0x00000081
        /*0030*/ 	.string	""
        /*0030*/ 	.string	"ptxas-blackwell"
        /*0030*/ 	.string	"Cuda compilation tools, release 12.9, V12.9.86"
        /*0030*/ 	.string	"Build cuda_12.9.r12.9/compiler.36037853_0"
        /*0030*/ 	.string	"-v  -suppress-debug-info  -lineinfo  -arch sm_100a "



//--------------------- .note.nv.cuver            --------------------------
	.section	.note.nv.cuver,"",@"SHT_NOTE"
	.sectionflags	@"SHF_NOTE_NV_CUVER"
        /*0018*/ 	.short	0x0001
        /*001a*/ 	.short	0x0064
        /*001c*/ 	.short	0x0001
        /*001e*/ 	.short	0x0000
        /*0020*/ 	.short	0x0001
        /*0022*/ 	.short	0x0000


//--------------------- .nv.info                  --------------------------
	.section	.nv.info,"",@"SHT_CUDA_INFO"
	.align	4


	//----- nvinfo : EIATTR_REGCOUNT
	.align		4
        /*0000*/ 	.byte	0x04, 0x2f
        /*0002*/ 	.short	(.L_4 - .L_3)
	.align		4
.L_3:
        /*0004*/ 	.word	index@(matmul_kernel)
        /*0008*/ 	.word	0x000000a8


	//----- nvinfo : EIATTR_FRAME_SIZE
	.align		4
.L_4:
        /*000c*/ 	.byte	0x04, 0x11
        /*000e*/ 	.short	(.L_6 - .L_5)
	.align		4
.L_5:
        /*0010*/ 	.word	index@($__internal_2_$__cuda_sm10x_tcgen05_guardrail_trap_unallocated_columns_being_dealloced)
        /*0014*/ 	.word	0x00000c60


	//----- nvinfo : EIATTR_FRAME_SIZE
	.align		4
.L_6:
        /*0018*/ 	.byte	0x04, 0x11
        /*001a*/ 	.short	(.L_8 - .L_7)
	.align		4
.L_7:
        /*001c*/ 	.word	index@($__internal_1_$__cuda_sm10x_tcgen05_guardrail_trap_phase_invalid_during_alloc)
        /*0020*/ 	.word	0x00000c60


	//----- nvinfo : EIATTR_FRAME_SIZE
	.align		4
.L_8:
        /*0024*/ 	.byte	0x04, 0x11
        /*0026*/ 	.short	(.L_10 - .L_9)
	.align		4
.L_9:
        /*0028*/ 	.word	index@($__internal_0_$__cuda_sm10x_tcgen05_guardrail_trap_col_being_dealloced_not_returned_by_alloc)
        /*002c*/ 	.word	0x00000c60


	//----- nvinfo : EIATTR_FRAME_SIZE
	.align		4
.L_10:
        /*0030*/ 	.byte	0x04, 0x11
        /*0032*/ 	.short	(.L_12 - .L_11)
	.align		4
.L_11:
        /*0034*/ 	.word	index@(matmul_kernel)
        /*0038*/ 	.word	0x00000c60


	//----- nvinfo : EIATTR_MIN_STACK_SIZE
	.align		4
.L_12:
        /*003c*/ 	.byte	0x04, 0x12
        /*003e*/ 	.short	(.L_14 - .L_13)
	.align		4
.L_13:
        /*0040*/ 	.word	index@(matmul_kernel)
        /*0044*/ 	.word	0x00000c60
.L_14:


//--------------------- .nv.info.matmul_kernel    --------------------------
	.section	.nv.info.matmul_kernel,"",@"SHT_CUDA_INFO"
	.sectionflags	@""
	.align	4


	//----- nvinfo : EIATTR_CUDA_API_VERSION
	.align		4
        /*0000*/ 	.byte	0x04, 0x37
        /*0002*/ 	.short	(.L_16 - .L_15)
.L_15:
        /*0004*/ 	.word	0x00000081


	//----- nvinfo : EIATTR_KPARAM_INFO
	.align		4
.L_16:
        /*0008*/ 	.byte	0x04, 0x17
        /*000a*/ 	.short	(.L_18 - .L_17)
.L_17:
        /*000c*/ 	.word	0x00000000
        /*0010*/ 	.short	0x000d
        /*0012*/ 	.short	0x0048
        /*0014*/ 	.byte	0x00, 0xf4, 0x21, 0x00


	//----- nvinfo : EIATTR_KPARAM_INFO
	.align		4
.L_18:
        /*0018*/ 	.byte	0x04, 0x17
        /*001a*/ 	.short	(.L_20 - .L_19)
.L_19:
        /*001c*/ 	.word	0x00000000
        /*0020*/ 	.short	0x000c
        /*0022*/ 	.short	0x0040
        /*0024*/ 	.byte	0x00, 0xf4, 0x21, 0x00


	//----- nvinfo : EIATTR_KPARAM_INFO
	.align		4
.L_20:
        /*0028*/ 	.byte	0x04, 0x17
        /*002a*/ 	.short	(.L_22 - .L_21)
.L_21:
        /*002c*/ 	.word	0x00000000
        /*0030*/ 	.short	0x000b
        /*0032*/ 	.short	0x0038
        /*0034*/ 	.byte	0x00, 0xf0, 0x11, 0x00


	//----- nvinfo : EIATTR_KPARAM_INFO
	.align		4
.L_22:
        /*0038*/ 	.byte	0x04, 0x17
        /*003a*/ 	.short	(.L_24 - .L_23)
.L_23:
        /*003c*/ 	.word	0x00000000
        /*0040*/ 	.short	0x000a
        /*0042*/ 	.short	0x0034
        /*0044*/ 	.byte	0x00, 0xf0, 0x11, 0x00


	//----- nvinfo : EIATTR_KPARAM_INFO
	.align		4
.L_24:
        /*0048*/ 	.byte	0x04, 0x17
        /*004a*/ 	.short	(.L_26 - .L_25)
.L_25:
        /*004c*/ 	.word	0x00000000
        /*0050*/ 	.short	0x0009
        /*0052*/ 	.short	0x0030
        /*0054*/ 	.byte	0x00, 0xf0, 0x11, 0x00


	//----- nvinfo : EIATTR_KPARAM_INFO
	.align		4
.L_26:
        /*0058*/ 	.byte	0x04, 0x17
        /*005a*/ 	.short	(.L_28 - .L_27)
.L_27:
        /*005c*/ 	.word	0x00000000
        /*0060*/ 	.short	0x0008
        /*0062*/ 	.short	0x002c
        /*0064*/ 	.byte	0x00, 0xf0, 0x11, 0x00


	//----- nvinfo : EIATTR_KPARAM_INFO
	.align		4
.L_28:
        /*0068*/ 	.byte	0x04, 0x17
        /*006a*/ 	.short	(.L_30 - .L_29)
.L_29:
        /*006c*/ 	.word	0x00000000
        /*0070*/ 	.short	0x0007
        /*0072*/ 	.short	0x0028
        /*0074*/ 	.byte	0x00, 0xf0, 0x11, 0x00


	//----- nvinfo : EIATTR_KPARAM_INFO
	.align		4
.L_30:
        /*0078*/ 	.byte	0x04, 0x17
        /*007a*/ 	.short	(.L_32 - .L_31)
.L_31:
        /*007c*/ 	.word	0x00000000
        /*0080*/ 	.short	0x0006
        /*0082*/ 	.short	0x0024
        /*0084*/ 	.byte	0x00, 0xf0, 0x11, 0x00


	//----- nvinfo : EIATTR_KPARAM_INFO
	.align		4
.L_32:
        /*0088*/ 	.byte	0x04, 0x17
        /*008a*/ 	.short	(.L_34 - .L_33)
.L_33:
        /*008c*/ 	.word	0x00000000
        /*0090*/ 	.short	0x0005
        /*0092*/ 	.short	0x0020
        /*0094*/ 	.byte	0x00, 0xf0, 0x11, 0x00


	//----- nvinfo : EIATTR_KPARAM_INFO
	.align		4
.L_34:
        /*0098*/ 	.byte	0x04, 0x17
        /*009a*/ 	.short	(.L_36 - .L_35)
.L_35:
        /*009c*/ 	.word	0x00000000
        /*00a0*/ 	.short	0x0004
        /*00a2*/ 	.short	0x001c
        /*00a4*/ 	.byte	0x00, 0xf0, 0x11, 0x00


	//----- nvinfo : EIATTR_KPARAM_INFO
	.align		4
.L_36:
        /*00a8*/ 	.byte	0x04, 0x17
        /*00aa*/ 	.short	(.L_38 - .L_37)
.L_37:
        /*00ac*/ 	.word	0x00000000
        /*00b0*/ 	.short	0x0003
        /*00b2*/ 	.short	0x0018
        /*00b4*/ 	.byte	0x00, 0xf0, 0x11, 0x00


	//----- nvinfo : EIATTR_KPARAM_INFO
	.align		4
.L_38:
        /*00b8*/ 	.byte	0x04, 0x17
        /*00ba*/ 	.short	(.L_40 - .L_39)
.L_39:
        /*00bc*/ 	.word	0x00000000
        /*00c0*/ 	.short	0x0002
        /*00c2*/ 	.short	0x0010
        /*00c4*/ 	.byte	0x00, 0xf4, 0x21, 0x00


	//----- nvinfo : EIATTR_KPARAM_INFO
	.align		4
.L_40:
        /*00c8*/ 	.byte	0x04, 0x17
        /*00ca*/ 	.short	(.L_42 - .L_41)
.L_41:
        /*00cc*/ 	.word	0x00000000
        /*00d0*/ 	.short	0x0001
        /*00d2*/ 	.short	0x0008
        /*00d4*/ 	.byte	0x00, 0xf4, 0x21, 0x00


	//----- nvinfo : EIATTR_KPARAM_INFO
	.align		4
.L_42:
        /*00d8*/ 	.byte	0x04, 0x17
        /*00da*/ 	.short	(.L_44 - .L_43)
.L_43:
        /*00dc*/ 	.word	0x00000000
        /*00e0*/ 	.short	0x0000
        /*00e2*/ 	.short	0x0000
        /*00e4*/ 	.byte	0x00, 0xf4, 0x21, 0x00


	//----- nvinfo : EIATTR_AT_ENTRY_FRAGMENTS
	.align		4
.L_44:
        /*00e8*/ 	.byte	0x04, 0x4f
        /*00ea*/ 	.short	(.L_46 - .L_45)


	//   ....[0]....
.L_45:
        /*00ec*/ 	.word	0x00000004


	//----- nvinfo : EIATTR_RESERVED_SMEM_USED
	.align		4
.L_46:
        /*00f0*/ 	.byte	0x01, 0x41
	.zero		2


	//----- nvinfo : EIATTR_SPARSE_MMA_MASK
	.align		4
        /*00f4*/ 	.byte	0x03, 0x50
        /*00f6*/ 	.short	0x0000


	//----- nvinfo : EIATTR_TCGEN05_1CTA_USED
	.align		4
        /*00f8*/ 	.byte	0x01, 0x51
	.zero		2


	//----- nvinfo : EIATTR_MAXREG_COUNT
	.align		4
        /*00fc*/ 	.byte	0x03, 0x1b
        /*00fe*/ 	.short	0x00ff


	//----- nvinfo : EIATTR_NUM_BARRIERS
	.align		4
        /*0100*/ 	.byte	0x02, 0x4c
        /*0102*/ 	.byte	0x01
	.zero		1


	//----- nvinfo : EIATTR_ANNOTATIONS
	.align		4
        /*0104*/ 	.byte	0x04, 0x55
        /*0106*/ 	.short	(.L_48 - .L_47)


	//   ....[0]....
.L_47:
        /*0108*/ 	.word	0x00000001
        /*010c*/ 	.byte	0x90, 0x09, 0x00, 0x00, 0x01, 0x00, 0x00, 0x00, 0x10, 0x0b, 0x00, 0x00, 0x01, 0x00, 0x00, 0x00
        /* <DEDUP_REMOVED lines=1179> */
        /*4acc*/ 	.byte	0xc0, 0x57, 0x02, 0x00, 0x01, 0x00, 0x00, 0x00, 0xf0, 0x57, 0x02, 0x00


	//----- nvinfo : EIATTR_INT_WARP_WIDE_INSTR_OFFSETS
	.align		4
.L_48:
        /*4ad8*/ 	.byte	0x04, 0x31
        /*4ada*/ 	.short	(.L_50 - .L_49)


	//   ....[0]....
.L_49:
        /*4adc*/ 	.word	0x00002390


	//   ....[1]....
        /*4ae0*/ 	.word	0x000023c0


	//   ....[2]....
        /*4ae4*/ 	.word	0x0000ec70


	//   ....[3]....
        /*4ae8*/ 	.word	0x00025e30


	//   ....[4]....
        /*4aec*/ 	.word	0x00025e80


	//----- nvinfo : EIATTR_COOP_GROUP_MASK_REGIDS
	.align		4
.L_50:
        /*4af0*/ 	.byte	0x04, 0x29
        /*4af2*/ 	.short	(.L_52 - .L_51)


	//   ....[0]....
.L_51:
        /*4af4*/ 	.word	0xffffffff


	//   ....[1]....
        /*4af8*/ 	.word	0xffffffff


	//   ....[2]....
        /*4afc*/ 	.word	0xffffffff


	//   ....[3]....
        /*4b00*/ 	.word	0xffffffff


	//----- nvinfo : EIATTR_COOP_GROUP_INSTR_OFFSETS
	.align		4
.L_52:
        /*4b04*/ 	.byte	0x04, 0x28
        /*4b06*/ 	.short	(.L_54 - .L_53)


	//   ....[0]....
.L_53:
        /*4b08*/ 	.word	0x00000070


	//   ....[1]....
        /*4b0c*/ 	.word	0x00000330


	//   ....[2]....
        /*4b10*/ 	.word	0x00025cc0


	//   ....[3]....
        /*4b14*/ 	.word	0x00025f30


	//----- nvinfo : EIATTR_VRC_CTA_INIT_COUNT
	.align		4
.L_54:
        /*4b18*/ 	.byte	0x02, 0x4a
        /*4b1a*/ 	.byte	0x80
	.zero		1


	//----- nvinfo : EIATTR_MBARRIER_INSTR_OFFSETS
	.align		4
        /*4b1c*/ 	.byte	0x04, 0x39
        /*4b1e*/ 	.short	(.L_56 - .L_55)


	//   ....[0]....
.L_55:
        /*4b20*/ 	.word	0x000025b0
        /*4b24*/ 	.word	0x000000ff
        /*4b28*/ 	.word	0x00000000
        /*4b2c*/ 	.short	0x0100
        /*4b2e*/ 	.byte	0x06
	.zero		1


	//   ....[1]....
        /*4b30*/ 	.word	0x0000ecb0
        /*4b34*/ 	.word	0x000000ff
        /*4b38*/ 	.word	0x00010008
        /*4b3c*/ 	.short	0x0100
        /*4b3e*/ 	.byte	0x09
	.zero		1


	//   ....[2]....
        /*4b40*/ 	.word	0x00015d20
        /*4b44*/ 	.word	0x000000ff
        /*4b48*/ 	.word	0x00000000
        /*4b4c*/ 	.short	0x010a
        /*4b4e*/ 	.byte	0x06
	.zero		1


	//   ....[3]....
        /*4b50*/ 	.word	0x00021760
        /*4b54*/ 	.word	0x000000ff
        /*4b58*/ 	.word	0x00000000
        /*4b5c*/ 	.short	0x010a
        /*4b5e*/ 	.byte	0x06
	.zero		1


	//   ....[4]....
        /*4b60*/ 	.word	0x000218e0
        /*4b64*/ 	.word	0x000000ff
        /*4b68*/ 	.word	0x00010000
        /*4b6c*/ 	.short	0x0108
        /*4b6e*/ 	.byte	0x09
	.zero		1


	//   ....[5]....
        /*4b70*/ 	.word	0x00021910
        /*4b74*/ 	.word	0x000000ff
        /*4b78*/ 	.word	0x00010008
        /*4b7c*/ 	.short	0x0108
        /*4b7e*/ 	.byte	0x09
	.zero		1


	//   ....[6]....
        /*4b80*/ 	.word	0x00025f50
        /*4b84*/ 	.word	0x000000ff
        /*4b88*/ 	.word	0x00000000
        /*4b8c*/ 	.short	0x010a
        /*4b8e*/ 	.byte	0x06
	.zero		1


	//   ....[7]....
        /*4b90*/ 	.word	0x00025f80
        /*4b94*/ 	.word	0x000000ff
        /*4b98*/ 	.word	0x00000000
        /*4b9c*/ 	.short	0x010a
        /*4b9e*/ 	.byte	0x06
	.zero		1


	//----- nvinfo : EIATTR_NUM_MBARRIERS
	.align		4
.L_56:
        /*4ba0*/ 	.byte	0x03, 0x38
        /*4ba2*/ 	.short	0x0002


	//----- nvinfo : EIATTR_EXIT_INSTR_OFFSETS
	.align		4
        /*4ba4*/ 	.byte	0x04, 0x1c
        /*4ba6*/ 	.short	(.L_58 - .L_57)


	//   ....[0]....
.L_57:
        /*4ba8*/ 	.word	0x00025f40


	//----- nvinfo : EIATTR_REQNTID
	.align		4
.L_58:
        /*4bac*/ 	.byte	0x04, 0x10
        /*4bae*/ 	.short	(.L_60 - .L_59)
.L_59:
        /*4bb0*/ 	.word	0x00000080
        /*4bb4*/ 	.word	0x00000001
        /*4bb8*/ 	.word	0x00000001


	//----- nvinfo : EIATTR_CRS_STACK_SIZE
	.align		4
.L_60:
        /*4bbc*/ 	.byte	0x04, 0x1e
        /*4bbe*/ 	.short	(.L_62 - .L_61)
.L_61:
        /*4bc0*/ 	.word	0x00000000


	//----- nvinfo : EIATTR_CBANK_PARAM_SIZE
	.align		4
.L_62:
        /*4bc4*/ 	.byte	0x03, 0x19
        /*4bc6*/ 	.short	0x0050


	//----- nvinfo : EIATTR_PARAM_CBANK
	.align		4
        /*4bc8*/ 	.byte	0x04, 0x0a
        /*4bca*/ 	.short	(.L_64 - .L_63)
	.align		4
.L_63:
        /*4bcc*/ 	.word	index@(.nv.constant0.matmul_kernel)
        /*4bd0*/ 	.short	0x0380
        /*4bd2*/ 	.short	0x0050


	//----- nvinfo : EIATTR_SW_WAR
	.align		4
.L_64:
        /*4bd4*/ 	.byte	0x04, 0x36
        /*4bd6*/ 	.short	(.L_66 - .L_65)
.L_65:
        /*4bd8*/ 	.word	0x00000008
.L_66:


//--------------------- .nv.compat                --------------------------
	.section	.nv.compat,"",@"SHT_CUDA_COMPAT_INFO"
	.align	4
        /*0000*/ 	.byte	0x02, 0x02, 0x02, 0x00, 0x02, 0x05, 0x05, 0x00, 0x02, 0x03, 0x00, 0x00, 0x02, 0x06, 0x01, 0x00


//--------------------- .nv.callgraph             --------------------------
	.section	.nv.callgraph,"",@"SHT_CUDA_CALLGRAPH"
	.align	4
	.sectionentsize	8
	.align		4
        /*0000*/ 	.word	0x00000000
	.align		4
        /*0004*/ 	.word	0xffffffff
	.align		4
        /*0008*/ 	.word	0x00000000
	.align		4
        /*000c*/ 	.word	0xfffffffe
	.align		4
        /*0010*/ 	.word	0x00000000
	.align		4
        /*0014*/ 	.word	0xfffffffd
	.align		4
        /*0018*/ 	.word	0x00000000
	.align		4
        /*001c*/ 	.word	0xfffffffc


//--------------------- .text.matmul_kernel       --------------------------
	.section	.text.matmul_kernel,"ax",@progbits
	.align	128
        .global         matmul_kernel
        .type           matmul_kernel,@function
        .size           matmul_kernel,(.L_x_20 - matmul_kernel)
        .other          matmul_kernel,@"STO_CUDA_ENTRY STV_DEFAULT"
matmul_kernel:
.text.matmul_kernel:
[----:B------:R-:W0:Y:S01]  /*0000*/  LDC R1, c[0x0][0x37c] ;  /* 0x0000df00ff017b82 */ /* 0x000e220000000800 */
[----:B------:R-:W1:Y:S01]  /*0010*/  S2R R2, SR_TID.X ;  /* 0x0000000000027919 */ /* 0x000e620000002100 */
[----:B0-----:R-:W-:Y:S01]  /*0020*/  VIADD R1, R1, 0xfffff3a0 ;  /* 0xfffff3a001017836 */ /* 0x001fe20000000000 */
[----:B-1----:R-:W-:-:S13]  /*0030*/  ISETP.GE.U32.AND P0, PT, R2, 0x20, PT ;  /* 0x000000200200780c */ /* 0x002fda0003f06070 */
[----:B------:R-:W-:Y:S02]  /*0040*/  VOTEU.ANY UP0, P0 ;  /* 0x0000000000ff7886 */ /* 0x000fe40000000100 */
[----:B------:R-:W-:Y:S05]  /*0050*/  BRA.U UP0, `(.L_x_0) ;  /* 0x0000000100b87547 */ /* 0x000fea000b800000 */
[----:B------:R-:W0:Y:S01]  /*0060*/  S2UR UR6, SR_CgaCtaId ;  /* 0x00000000000679c3 */ /* 0x000e220000008800 */
[----:B------:R-:W-:Y:S01]  /*0070*/  NOP ;  /* 0x0000000000007918 */ /* 0x000fe20000000000 */
[----:B------:R-:W-:Y:S02]  /*0080*/  UMOV UR4, 0x40 ;  /* 0x0000004000047882 */ /* 0x000fe40000000000 */
[----:B0-----:R-:W-:-:S09]  /*0090*/  ULEA UR4, UR6, UR4, 0x18 ;  /* 0x0000000406047291 */ /* 0x001fd2000f8ec0ff */
[----:B------:R-:W0:Y:S01]  /*00a0*/  LDS.U8 R0, [UR4] ;  /* 0x00000004ff007984 */ /* 0x000e220008000000 */
[----:B------:R-:W-:Y:S02]  /*00b0*/  UMOV UR4, 0x400 ;  /* 0x0000040000047882 */ /* 0x000fe40000000000 */
[----:B------:R-:W-:Y:S01]  /*00c0*/  ULEA UR4, UR6, UR4, 0x18 ;  /* 0x0000000406047291 */ /* 0x000fe2000f8ec0ff */
[----:B0-----:R-:W-:-:S13]  /*00d0*/  ISETP.NE.AND P0, PT, R0, RZ, PT ;  /* 0x000000ff0000720c */ /* 0x001fda0003f05270 */
[----:B------:R-:W-:Y:S05]  /*00e0*/  @P0 BRA `(.L_x_1) ;  /* 0x00000000007c0947 */ /* 0x000fea0003800000 */
[----:B------:R-:W-:-:S13]  /*00f0*/  ELECT P0, URZ, PT ;  /* 0x0000000000ff782f */ /* 0x000fda0003800000 */
[----:B------:R-:W-:Y:S05]  /*0100*/  @!P0 BRA `(.L_x_2) ;  /* 0x0000000000848947 */ /* 0x000fea0003800000 */
[----:B------:R-:W-:Y:S01]  /*0110*/  UMOV UR5, 0x4 ;  /* 0x0000000400057882 */ /* 0x000fe20000000000 */
[----:B------:R-:W-:Y:S02]  /*0120*/  IMAD.MOV.U32 R5, RZ, RZ, 0x1 ;  /* 0x00000001ff057424 */ /* 0x000fe400078e00ff */
[----:B------:R-:W-:Y:S02]  /*0130*/  IMAD.MOV.U32 R3, RZ, RZ, 0xf ;  /* 0x0000000fff037424 */ /* 0x000fe400078e00ff */
[----:B------:R-:W-:Y:S04]  /*0140*/  DEPBAR.LE SB0, 0x36 ;  /* 0x00008d800000791a */ /* 0x000fe80000000000 */
[----:B------:R-:W0:Y:S02]  /*0150*/  UTCATOMSWS.FIND_AND_SET.ALIGN UP1, UR5, UR5 ;  /* 0x00000005000575e3 */ /* 0x000e240008020800 */
[----:B0-----:R-:W-:-:S04]  /*0160*/  PLOP3.LUT P0, PT, PT, PT, UP1, 0x80, 0x8 ;  /* 0x000000000008781c */ /* 0x001fc80003f0f018 */
[----:B------:R-:W-:-:S04]  /*0170*/  SEL R0, RZ, 0xffffffff, !P0 ;  /* 0xffffffffff007807 */ /* 0x000fc80004000000 */
[----:B------:R-:W-:Y:S01]  /*0180*/  ISETP.NE.AND P0, PT, R0, RZ, PT ;  /* 0x000000ff0000720c */ /* 0x000fe20003f05270 */
[----:B------:R-:W-:-:S12]  /*0190*/  IMAD.U32 R0, RZ, RZ, UR5 ;  /* 0x00000005ff007e24 */ /* 0x000fd8000f8e00ff */
[----:B------:R-:W-:Y:S05]  /*01a0*/  @P0 BRA `(.L_x_3) ;  /* 0x0000000000240947 */ /* 0x000fea0003800000 */
.L_x_4:
[----:B------:R-:W-:Y:S05]  /*01b0*/  NANOSLEEP 0x64 ;  /* 0x000000640000795d */ /* 0x000fea0003800000 */
[----:B------:R-:W-:-:S05]  /*01c0*/  UMOV UR5, 0x4 ;  /* 0x0000000400057882 */ /* 0x000fca0000000000 */
[----:B------:R-:W-:Y:S04]  /*01d0*/  DEPBAR.LE SB0, 0x36 ;  /* 0x00008d800000791a */ /* 0x000fe80000000000 */
[----:B------:R-:W0:Y:S02]  /*01e0*/  UTCATOMSWS.FIND_AND_SET.ALIGN UP1, UR5, UR5 ;  /* 0x00000005000575e3 */ /* 0x000e240008020800 */
[----:B0-----:R-:W-:-:S04]  /*01f0*/  PLOP3.LUT P0, PT, PT, PT, UP1, 0x80, 0x8 ;  /* 0x000000000008781c */ /* 0x001fc80003f0f018 */
[----:B------:R-:W-:-:S04]  /*0200*/  SEL R0, RZ, 0xffffffff, !P0 ;  /* 0xffffffffff007807 */ /* 0x000fc80004000000 */
[----:B------:R-:W-:Y:S01]  /*0210*/  ISETP.NE.AND P0, PT, R0, RZ, PT ;  /* 0x000000ff0000720c */ /* 0x000fe20003f05270 */
[----:B------:R-:W-:-:S12]  /*0220*/  IMAD.U32 R0, RZ, RZ, UR5 ;  /* 0x00000005ff007e24 */ /* 0x000fd8000f8e00ff */
[----:B------:R-:W-:Y:S05]  /*0230*/  @!P0 BRA `(.L_x_4) ;  /* 0xfffffffc00dc8947 */ /* 0x000fea000383ffff */
.L_x_3:
[C---:B------:R-:W-:Y:S01]  /*0240*/  VIADD R4, R0.reuse, 0x10 ;  /* 0x0000001000047836 */ /* 0x040fe20000000000 */
[----:B------:R-:W-:Y:S01]  /*0250*/  UMOV UR5, 0x50 ;  /* 0x0000005000057882 */ /* 0x000fe20000000000 */
[----:B------:R-:W-:Y:S01]  /*0260*/  SHF.L.U32 R3, R3, R0, RZ ;  /* 0x0000000003037219 */ /* 0x000fe200000006ff */
[----:B------:R-:W-:Y:S01]  /*0270*/  ULEA UR5, UR6, UR5, 0x18 ;  /* 0x0000000506057291 */ /* 0x000fe2000f8ec0ff */
[----:B------:R-:W-:Y:S01]  /*0280*/  IMAD.SHL.U32 R0, R0, 0x20, RZ ;  /* 0x0000002000007824 */ /* 0x000fe200078e00ff */
[----:B------:R-:W-:-:S04]  /*0290*/  SHF.L.U32 R4, R5, R4, RZ ;  /* 0x0000000405047219 */ /* 0x000fc800000006ff */
[----:B------:R-:W-:-:S05]  /*02a0*/  LOP3.LUT R3, R4, R3, RZ, 0xfc, !PT ;  /* 0x0000000304037212 */ /* 0x000fca00078efcff */
[----:B------:R0:W-:Y:S04]  /*02b0*/  ATOMS.OR RZ, [UR5], R3 ;  /* 0x00000003ffff798c */ /* 0x0001e8000b000005 */
[----:B------:R0:W-:Y:S01]  /*02c0*/  STS [UR4], R0 ;  /* 0x00000000ff007988 */ /* 0x0001e20008000804 */
[----:B------:R-:W-:Y:S05]  /*02d0*/  BRA `(.L_x_2) ;  /* 0x0000000000107947 */ /* 0x000fea0003800000 */
.L_x_1:
[----:B------:R-:W-:Y:S01]  /*02e0*/  IMAD.MOV.U32 R0, RZ, RZ, -0x1 ;  /* 0xffffffffff007424 */ /* 0x000fe200078e00ff */
[----:B------:R-:W-:-:S04]  /*02f0*/  MOV R4, 0x320 ;  /* 0x0000032000047802 */ /* 0x000fc80000000f00 */
[----:B------:R0:W-:Y:S03]  /*0300*/  STS [UR4], R0 ;  /* 0x00000000ff007988 */ /* 0x0001e60008000804 */
[----:B0-----:R-:W-:Y:S05]  /*0310*/  CALL.REL.NOINC `($__internal_1_$__cuda_sm10x_tcgen05_guardrail_trap_phase_invalid_during_alloc) ;  /* 0x0000025c00307944 */ /* 0x001fea0003c00000 */
.L_x_2:
[----:B------:R-:W-:Y:S05]  /*0320*/  WARPSYNC.ALL ;  /* 0x0000000000007948 */ /* 0x000fea0003800000 */
[----:B------:R-:W-:Y:S01]  /*0330*/  NOP ;  /* 0x0000000000007918 */ /* 0x000fe20000000000 */
.L_x_0:
[----:B------:R-:W1:Y:S01]  /*0340*/  LDC.64 R28, c[0x0][0x398] ;  /* 0x0000e600ff1c7b82 */ /* 0x000e620000000a00 */
[----:B------:R-:W2:Y:S01]  /*0350*/  S2R R7, SR_CTAID.X ;  /* 0x0000000000077919 */ /* 0x000ea20000002500 */
[----:B------:R-:W-:Y:S01]  /*0360*/  UMOV UR9, 0x400 ;  /* 0x0000040000097882 */ /* 0x000fe20000000000 */
[----:B------:R-:W-:Y:S01]  /*0370*/  LOP3.LUT R107, R2, 0x7f, RZ, 0xc0, !PT ;  /* 0x0000007f026b7812 */ /* 0x000fe200078ec0ff */
[----:B------:R-:W3:Y:S04]  /*0380*/  LDCU UR11, c[0x0][0x3a4] ;  /* 0x00007480ff0b77ac */ /* 0x000ee80008000800 */
[----:B------:R-:W4:Y:S01]  /*0390*/  S2UR UR5, SR_CgaCtaId ;  /* 0x00000000000579c3 */ /* 0x000f220000008800 */
[----:B------:R-:W0:Y:S01]  /*03a0*/  LDCU.64 UR18, c[0x0][0x358] ;  /* 0x00006b00ff1277ac */ /* 0x000e220008000a00 */
[----:B------:R-:W0:Y:S06]  /*03b0*/  LDCU.128 UR12, c[0x0][0x380] ;  /* 0x00007000ff0c77ac */ /* 0x000e2c0008000c00 */
[----:B------:R-:W0:Y:S02]  /*03c0*/  LDC.64 R36, c[0x0][0x3a8] ;  /* 0x0000ea00ff247b82 */ /* 0x000e240000000a00 */
[----:B01----:R-:W-:Y:S01]  /*03d0*/  VIADD R0, R29, 0x7f ;  /* 0x0000007f1d007836 */ /* 0x003fe20000000000 */
[----:B------:R-:W-:-:S05]  /*03e0*/  IABS R39, R29 ;  /* 0x0000001d00277213 */ /* 0x000fca0000000000 */
[----:B------:R-:W-:Y:S01]  /*03f0*/  BAR.SYNC.DEFER_BLOCKING 0x0 ;  /* 0x0000000000007b1d */ /* 0x000fe20000010000 */
[----:B------:R-:W-:Y:S02]  /*0400*/  ISETP.NE.AND P3, PT, R28, RZ, PT ;  /* 0x000000ff1c00720c */ /* 0x000fe40003f65270 */
[----:B------:R-:W-:Y:S01]  /*0410*/  SHF.R.S32.HI R3, RZ, 0x1f, R0 ;  /* 0x0000001fff037819 */ /* 0x000fe20000011400 */
[----:B----4-:R-:W-:-:S03]  /*0420*/  ULEA UR9, UR5, UR9, 0x18 ;  /* 0x0000000905097291 */ /* 0x010fc6000f8ec0ff */
[----:B------:R-:W-:Y:S02]  /*0430*/  LEA.HI R3, R3, R0, RZ, 0x7 ;  /* 0x0000000003037211 */ /* 0x000fe400078f38ff */
[----:B--2---:R-:W-:Y:S02]  /*0440*/  IABS R10, R7 ;  /* 0x00000007000a7213 */ /* 0x004fe40000000000 */
[----:B------:R-:W-:-:S05]  /*0450*/  SHF.R.S32.HI R3, RZ, 0x7, R3 ;  /* 0x00000007ff037819 */ /* 0x000fca0000011403 */
[----:B------:R-:W-:-:S05]  /*0460*/  IMAD.SHL.U32 R6, R3, 0x8, RZ ;  /* 0x0000000803067824 */ /* 0x000fca00078e00ff */
[-C--:B------:R-:W-:Y:S02]  /*0470*/  IABS R3, R6.reuse ;  /* 0x0000000600037213 */ /* 0x080fe40000000000 */
[----:B------:R-:W-:Y:S02]  /*0480*/  IABS R11, R6 ;  /* 0x00000006000b7213 */ /* 0x000fe40000000000 */
[----:B------:R-:W0:Y:S08]  /*0490*/  I2F.RP R0, R3 ;  /* 0x0000000300007306 */ /* 0x000e300000209400 */
[----:B0-----:R-:W0:Y:S02]  /*04a0*/  MUFU.RCP R0, R0 ;  /* 0x0000000000007308 */ /* 0x001e240000001000 */
[----:B0-----:R-:W-:-:S02]  /*04b0*/  VIADD R4, R0, 0xffffffe ;  /* 0x0ffffffe00047836 */ /* 0x001fc40000000000 */
[----:B------:R-:W-:-:S04]  /*04c0*/  IMAD.MOV R0, RZ, RZ, -R11 ;  /* 0x000000ffff007224 */ /* 0x000fc800078e0a0b */
[----:B------:R0:W1:Y:S02]  /*04d0*/  F2I.FTZ.U32.TRUNC.NTZ R5, R4 ;  /* 0x0000000400057305 */ /* 0x000064000021f000 */
[----:B0-----:R-:W-:Y:S02]  /*04e0*/  IMAD.MOV.U32 R4, RZ, RZ, RZ ;  /* 0x000000ffff047224 */ /* 0x001fe400078e00ff */
[----:B-1----:R-:W-:-:S04]  /*04f0*/  IMAD.MOV R8, RZ, RZ, -R5 ;  /* 0x000000ffff087224 */ /* 0x002fc800078e0a05 */
[----:B------:R-:W-:Y:S02]  /*0500*/  IMAD R9, R8, R3, RZ ;  /* 0x0000000308097224 */ /* 0x000fe400078e02ff */
[----:B------:R-:W-:Y:S02]  /*0510*/  IMAD.MOV.U32 R8, RZ, RZ, R10 ;  /* 0x000000ffff087224 */ /* 0x000fe400078e000a */
[----:B------:R-:W-:-:S06]  /*0520*/  IMAD.HI.U32 R5, R5, R9, R4 ;  /* 0x0000000905057227 */ /* 0x000fcc00078e0004 */
[----:B------:R-:W-:-:S04]  /*0530*/  IMAD.HI.U32 R5, R5, R8, RZ ;  /* 0x0000000805057227 */ /* 0x000fc800078e00ff */
[----:B------:R-:W-:-:S05]  /*0540*/  IMAD R0, R5, R0, R8 ;  /* 0x0000000005007224 */ /* 0x000fca00078e0208 */
[----:B------:R-:W-:-:S13]  /*0550*/  ISETP.GT.U32.AND P1, PT, R3, R0, PT ;  /* 0x000000000300720c */ /* 0x000fda0003f24070 */
[----:B------:R-:W-:Y:S02]  /*0560*/  @!P1 IMAD.IADD R0, R0, 0x1, -R3 ;  /* 0x0000000100009824 */ /* 0x000fe400078e0a03 */
[----:B------:R-:W-:Y:S01]  /*0570*/  @!P1 VIADD R5, R5, 0x1 ;  /* 0x0000000105059836 */ /* 0x000fe20000000000 */
[----:B------:R-:W-:Y:S02]  /*0580*/  ISETP.NE.AND P1, PT, R6, RZ, PT ;  /* 0x000000ff0600720c */ /* 0x000fe40003f25270 */
[----:B------:R-:W-:Y:S02]  /*0590*/  ISETP.GE.U32.AND P0, PT, R0, R3, PT ;  /* 0x000000030000720c */ /* 0x000fe40003f06070 */
[----:B------:R-:W-:-:S04]  /*05a0*/  LOP3.LUT R0, R7, R6, RZ, 0x3c, !PT ;  /* 0x0000000607007212 */ /* 0x000fc800078e3cff */
[----:B------:R-:W-:Y:S01]  /*05b0*/  ISETP.GE.AND P2, PT, R0, RZ, PT ;  /* 0x000000ff0000720c */ /* 0x000fe20003f46270 */
[----:B------:R-:W-:-:S05]  /*05c0*/  VIADD R0, R28, 0x7f ;  /* 0x0000007f1c007836 */ /* 0x000fca0000000000 */
[----:B------:R-:W-:Y:S01]  /*05d0*/  SHF.R.S32.HI R3, RZ, 0x1f, R0 ;  /* 0x0000001fff037819 */ /* 0x000fe20000011400 */
[----:B------:R-:W-:-:S03]  /*05e0*/  @P0 VIADD R5, R5, 0x1 ;  /* 0x0000000105050836 */ /* 0x000fc60000000000 */
[----:B------:R-:W-:Y:S01]  /*05f0*/  LEA.HI R3, R3, R0, RZ, 0x7 ;  /* 0x0000000003037211 */ /* 0x000fe200078f38ff */
[----:B------:R-:W-:-:S04]  /*0600*/  IMAD.MOV.U32 R4, RZ, RZ, R5 ;  /* 0x000000ffff047224 */ /* 0x000fc800078e0005 */
[----:B------:R-:W-:Y:S01]  /*0610*/  @!P2 IMAD.MOV R4, RZ, RZ, -R4 ;  /* 0x000000ffff04a224 */ /* 0x000fe200078e0a04 */
[----:B------:R-:W-:-:S05]  /*0620*/  @!P1 LOP3.LUT R4, RZ, R6, RZ, 0x33, !PT ;  /* 0x00000006ff049212 */ /* 0x000fca00078e33ff */
[----:B------:R-:W-:Y:S02]  /*0630*/  IMAD.SHL.U32 R10, R4, 0x8, RZ ;  /* 0x00000008040a7824 */ /* 0x000fe400078e00ff */
[----:B------:R-:W-:-:S03]  /*0640*/  IMAD.MOV R4, RZ, RZ, -R4 ;  /* 0x000000ffff047224 */ /* 0x000fc600078e0a04 */
[----:B------:R-:W-:Y:S01]  /*0650*/  LEA.HI.SX32 R3, R3, -R10, 0x19 ;  /* 0x8000000a03037211 */ /* 0x000fe200078fcaff */
[----:B------:R-:W-:Y:S02]  /*0660*/  IMAD R8, R6, R4, R7 ;  /* 0x0000000406087224 */ /* 0x000fe400078e0207 */
[----:B------:R-:W-:Y:S01]  /*0670*/  IMAD.MOV.U32 R4, RZ, RZ, RZ ;  /* 0x000000ffff047224 */ /* 0x000fe200078e00ff */
[----:B------:R-:W-:Y:S02]  /*0680*/  VIMNMX R11, PT, PT, R3, 0x8, PT ;  /* 0x00000008030b7848 */ /* 0x000fe40003fe0100 */
[----:B------:R-:W-:Y:S02]  /*0690*/  IABS R6, R8 ;  /* 0x0000000800067213 */ /* 0x000fe40000000000 */
[-C--:B------:R-:W-:Y:S02]  /*06a0*/  IABS R9, R11.reuse ;  /* 0x0000000b00097213 */ /* 0x080fe40000000000 */
[----:B------:R-:W-:-:S02]  /*06b0*/  IABS R7, R11 ;  /* 0x0000000b00077213 */ /* 0x000fc40000000000 */
[----:B------:R-:W0:Y:S08]  /*06c0*/  I2F.RP R0, R9 ;  /* 0x0000000900007306 */ /* 0x000e300000209400 */
[----:B0-----:R-:W0:Y:S02]  /*06d0*/  MUFU.RCP R0, R0 ;  /* 0x0000000000007308 */ /* 0x001e240000001000 */
[----:B0-----:R-:W-:-:S02]  /*06e0*/  VIADD R5, R0, 0xffffffe ;  /* 0x0ffffffe00057836 */ /* 0x001fc40000000000 */
[----:B------:R-:W-:-:S04]  /*06f0*/  IMAD.MOV R0, RZ, RZ, -R7 ;  /* 0x000000ffff007224 */ /* 0x000fc800078e0a07 */
[----:B------:R-:W0:Y:S02]  /*0700*/  F2I.FTZ.U32.TRUNC.NTZ R5, R5 ;  /* 0x0000000500057305 */ /* 0x000e24000021f000 */
[----:B0-----:R-:W-:-:S04]  /*0710*/  IMAD.MOV R12, RZ, RZ, -R5 ;  /* 0x000000ffff0c7224 */ /* 0x001fc800078e0a05 */
[----:B------:R-:W-:-:S04]  /*0720*/  IMAD R3, R12, R9, RZ ;  /* 0x000000090c037224 */ /* 0x000fc800078e02ff */
[----:B------:R-:W-:Y:S01]  /*0730*/  IMAD.HI.U32 R4, R5, R3, R4 ;  /* 0x0000000305047227 */ /* 0x000fe200078e0004 */
[----:B------:R-:W-:-:S03]  /*0740*/  IABS R5, R28 ;  /* 0x0000001c00057213 */ /* 0x000fc60000000000 */
[----:B------:R-:W-:Y:S02]  /*0750*/  IMAD.MOV.U32 R3, RZ, RZ, R6 ;  /* 0x000000ffff037224 */ /* 0x000fe400078e0006 */
[----:B------:R-:W0:Y:S02]  /*0760*/  I2F.RP R6, R39 ;  /* 0x0000002700067306 */ /* 0x000e240000209400 */
[----:B------:R-:W-:-:S04]  /*0770*/  IMAD.HI.U32 R4, R4, R3, RZ ;  /* 0x0000000304047227 */ /* 0x000fc800078e00ff */
[----:B------:R-:W-:Y:S02]  /*0780*/  IMAD R0, R4, R0, R3 ;  /* 0x0000000004007224 */ /* 0x000fe400078e0203 */
[----:B------:R-:W-:-:S03]  /*0790*/  IMAD.MOV.U32 R3, RZ, RZ, R5 ;  /* 0x000000ffff037224 */ /* 0x000fc600078e0005 */
[----:B------:R-:W-:Y:S01]  /*07a0*/  ISETP.GT.U32.AND P1, PT, R9, R0, PT ;  /* 0x000000000900720c */ /* 0x000fe20003f24070 */
[----:B------:R-:W1:Y:S08]  /*07b0*/  I2F.RP R5, R3 ;  /* 0x0000000300057306 */ /* 0x000e700000209400 */
[----:B0-----:R-:W0:Y:S04]  /*07c0*/  MUFU.RCP R6, R6 ;  /* 0x0000000600067308 */ /* 0x001e280000001000 */
[----:B------:R-:W-:-:S02]  /*07d0*/  @!P1 IMAD.IADD R0, R0, 0x1, -R9 ;  /* 0x0000000100009824 */ /* 0x000fc400078e0a09 */
[----:B------:R-:W-:Y:S01]  /*07e0*/  @!P1 VIADD R4, R4, 0x1 ;  /* 0x0000000104049836 */ /* 0x000fe20000000000 */
[----:B------:R-:W-:Y:S01]  /*07f0*/  ISETP.NE.AND P1, PT, R11, RZ, PT ;  /* 0x000000ff0b00720c */ /* 0x000fe20003f25270 */
[----:B-1----:R-:W1:Y:S01]  /*0800*/  MUFU.RCP R5, R5 ;  /* 0x0000000500057308 */ /* 0x002e620000001000 */
[----:B------:R-:W-:Y:S02]  /*0810*/  ISETP.GE.U32.AND P0, PT, R0, R9, PT ;  /* 0x000000090000720c */ /* 0x000fe40003f06070 */
[----:B------:R-:W-:Y:S01]  /*0820*/  LOP3.LUT R0, R8, R11, RZ, 0x3c, !PT ;  /* 0x0000000b08007212 */ /* 0x000fe200078e3cff */
[----:B------:R-:W2:Y:S01]  /*0830*/  LDS R9, [UR9] ;  /* 0x00000009ff097984 */ /* 0x000ea20008000800 */
[----:B------:R-:W-:Y:S01]  /*0840*/  BAR.SYNC.DEFER_BLOCKING 0x0 ;  /* 0x0000000000007b1d */ /* 0x000fe20000010000 */
[----:B0-----:R-:W-:Y:S01]  /*0850*/  VIADD R40, R6, 0xffffffe ;  /* 0x0ffffffe06287836 */ /* 0x001fe20000000000 */
[----:B------:R-:W-:-:S04]  /*0860*/  ISETP.GE.AND P2, PT, R0, RZ, PT ;  /* 0x000000ff0000720c */ /* 0x000fc80003f46270 */
[----:B------:R0:W4:Y:S03]  /*0870*/  F2I.FTZ.U32.TRUNC.NTZ R41, R40 ;  /* 0x0000002800297305 */ /* 0x000126000021f000 */
[----:B------:R-:W-:Y:S02]  /*0880*/  @P0 VIADD R4, R4, 0x1 ;  /* 0x0000000104040836 */ /* 0x000fe40000000000 */
[----:B-1----:R-:W-:-:S04]  /*0890*/  VIADD R5, R5, 0xffffffe ;  /* 0x0ffffffe05057836 */ /* 0x002fc80000000000 */
[----:B------:R-:W-:Y:S01]  /*08a0*/  @!P2 IMAD.MOV R4, RZ, RZ, -R4 ;  /* 0x000000ffff04a224 */ /* 0x000fe200078e0a04 */
[----:B------:R-:W-:Y:S01]  /*08b0*/  @!P1 LOP3.LUT R4, RZ, R11, RZ, 0x33, !PT ;  /* 0x0000000bff049212 */ /* 0x000fe200078e33ff */
[----:B0-----:R-:W-:Y:S01]  /*08c0*/  IMAD.MOV.U32 R40, RZ, RZ, RZ ;  /* 0x000000ffff287224 */ /* 0x001fe200078e00ff */
[----:B------:R-:W0:Y:S01]  /*08d0*/  F2I.FTZ.U32.TRUNC.NTZ R5, R5 ;  /* 0x0000000500057305 */ /* 0x000e22000021f000 */
[----:B------:R-:W-:Y:S01]  /*08e0*/  ISETP.NE.U32.AND P1, PT, R107, RZ, PT ;  /* 0x000000ff6b00720c */ /* 0x000fe20003f25070 */
[--C-:B----4-:R-:W-:Y:S02]  /*08f0*/  IMAD.MOV R6, RZ, RZ, -R41.reuse ;  /* 0x000000ffff067224 */ /* 0x110fe400078e0a29 */
[----:B------:R-:W-:Y:S02]  /*0900*/  IMAD.SHL.U32 R0, R4, 0x80, RZ ;  /* 0x0000008004007824 */ /* 0x000fe400078e00ff */
[----:B------:R-:W-:Y:S01]  /*0910*/  IMAD R7, R6, R39, RZ ;  /* 0x0000002706077224 */ /* 0x000fe200078e02ff */
[----:B------:R-:W-:Y:S01]  /*0920*/  SHF.R.U32.HI R6, RZ, 0x5, R2 ;  /* 0x00000005ff067819 */ /* 0x000fe20000011602 */
[----:B------:R-:W-:Y:S01]  /*0930*/  VIADD R101, R0, 0x1 ;  /* 0x0000000100657836 */ /* 0x000fe20000000000 */
[----:B------:R-:W-:Y:S01]  /*0940*/  IABS R47, R0 ;  /* 0x00000000002f7213 */ /* 0x000fe20000000000 */
[----:B------:R-:W-:Y:S01]  /*0950*/  IMAD.HI.U32 R40, R41, R7, R40 ;  /* 0x0000000729287227 */ /* 0x000fe200078e0028 */
[----:B------:R-:W-:-:S02]  /*0960*/  R2UR UR7, R6 ;  /* 0x00000000060772ca */ /* 0x000fc400000e0000 */
[----:B------:R-:W-:Y:S01]  /*0970*/  IABS R46, R101 ;  /* 0x00000065002e7213 */ /* 0x000fe20000000000 */
[----:B------:R-:W-:Y:S01]  /*0980*/  IMAD.MOV R6, RZ, RZ, -R4 ;  /* 0x000000ffff067224 */ /* 0x000fe200078e0a04 */
[----:B------:R-:W-:Y:S01]  /*0990*/  STL [R1+0x8e8], R101 ;  /* 0x0008e86501007387 */ /* 0x000fe20000100800 */
[----:B------:R-:W-:Y:S01]  /*09a0*/  VIADD R22, R0, 0x4 ;  /* 0x0000000400167836 */ /* 0x000fe20000000000 */
[----:B--2---:R-:W-:Y:S01]  /*09b0*/  R2UR UR8, R9 ;  /* 0x00000000090872ca */ /* 0x004fe200000e0000 */
[----:B------:R-:W-:-:S03]  /*09c0*/  IMAD.HI.U32 R4, R40, R47, RZ ;  /* 0x0000002f28047227 */ /* 0x000fc600078e00ff */
[----:B------:R-:W-:Y:S01]  /*09d0*/  IABS R43, R22 ;  /* 0x00000016002b7213 */ /* 0x000fe20000000000 */
[----:B------:R-:W-:Y:S02]  /*09e0*/  IMAD R6, R11, R6, R8 ;  /* 0x000000060b067224 */ /* 0x000fe400078e0208 */
[----:B------:R-:W-:Y:S01]  /*09f0*/  IMAD.MOV R8, RZ, RZ, -R4 ;  /* 0x000000ffff087224 */ /* 0x000fe200078e0a04 */
[----:B------:R-:W-:Y:S01]  /*0a00*/  USHF.L.U32 UR4, UR7, 0x15, URZ ;  /* 0x0000001507047899 */ /* 0x000fe200080006ff */
[C---:B------:R-:W-:Y:S02]  /*0a10*/  VIADD R15, R0.reuse, 0x3 ;  /* 0x00000003000f7836 */ /* 0x040fe40000000000 */
[----:B------:R-:W-:Y:S01]  /*0a20*/  IMAD R47, R39, R8, R47 ;  /* 0x00000008272f7224 */ /* 0x000fe200078e022f */
[----:B------:R-:W-:Y:S01]  /*0a30*/  ULOP3.LUT UR10, UR4, 0x600000, URZ, 0xc0, !UPT ;  /* 0x00600000040a7892 */ /* 0x000fe2000f8ec0ff */
[----:B------:R-:W-:Y:S01]  /*0a40*/  VIADD R16, R0, 0xc ;  /* 0x0000000c00107836 */ /* 0x000fe20000000000 */
[----:B------:R-:W-:Y:S01]  /*0a50*/  IABS R44, R15 ;  /* 0x0000000f002c7213 */ /* 0x000fe20000000000 */
[----:B------:R-:W-:Y:S01]  /*0a60*/  IMAD.HI.U32 R7, R40, R46, RZ ;  /* 0x0000002e28077227 */ /* 0x000fe200078e00ff */
[----:B------:R-:W-:-:S02]  /*0a70*/  UMOV UR4, 0x1 ;  /* 0x0000000100047882 */ /* 0x000fc40000000000 */
[----:B------:R-:W-:Y:S01]  /*0a80*/  IABS R32, R16 ;  /* 0x0000001000207213 */ /* 0x000fe20000000000 */
[----:B------:R-:W-:-:S04]  /*0a90*/  IMAD.HI.U32 R8, R40, R43, RZ ;  /* 0x0000002b28087227 */ /* 0x000fc800078e00ff */
[C---:B------:R-:W-:Y:S02]  /*0aa0*/  VIADD R13, R0.reuse, 0x8 ;  /* 0x00000008000d7836 */ /* 0x040fe40000000000 */
[----:B0-----:R-:W-:Y:S02]  /*0ab0*/  IMAD.MOV R12, RZ, RZ, -R5 ;  /* 0x000000ffff0c7224 */ /* 0x001fe400078e0a05 */
[----:B------:R-:W-:Y:S01]  /*0ac0*/  IMAD.MOV R7, RZ, RZ, -R7 ;  /* 0x000000ffff077224 */ /* 0x000fe200078e0a07 */
[----:B------:R-:W-:Y:S01]  /*0ad0*/  IABS R42, R13 ;  /* 0x0000000d002a7213 */ /* 0x000fe20000000000 */
[C---:B------:R-:W-:Y:S02]  /*0ae0*/  VIADD R25, R0.reuse, 0x2 ;  /* 0x0000000200197836 */ /* 0x040fe40000000000 */
[----:B------:R-:W-:Y:S02]  /*0af0*/  VIADD R14, R0, 0x9 ;  /* 0x00000009000e7836 */ /* 0x000fe40000000000 */
[----:B------:R-:W-:Y:S01]  /*0b00*/  IMAD.MOV R8, RZ, RZ, -R8 ;  /* 0x000000ffff087224 */ /* 0x000fe200078e0a08 */
[----:B------:R-:W-:Y:S01]  /*0b10*/  STL [R1+0x8e4], R25 ;  /* 0x0008e41901007387 */ /* 0x000fe20000100800 */
[----:B------:R-:W-:Y:S01]  /*0b20*/  IMAD R9, R12, R3, RZ ;  /* 0x000000030c097224 */ /* 0x000fe200078e02ff */
[----:B------:R-:W-:Y:S01]  /*0b30*/  IABS R41, R14 ;  /* 0x0000000e00297213 */ /* 0x000fe20000000000 */
[----:B------:R-:W-:Y:S01]  /*0b40*/  IMAD.MOV.U32 R4, RZ, RZ, RZ ;  /* 0x000000ffff047224 */ /* 0x000fe200078e00ff */
[----:B------:R0:W-:Y:S01]  /*0b50*/  STL [R1+0x8e0], R15 ;  /* 0x0008e00f01007387 */ /* 0x0001e20000100800 */
[C---:B------:R-:W-:Y:S01]  /*0b60*/  IMAD R46, R39.reuse, R7, R46 ;  /* 0x00000007272e7224 */ /* 0x040fe200078e022e */
[----:B------:R-:W-:Y:S01]  /*0b70*/  IABS R45, R25 ;  /* 0x00000019002d7213 */ /* 0x000fe20000000000 */
[----:B------:R-:W-:Y:S01]  /*0b80*/  IMAD R43, R39, R8, R43 ;  /* 0x00000008272b7224 */ /* 0x000fe200078e022b */
[----:B------:R-:W-:Y:S01]  /*0b90*/  STL [R1+0x8ec], R22 ;  /* 0x0008ec1601007387 */ /* 0x000fe20000100800 */
[----:B------:R-:W-:-:S02]  /*0ba0*/  VIADD R18, R0, 0xb ;  /* 0x0000000b00127836 */ /* 0x000fc40000000000 */
[----:B------:R-:W-:Y:S01]  /*0bb0*/  VIADD R103, R0, 0x30 ;  /* 0x0000003000677836 */ /* 0x000fe20000000000 */
[----:B------:R-:W-:Y:S01]  /*0bc0*/  STL [R1+0x8f0], R13 ;  /* 0x0008f00d01007387 */ /* 0x000fe20000100800 */
[----:B------:R-:W-:Y:S01]  /*0bd0*/  IMAD.HI.U32 R7, R40, R44, RZ ;  /* 0x0000002c28077227 */ /* 0x000fe200078e00ff */
[----:B------:R-:W-:Y:S02]  /*0be0*/  IABS R33, R18 ;  /* 0x0000001200217213 */ /* 0x000fe40000000000 */
[----:B------:R1:W-:Y:S01]  /*0bf0*/  STL [R1+0x8f4], R14 ;  /* 0x0008f40e01007387 */ /* 0x0003e20000100800 */
[----:B------:R-:W-:Y:S01]  /*0c00*/  VIADD R165, R0, 0xa ;  /* 0x0000000a00a57836 */ /* 0x000fe20000000000 */
[----:B------:R-:W-:Y:S01]  /*0c10*/  IABS R84, R103 ;  /* 0x0000006700547213 */ /* 0x000fe20000000000 */
[----:B------:R-:W-:-:S03]  /*0c20*/  IMAD.HI.U32 R8, R40, R32, RZ ;  /* 0x0000002028087227 */ /* 0x000fc600078e00ff */
[----:B------:R-:W-:Y:S01]  /*0c30*/  STL [R1+0x8f8], R165 ;  /* 0x0008f8a501007387 */ /* 0x000fe20000100800 */
[----:B------:R-:W-:Y:S01]  /*0c40*/  IMAD.HI.U32 R4, R5, R9, R4 ;  /* 0x0000000905047227 */ /* 0x000fe200078e0004 */
[----:B------:R-:W-:Y:S02]  /*0c50*/  IABS R34, R165 ;  /* 0x000000a500227213 */ /* 0x000fe40000000000 */
[----:B------:R-:W-:Y:S01]  /*0c60*/  STL [R1+0x8fc], R18 ;  /* 0x0008fc1201007387 */ /* 0x000fe20000100800 */
[----:B------:R-:W-:Y:S02]  /*0c70*/  VIADD R104, R0, 0x10 ;  /* 0x0000001000687836 */ /* 0x000fe40000000000 */
[----:B------:R-:W-:Y:S01]  /*0c80*/  IMAD.IADD R5, R10, 0x1, R6 ;  /* 0x000000010a057824 */ /* 0x000fe200078e0206 */
[----:B------:R-:W-:Y:S01]  /*0c90*/  STL [R1+0x900], R16 ;  /* 0x0009001001007387 */ /* 0x000fe20000100800 */
[----:B------:R-:W-:Y:S01]  /*0ca0*/  IMAD.HI.U32 R9, R40, R42, RZ ;  /* 0x0000002a28097227 */ /* 0x000fe200078e00ff */
[----:B------:R-:W-:-:S02]  /*0cb0*/  IABS R100, R104 ;  /* 0x0000006800647213 */ /* 0x000fc40000000000 */
[----:B------:R-:W-:Y:S01]  /*0cc0*/  STL [R1+0x904], R104 ;  /* 0x0009046801007387 */ /* 0x000fe20000100800 */
[----:B------:R-:W-:Y:S02]  /*0cd0*/  IMAD.MOV R7, RZ, RZ, -R7 ;  /* 0x000000ffff077224 */ /* 0x000fe400078e0a07 */
[----:B------:R-:W-:Y:S02]  /*0ce0*/  VIADD R24, R0, 0x18 ;  /* 0x0000001800187836 */ /* 0x000fe40000000000 */
[----:B------:R-:W-:Y:S02]  /*0cf0*/  IMAD.MOV R8, RZ, RZ, -R8 ;  /* 0x000000ffff087224 */ /* 0x000fe400078e0a08 */
[----:B------:R-:W-:Y:S01]  /*0d00*/  IMAD.HI.U32 R10, R40, R41, RZ ;  /* 0x00000029280a7227 */ /* 0x000fe200078e00ff */
[----:B------:R-:W-:Y:S01]  /*0d10*/  STL [R1+0x914], R24 ;  /* 0x0009141801007387 */ /* 0x000fe20000100800 */
[----:B------:R-:W-:Y:S02]  /*0d20*/  IABS R96, R24 ;  /* 0x0000001800607213 */ /* 0x000fe40000000000 */
[----:B0-----:R-:W-:-:S02]  /*0d30*/  VIADD R15, R0, 0x20 ;  /* 0x00000020000f7836 */ /* 0x001fc40000000000 */
[C---:B-1----:R-:W-:Y:S02]  /*0d40*/  VIADD R14, R0.reuse, 0x28 ;  /* 0x00000028000e7836 */ /* 0x042fe40000000000 */
[----:B------:R-:W-:Y:S01]  /*0d50*/  IMAD.MOV R9, RZ, RZ, -R9 ;  /* 0x000000ffff097224 */ /* 0x000fe200078e0a09 */
[----:B------:R-:W-:Y:S01]  /*0d60*/  STL [R1+0x930], R15 ;  /* 0x0009300f01007387 */ /* 0x000fe20000100800 */
[C---:B------:R-:W-:Y:S01]  /*0d70*/  IMAD R44, R39.reuse, R7, R44 ;  /* 0x00000007272c7224 */ /* 0x040fe200078e022c */
[----:B------:R-:W-:Y:S01]  /*0d80*/  IABS R88, R14 ;  /* 0x0000000e00587213 */ /* 0x000fe20000000000 */
[----:B------:R-:W-:Y:S01]  /*0d90*/  IMAD R32, R39, R8, R32 ;  /* 0x0000000827207224 */ /* 0x000fe200078e0220 */
[----:B------:R-:W-:Y:S01]  /*0da0*/  STL [R1+0x934], R14 ;  /* 0x0009340e01007387 */ /* 0x000fe20000100800 */
[C---:B------:R-:W-:Y:S01]  /*0db0*/  VIADD R11, R0.reuse, 0x38 ;  /* 0x00000038000b7836 */ /* 0x040fe20000000000 */
[----:B------:R-:W-:Y:S01]  /*0dc0*/  IABS R92, R15 ;  /* 0x0000000f005c7213 */ /* 0x000fe20000000000 */
[----:B------:R-:W-:Y:S01]  /*0dd0*/  VIADD R157, R0, 0x58 ;  /* 0x00000058009d7836 */ /* 0x000fe20000000000 */
[----:B------:R-:W-:Y:S01]  /*0de0*/  STL [R1+0x944], R103 ;  /* 0x0009446701007387 */ /* 0x000fe20000100800 */
[----:B------:R-:W-:Y:S01]  /*0df0*/  IMAD.MOV R10, RZ, RZ, -R10 ;  /* 0x000000ffff0a7224 */ /* 0x000fe200078e0a0a */
[----:B------:R-:W-:Y:S01]  /*0e00*/  IABS R80, R11 ;  /* 0x0000000b00507213 */ /* 0x000fe20000000000 */
[----:B------:R-:W-:Y:S01]  /*0e10*/  IMAD.HI.U32 R7, R40, R33, RZ ;  /* 0x0000002128077227 */ /* 0x000fe200078e00ff */
[----:B------:R0:W-:Y:S01]  /*0e20*/  STL [R1+0x964], R11 ;  /* 0x0009640b01007387 */ /* 0x0001e20000100800 */
[----:B------:R-:W-:-:S02]  /*0e30*/  IABS R64, R157 ;  /* 0x0000009d00407213 */ /* 0x000fc40000000000 */
[----:B------:R-:W-:-:S04]  /*0e40*/  IMAD.HI.U32 R8, R40, R84, RZ ;  /* 0x0000005428087227 */ /* 0x000fc800078e00ff */
[C---:B------:R-:W-:Y:S02]  /*0e50*/  VIADD R17, R0.reuse, 0x40 ;  /* 0x0000004000117836 */ /* 0x040fe40000000000 */
[C---:B------:R-:W-:Y:S02]  /*0e60*/  IMAD R42, R39.reuse, R9, R42 ;  /* 0x00000009272a7224 */ /* 0x040fe400078e022a */
[----:B------:R-:W-:Y:S01]  /*0e70*/  VIADD R20, R0, 0x48 ;  /* 0x0000004800147836 */ /* 0x000fe20000000000 */
[----:B------:R-:W-:Y:S01]  /*0e80*/  STL [R1+0x994], R17 ;  /* 0x0009941101007387 */ /* 0x000fe20000100800 */
[----:B------:R-:W-:Y:S01]  /*0e90*/  IMAD R41, R39, R10, R41 ;  /* 0x0000000a27297224 */ /* 0x000fe200078e0229 */
[----:B------:R-:W-:Y:S01]  /*0ea0*/  IABS R76, R17 ;  /* 0x00000011004c7213 */ /* 0x000fe20000000000 */
[----:B------:R-:W-:Y:S01]  /*0eb0*/  IMAD.HI.U32 R9, R40, R100, RZ ;  /* 0x0000006428097227 */ /* 0x000fe200078e00ff */
[----:B------:R-:W-:Y:S01]  /*0ec0*/  STL [R1+0x9c4], R20 ;  /* 0x0009c41401007387 */ /* 0x000fe20000100800 */
[----:B------:R-:W-:-:S02]  /*0ed0*/  IABS R72, R20 ;  /* 0x0000001400487213 */ /* 0x000fc40000000000 */
[----:B------:R-:W-:Y:S02]  /*0ee0*/  IMAD.MOV R12, RZ, RZ, -R7 ;  /* 0x000000ffff0c7224 */ /* 0x000fe400078e0a07 */
[----:B------:R-:W-:Y:S02]  /*0ef0*/  IMAD.MOV R8, RZ, RZ, -R8 ;  /* 0x000000ffff087224 */ /* 0x000fe400078e0a08 */
[----:B------:R-:W-:Y:S02]  /*0f00*/  VIADD R150, R0, 0x50 ;  /* 0x0000005000967836 */ /* 0x000fe40000000000 */
[----:B------:R-:W-:-:S03]  /*0f10*/  IMAD.HI.U32 R10, R40, R96, RZ ;  /* 0x00000060280a7227 */ /* 0x000fc600078e00ff */
[----:B------:R-:W-:Y:S01]  /*0f20*/  STL [R1+0x9cc], R150 ;  /* 0x0009cc9601007387 */ /* 0x000fe20000100800 */
[C---:B0-----:R-:W-:Y:S01]  /*0f30*/  VIADD R11, R0.reuse, 0x60 ;  /* 0x00000060000b7836 */ /* 0x041fe20000000000 */
[----:B------:R-:W-:Y:S01]  /*0f40*/  IABS R68, R150 ;  /* 0x0000009600447213 */ /* 0x000fe20000000000 */
[C---:B------:R-:W-:Y:S02]  /*0f50*/  VIADD R156, R0.reuse, 0x68 ;  /* 0x00000068009c7836 */ /* 0x040fe40000000000 */
[----:B------:R-:W-:Y:S01]  /*0f60*/  IMAD.MOV R9, RZ, RZ, -R9 ;  /* 0x000000ffff097224 */ /* 0x000fe200078e0a09 */
[----:B------:R0:W-:Y:S01]  /*0f70*/  STL [R1+0x99c], R11 ;  /* 0x00099c0b01007387 */ /* 0x0001e20000100800 */
        /* <DEDUP_REMOVED lines=11> */
[----:B------:R-:W-:Y:S01]  /*1030*/  STL [R1+0x978], R14 ;  /* 0x0009780e01007387 */ /* 0x000fe20000100800 */
[----:B------:R-:W-:-:S02]  /*1040*/  IABS R91, R21 ;  /* 0x00000015005b7213 */ /* 0x000fc40000000000 */
[C---:B------:R-:W-:Y:S02]  /*1050*/  VIADD R12, R0.reuse, 0x78 ;  /* 0x00000078000c7836 */ /* 0x040fe40000000000 */
[C---:B------:R-:W-:Y:S02]  /*1060*/  VIADD R102, R0.reuse, 0x11 ;  /* 0x0000001100667836 */ /* 0x040fe40000000000 */
[----:B0-----:R-:W-:Y:S01]  /*1070*/  VIADD R11, R0, 0x19 ;  /* 0x00000019000b7836 */ /* 0x001fe20000000000 */
[----:B------:R-:W-:Y:S01]  /*1080*/  STL [R1+0x95c], R12 ;  /* 0x00095c0c01007387 */ /* 0x000fe20000100800 */
[C---:B------:R-:W-:Y:S01]  /*1090*/  IMAD R100, R39.reuse, R9, R100 ;  /* 0x0000000927647224 */ /* 0x040fe200078e0264 */
[----:B------:R-:W-:Y:S01]  /*10a0*/  IABS R50, R12 ;  /* 0x0000000c00327213 */ /* 0x000fe20000000000 */
[----:B------:R-:W-:Y:S01]  /*10b0*/  IMAD R96, R39, R10, R96 ;  /* 0x0000000a27607224 */ /* 0x000fe200078e0260 */
[----:B------:R-:W-:Y:S01]  /*10c0*/  STL [R1+0x908], R102 ;  /* 0x0009086601007387 */ /* 0x000fe20000100800 */
[----:B------:R-:W-:Y:S01]  /*10d0*/  IMAD.HI.U32 R9, R40, R80, RZ ;  /* 0x0000005028097227 */ /* 0x000fe200078e00ff */
[----:B------:R-:W-:-:S02]  /*10e0*/  IABS R95, R11 ;  /* 0x0000000b005f7213 */ /* 0x000fc40000000000 */
[----:B------:R0:W-:Y:S01]  /*10f0*/  STL [R1+0x918], R11 ;  /* 0x0009180b01007387 */ /* 0x0001e20000100800 */
[----:B------:R-:W-:Y:S01]  /*1100*/  IMAD.MOV R8, RZ, RZ, -R8 ;  /* 0x000000ffff087224 */ /* 0x000fe200078e0a08 */
[----:B------:R-:W-:Y:S01]  /*1110*/  IABS R99, R102 ;  /* 0x0000006600637213 */ /* 0x000fe20000000000 */
[C---:B------:R-:W-:Y:S01]  /*1120*/  IMAD.HI.U32 R10, R40.reuse, R76, RZ ;  /* 0x0000004c280a7227 */ /* 0x040fe200078e00ff */
[----:B------:R-:W-:Y:S03]  /*1130*/  STL [R1+0x92c], R21 ;  /* 0x00092c1501007387 */ /* 0x000fe60000100800 */
[----:B------:R-:W-:-:S04]  /*1140*/  IMAD.HI.U32 R7, R40, R88, RZ ;  /* 0x0000005828077227 */ /* 0x000fc800078e00ff */
[----:B------:R-:W-:Y:S02]  /*1150*/  IMAD.MOV R9, RZ, RZ, -R9 ;  /* 0x000000ffff097224 */ /* 0x000fe400078e0a09 */
[----:B------:R-:W-:Y:S02]  /*1160*/  IMAD R64, R39, R8, R64 ;  /* 0x0000000827407224 */ /* 0x000fe400078e0240 */
[----:B0-----:R-:W-:Y:S02]  /*1170*/  VIADD R11, R0, 0x39 ;  /* 0x00000039000b7836 */ /* 0x001fe40000000000 */
[----:B------:R-:W-:Y:S02]  /*1180*/  IMAD.MOV R10, RZ, RZ, -R10 ;  /* 0x000000ffff0a7224 */ /* 0x000fe400078e0a0a */
[----:B------:R-:W-:Y:S01]  /*1190*/  IMAD.HI.U32 R8, R40, R91, RZ ;  /* 0x0000005b28087227 */ /* 0x000fe200078e00ff */
[----:B------:R-:W-:-:S03]  /*11a0*/  IABS R79, R11 ;  /* 0x0000000b004f7213 */ /* 0x000fc60000000000 */
[----:B------:R-:W-:Y:S02]  /*11b0*/  IMAD.MOV R7, RZ, RZ, -R7 ;  /* 0x000000ffff077224 */ /* 0x000fe400078e0a07 */
[----:B------:R-:W-:Y:S02]  /*11c0*/  VIADD R15, R0, 0x29 ;  /* 0x00000029000f7836 */ /* 0x000fe40000000000 */
[C---:B------:R-:W-:Y:S02]  /*11d0*/  IMAD R80, R39.reuse, R9, R80 ;  /* 0x0000000927507224 */ /* 0x040fe400078e0250 */
[----:B------:R-:W-:Y:S01]  /*11e0*/  IMAD R76, R39, R10, R76 ;  /* 0x0000000a274c7224 */ /* 0x000fe200078e024c */
[----:B------:R0:W-:Y:S01]  /*11f0*/  STL [R1+0x938], R15 ;  /* 0x0009380f01007387 */ /* 0x0001e20000100800 */
[----:B------:R-:W-:Y:S01]  /*1200*/  IMAD.HI.U32 R9, R40, R60, RZ ;  /* 0x0000003c28097227 */ /* 0x000fe200078e00ff */
[----:B------:R-:W-:-:S03]  /*1210*/  IABS R87, R15 ;  /* 0x0000000f00577213 */ /* 0x000fc60000000000 */
[----:B------:R-:W-:Y:S02]  /*1220*/  IMAD.MOV R8, RZ, RZ, -R8 ;  /* 0x000000ffff087224 */ /* 0x000fe400078e0a08 */
[----:B------:R-:W-:Y:S02]  /*1230*/  VIADD R14, R0, 0x31 ;  /* 0x00000031000e7836 */ /* 0x000fe40000000000 */
[----:B------:R-:W-:-:S03]  /*1240*/  IMAD.HI.U32 R6, R40, R45, RZ ;  /* 0x0000002d28067227 */ /* 0x000fc600078e00ff */
[----:B------:R-:W-:Y:S01]  /*1250*/  STL [R1+0x948], R14 ;  /* 0x0009480e01007387 */ /* 0x000fe20000100800 */
[----:B------:R-:W-:Y:S01]  /*1260*/  IMAD R88, R39, R7, R88 ;  /* 0x0000000727587224 */ /* 0x000fe200078e0258 */
[----:B------:R-:W-:Y:S01]  /*1270*/  IABS R83, R14 ;  /* 0x0000000e00537213 */ /* 0x000fe20000000000 */
[C---:B------:R-:W-:Y:S01]  /*1280*/  IMAD.HI.U32 R10, R40.reuse, R56, RZ ;  /* 0x00000038280a7227 */ /* 0x040fe200078e00ff */
[----:B------:R1:W-:Y:S03]  /*1290*/  STL [R1+0x968], R11 ;  /* 0x0009680b01007387 */ /* 0x0003e60000100800 */
[----:B------:R-:W-:-:S04]  /*12a0*/  IMAD.HI.U32 R7, R40, R68, RZ ;  /* 0x0000004428077227 */ /* 0x000fc800078e00ff */
[C---:B------:R-:W-:Y:S02]  /*12b0*/  VIADD R158, R0.reuse, 0x41 ;  /* 0x00000041009e7836 */ /* 0x040fe40000000000 */
[C---:B------:R-:W-:Y:S02]  /*12c0*/  VIADD R118, R0.reuse, 0x49 ;  /* 0x0000004900767836 */ /* 0x040fe40000000000 */
[----:B------:R-:W-:Y:S01]  /*12d0*/  IMAD.MOV R9, RZ, RZ, -R9 ;  /* 0x000000ffff097224 */ /* 0x000fe200078e0a09 */
[----:B------:R-:W-:Y:S01]  /*12e0*/  STL [R1+0x998], R158 ;  /* 0x0009989e01007387 */ /* 0x000fe20000100800 */
[----:B------:R-:W-:Y:S01]  /*12f0*/  IMAD R91, R39, R8, R91 ;  /* 0x00000008275b7224 */ /* 0x000fe200078e025b */
[----:B------:R-:W-:Y:S01]  /*1300*/  IABS R71, R118 ;  /* 0x0000007600477213 */ /* 0x000fe20000000000 */
[C---:B------:R-:W-:Y:S01]  /*1310*/  VIADD R105, R0.reuse, 0x51 ;  /* 0x0000005100697836 */ /* 0x040fe20000000000 */
[----:B------:R-:W-:Y:S01]  /*1320*/  STL [R1+0x9c8], R118 ;  /* 0x0009c87601007387 */ /* 0x000fe20000100800 */
[----:B0-----:R-:W-:Y:S01]  /*1330*/  VIADD R15, R0, 0x61 ;  /* 0x00000061000f7836 */ /* 0x001fe20000000000 */
[----:B------:R-:W-:Y:S01]  /*1340*/  IABS R75, R158 ;  /* 0x0000009e004b7213 */ /* 0x000fe20000000000 */
[----:B------:R-:W-:Y:S01]  /*1350*/  IMAD.MOV R6, RZ, RZ, -R6 ;  /* 0x000000ffff067224 */ /* 0x000fe200078e0a06 */
[----:B------:R-:W-:Y:S01]  /*1360*/  STL [R1+0x9c0], R105 ;  /* 0x0009c06901007387 */ /* 0x000fe20000100800 */
[----:B------:R-:W-:Y:S01]  /*1370*/  IMAD.MOV R10, RZ, RZ, -R10 ;  /* 0x000000ffff0a7224 */ /* 0x000fe200078e0a0a */
[----:B------:R-:W-:Y:S01]  /*1380*/  IABS R59, R15 ;  /* 0x0000000f003b7213 */ /* 0x000fe20000000000 */
[----:B------:R-:W-:Y:S01]  /*1390*/  IMAD.HI.U32 R8, R40, R79, RZ ;  /* 0x0000004f28087227 */ /* 0x000fe200078e00ff */
[----:B------:R-:W-:-:S03]  /*13a0*/  IABS R67, R105 ;  /* 0x0000006900437213 */ /* 0x000fc60000000000 */
[C---:B------:R-:W-:Y:S02]  /*13b0*/  VIADD R19, R0.reuse, 0x59 ;  /* 0x0000005900137836 */ /* 0x040fe40000000000 */
[----:B------:R-:W-:Y:S02]  /*13c0*/  IMAD.MOV R7, RZ, RZ, -R7 ;  /* 0x000000ffff077224 */ /* 0x000fe400078e0a07 */
[----:B-1----:R-:W-:Y:S01]  /*13d0*/  VIADD R11, R0, 0x69 ;  /* 0x00000069000b7836 */ /* 0x002fe20000000000 */
[----:B------:R-:W-:Y:S01]  /*13e0*/  STL [R1+0x9b0], R19 ;  /* 0x0009b01301007387 */ /* 0x000fe20000100800 */
[C---:B------:R-:W-:Y:S01]  /*13f0*/  IMAD R60, R39.reuse, R9, R60 ;  /* 0x00000009273c7224 */ /* 0x040fe200078e023c */
[----:B------:R-:W-:Y:S01]  /*1400*/  IABS R63, R19 ;  /* 0x00000013003f7213 */ /* 0x000fe20000000000 */
[C---:B------:R-:W-:Y:S01]  /*1410*/  IMAD R45, R39.reuse, R6, R45 ;  /* 0x00000006272d7224 */ /* 0x040fe200078e022d */
[----:B------:R0:W-:Y:S01]  /*1420*/  STL [R1+0x990], R15 ;  /* 0x0009900f01007387 */ /* 0x0001e20000100800 */
[----:B------:R-:W-:Y:S01]  /*1430*/  IMAD R56, R39, R10, R56 ;  /* 0x0000000a27387224 */ /* 0x000fe200078e0238 */
[----:B------:R-:W-:Y:S01]  /*1440*/  IABS R55, R11 ;  /* 0x0000000b00377213 */ /* 0x000fe20000000000 */
[----:B------:R-:W-:Y:S01]  /*1450*/  IMAD.HI.U32 R9, R40, R53, RZ ;  /* 0x0000003528097227 */ /* 0x000fe200078e00ff */
[----:B------:R1:W-:Y:S03]  /*1460*/  STL [R1+0x980], R11 ;  /* 0x0009800b01007387 */ /* 0x0003e60000100800 */
[----:B------:R-:W-:-:S02]  /*1470*/  IMAD.MOV R8, RZ, RZ, -R8 ;  /* 0x000000ffff087224 */ /* 0x000fc400078e0a08 */
[----:B------:R-:W-:-:S04]  /*1480*/  IMAD.HI.U32 R6, R40, R34, RZ ;  /* 0x0000002228067227 */ /* 0x000fc800078e00ff */
[----:B------:R-:W-:Y:S02]  /*1490*/  IMAD R68, R39, R7, R68 ;  /* 0x0000000727447224 */ /* 0x000fe400078e0244 */
[----:B------:R-:W-:-:S04]  /*14a0*/  IMAD.HI.U32 R10, R40, R50, RZ ;  /* 0x00000032280a7227 */ /* 0x000fc800078e00ff */
[----:B------:R-:W-:-:S04]  /*14b0*/  IMAD.HI.U32 R7, R40, R95, RZ ;  /* 0x0000005f28077227 */ /* 0x000fc800078e00ff */
[C---:B------:R-:W-:Y:S02]  /*14c0*/  VIADD R164, R0.reuse, 0x71 ;  /* 0x0000007100a47836 */ /* 0x040fe40000000000 */
[----:B------:R-:W-:Y:S02]  /*14d0*/  IMAD.MOV R12, RZ, RZ, -R9 ;  /* 0x000000ffff0c7224 */ /* 0x000fe400078e0a09 */
[----:B------:R-:W-:Y:S01]  /*14e0*/  IMAD R79, R39, R8, R79 ;  /* 0x00000008274f7224 */ /* 0x000fe200078e024f */
[----:B------:R-:W-:Y:S01]  /*14f0*/  STL [R1+0x96c], R164 ;  /* 0x00096ca401007387 */ /* 0x000fe20000100800 */
[C---:B0-----:R-:W-:Y:S01]  /*1500*/  VIADD R15, R0.reuse, 0x79 ;  /* 0x00000079000f7836 */ /* 0x041fe20000000000 */
[----:B------:R-:W-:Y:S01]  /*1510*/  IABS R52, R164 ;  /* 0x000000a400347213 */ /* 0x000fe20000000000 */
[----:B-1----:R-:W-:Y:S02]  /*1520*/  VIADD R11, R0, 0x22 ;  /* 0x00000022000b7836 */ /* 0x002fe40000000000 */
[----:B------:R-:W-:Y:S01]  /*1530*/  IMAD.MOV R6, RZ, RZ, -R6 ;  /* 0x000000ffff067224 */ /* 0x000fe200078e0a06 */
[----:B------:R0:W-:Y:S01]  /*1540*/  STL [R1+0x958], R15 ;  /* 0x0009580f01007387 */ /* 0x0001e20000100800 */
[----:B------:R-:W-:Y:S01]  /*1550*/  IMAD.MOV R9, RZ, RZ, -R10 ;  /* 0x000000ffff097224 */ /* 0x000fe200078e0a0a */
[----:B------:R-:W-:Y:S01]  /*1560*/  IABS R90, R11 ;  /* 0x0000000b005a7213 */ /* 0x000fe20000000000 */
[----:B------:R-:W-:Y:S01]  /*1570*/  IMAD.HI.U32 R8, R40, R59, RZ ;  /* 0x0000003b28087227 */ /* 0x000fe200078e00ff */
[----:B------:R-:W-:-:S03]  /*1580*/  IABS R49, R15 ;  /* 0x0000000f00317213 */ /* 0x000fc60000000000 */
[C---:B------:R-:W-:Y:S02]  /*1590*/  VIADD R27, R0.reuse, 0x12 ;  /* 0x00000012001b7836 */ /* 0x040fe40000000000 */
[----:B------:R-:W-:Y:S01]  /*15a0*/  IMAD.MOV R10, RZ, RZ, -R7 ;  /* 0x000000ffff0a7224 */ /* 0x000fe200078e0a07 */
[----:B0-----:R-:W0:Y:S01]  /*15b0*/  LDC R15, c[0x0][0x3a0] ;  /* 0x0000e800ff0f7b82 */ /* 0x001e220000000800 */
[----:B------:R-:W-:Y:S01]  /*15c0*/  VIADD R146, R0, 0x1a ;  /* 0x0000001a00927836 */ /* 0x000fe20000000000 */
[----:B------:R-:W-:Y:S01]  /*15d0*/  STL [R1+0x90c], R27 ;  /* 0x00090c1b01007387 */ /* 0x000fe20000100800 */
[C---:B------:R-:W-:Y:S01]  /*15e0*/  IMAD.HI.U32 R7, R40.reuse, R83, RZ ;  /* 0x0000005328077227 */ /* 0x040fe200078e00ff */
[----:B------:R-:W-:Y:S02]  /*15f0*/  IABS R98, R27 ;  /* 0x0000001b00627213 */ /* 0x000fe40000000000 */
[----:B------:R-:W-:Y:S01]  /*1600*/  STL [R1+0x91c], R146 ;  /* 0x00091c9201007387 */ /* 0x000fe20000100800 */
[----:B------:R-:W-:Y:S01]  /*1610*/  IMAD R34, R39, R6, R34 ;  /* 0x0000000627227224 */ /* 0x000fe200078e0222 */
[----:B------:R-:W-:Y:S01]  /*1620*/  IABS R94, R146 ;  /* 0x00000092005e7213 */ /* 0x000fe20000000000 */
[----:B------:R-:W-:Y:S01]  /*1630*/  IMAD.MOV R8, RZ, RZ, -R8 ;  /* 0x000000ffff087224 */ /* 0x000fe200078e0a08 */
[----:B------:R1:W-:Y:S01]  /*1640*/  STL [R1+0x928], R11 ;  /* 0x0009280b01007387 */ /* 0x0003e20000100800 */
[----:B------:R-:W-:-:S04]  /*1650*/  IMAD.HI.U32 R6, R40, R92, RZ ;  /* 0x0000005c28067227 */ /* 0x000fc800078e00ff */
[----:B------:R-:W-:Y:S02]  /*1660*/  IMAD R53, R39, R12, R53 ;  /* 0x0000000c27357224 */ /* 0x000fe400078e0235 */
[----:B------:R-:W-:Y:S02]  /*1670*/  IMAD.MOV R12, RZ, RZ, -R7 ;  /* 0x000000ffff0c7224 */ /* 0x000fe400078e0a07 */
[----:B------:R-:W-:-:S04]  /*1680*/  IMAD.HI.U32 R7, R40, R63, RZ ;  /* 0x0000003f28077227 */ /* 0x000fc800078e00ff */
[----:B------:R-:W-:Y:S02]  /*1690*/  IMAD R59, R39, R8, R59 ;  /* 0x00000008273b7224 */ /* 0x000fe400078e023b */
[----:B-1----:R-:W-:Y:S02]  /*16a0*/  VIADD R11, R0, 0x42 ;  /* 0x00000042000b7836 */ /* 0x002fe40000000000 */
[----:B------:R-:W-:Y:S02]  /*16b0*/  IMAD.MOV R6, RZ, RZ, -R6 ;  /* 0x000000ffff067224 */ /* 0x000fe400078e0a06 */
[----:B------:R-:W-:Y:S01]  /*16c0*/  IMAD.HI.U32 R8, R40, R90, RZ ;  /* 0x0000005a28087227 */ /* 0x000fe200078e00ff */
[----:B------:R-:W-:-:S03]  /*16d0*/  IABS R74, R11 ;  /* 0x0000000b004a7213 */ /* 0x000fc60000000000 */
[C---:B------:R-:W-:Y:S02]  /*16e0*/  IMAD R83, R39.reuse, R12, R83 ;  /* 0x0000000c27537224 */ /* 0x040fe400078e0253 */
[----:B------:R-:W-:Y:S02]  /*16f0*/  IMAD.MOV R12, RZ, RZ, -R7 ;  /* 0x000000ffff0c7224 */ /* 0x000fe400078e0a07 */
[----:B------:R-:W-:Y:S02]  /*1700*/  IMAD R92, R39, R6, R92 ;  /* 0x00000006275c7224 */ /* 0x000fe400078e025c */
[----:B------:R-:W-:Y:S02]  /*1710*/  IMAD.MOV R8, RZ, RZ, -R8 ;  /* 0x000000ffff087224 */ /* 0x000fe400078e0a08 */
[----:B------:R-:W-:-:S04]  /*1720*/  IMAD.HI.U32 R6, R40, R72, RZ ;  /* 0x0000004828067227 */ /* 0x000fc800078e00ff */
[C---:B------:R-:W-:Y:S02]  /*1730*/  IMAD R63, R39.reuse, R12, R63 ;  /* 0x0000000c273f7224 */ /* 0x040fe400078e023f */
[C---:B------:R-:W-:Y:S02]  /*1740*/  VIADD R35, R0.reuse, 0x2a ;  /* 0x0000002a00237836 */ /* 0x040fe40000000000 */
[C---:B------:R-:W-:Y:S02]  /*1750*/  VIADD R12, R0.reuse, 0x32 ;  /* 0x00000032000c7836 */ /* 0x040fe40000000000 */
        /* <DEDUP_REMOVED lines=11> */
[C---:B------:R-:W-:Y:S01]  /*1810*/  VIADD R111, R0.reuse, 0x4a ;  /* 0x0000004a006f7836 */ /* 0x040fe20000000000 */
[----:B------:R1:W-:Y:S01]  /*1820*/  STL [R1+0x9a4], R11 ;  /* 0x0009a40b01007387 */ /* 0x0003e20000100800 */
[C---:B------:R-:W-:Y:S01]  /*1830*/  VIADD R19, R0.reuse, 0x52 ;  /* 0x0000005200137836 */ /* 0x040fe20000000000 */
[----:B------:R-:W-:Y:S01]  /*1840*/  IABS R78, R31 ;  /* 0x0000001f004e7213 */ /* 0x000fe20000000000 */
[C---:B------:R-:W-:Y:S01]  /*1850*/  VIADD R38, R0.reuse, 0x5a ;  /* 0x0000005a00267836 */ /* 0x040fe20000000000 */
[----:B------:R-:W-:Y:S01]  /*1860*/  STL [R1+0x9d4], R111 ;  /* 0x0009d46f01007387 */ /* 0x000fe20000100800 */
[----:B------:R-:W-:Y:S01]  /*1870*/  IMAD R72, R39, R6, R72 ;  /* 0x0000000627487224 */ /* 0x000fe200078e0248 */
[----:B------:R-:W-:Y:S01]  /*1880*/  IABS R66, R19 ;  /* 0x0000001300427213 */ /* 0x000fe20000000000 */
[----:B------:R-:W-:Y:S01]  /*1890*/  IMAD.MOV R8, RZ, RZ, -R8 ;  /* 0x000000ffff087224 */ /* 0x000fe200078e0a08 */
[----:B------:R-:W-:Y:S01]  /*18a0*/  STL [R1+0x9bc], R19 ;  /* 0x0009bc1301007387 */ /* 0x000fe20000100800 */
[----:B------:R-:W-:Y:S01]  /*18b0*/  VIADD R30, R0, 0x62 ;  /* 0x00000062001e7836 */ /* 0x000fe20000000000 */
[----:B------:R-:W-:Y:S01]  /*18c0*/  IABS R62, R38 ;  /* 0x00000026003e7213 */ /* 0x000fe20000000000 */
[----:B------:R-:W-:Y:S01]  /*18d0*/  IMAD.HI.U32 R6, R40, R99, RZ ;  /* 0x0000006328067227 */ /* 0x000fe200078e00ff */
[----:B------:R-:W-:Y:S01]  /*18e0*/  STL [R1+0x9ac], R38 ;  /* 0x0009ac2601007387 */ /* 0x000fe20000100800 */
[----:B------:R-:W-:-:S02]  /*18f0*/  IABS R70, R111 ;  /* 0x0000006f00467213 */ /* 0x000fc40000000000 */
[C---:B------:R-:W-:Y:S01]  /*1900*/  VIADD R163, R0.reuse, 0x72 ;  /* 0x0000007200a37836 */ /* 0x040fe20000000000 */
[----:B------:R-:W-:Y:S01]  /*1910*/  STL [R1+0x98c], R30 ;  /* 0x00098c1e01007387 */ /* 0x000fe20000100800 */
[----:B-1----:R-:W-:Y:S01]  /*1920*/  VIADD R11, R0, 0x7a ;  /* 0x0000007a000b7836 */ /* 0x002fe20000000000 */
[----:B------:R-:W-:Y:S01]  /*1930*/  IABS R58, R30 ;  /* 0x0000001e003a7213 */ /* 0x000fe20000000000 */
[----:B------:R-:W-:Y:S01]  /*1940*/  IMAD R74, R39, R8, R74 ;  /* 0x00000008274a7224 */ /* 0x000fe200078e024a */
[----:B------:R-:W-:Y:S01]  /*1950*/  STL [R1+0x960], R163 ;  /* 0x000960a301007387 */ /* 0x000fe20000100800 */
[----:B------:R-:W-:Y:S01]  /*1960*/  IMAD.MOV R6, RZ, RZ, -R6 ;  /* 0x000000ffff067224 */ /* 0x000fe200078e0a06 */
[----:B------:R-:W-:Y:S01]  /*1970*/  IABS R48, R11 ;  /* 0x0000000b00307213 */ /* 0x000fe20000000000 */
[----:B------:R-:W-:Y:S01]  /*1980*/  IMAD.HI.U32 R8, R40, R54, RZ ;  /* 0x0000003628087227 */ /* 0x000fe200078e00ff */
[----:B------:R-:W-:Y:S01]  /*1990*/  STL [R1+0x97c], R123 ;  /* 0x00097c7b01007387 */ /* 0x000fe20000100800 */
[----:B------:R-:W-:-:S02]  /*19a0*/  IABS R51, R163 ;  /* 0x000000a300337213 */ /* 0x000fc40000000000 */
[----:B------:R-:W-:Y:S01]  /*19b0*/  VIADD R139, R0, 0x13 ;  /* 0x00000013008b7836 */ /* 0x000fe20000000000 */
[----:B------:R1:W-:Y:S01]  /*19c0*/  STL [R1+0x954], R11 ;  /* 0x0009540b01007387 */ /* 0x0003e20000100800 */
[C---:B------:R-:W-:Y:S02]  /*19d0*/  IMAD R99, R39.reuse, R6, R99 ;  /* 0x0000000627637224 */ /* 0x040fe400078e0263 */
[----:B------:R-:W-:Y:S01]  /*19e0*/  IMAD R95, R39, R10, R95 ;  /* 0x0000000a275f7224 */ /* 0x000fe200078e025f */
[----:B------:R-:W-:Y:S01]  /*19f0*/  IABS R97, R139 ;  /* 0x0000008b00617213 */ /* 0x000fe20000000000 */
[----:B------:R-:W-:Y:S01]  /*1a00*/  IMAD.MOV R8, RZ, RZ, -R8 ;  /* 0x000000ffff087224 */ /* 0x000fe200078e0a08 */
[----:B------:R2:W-:Y:S01]  /*1a10*/  STL [R1+0x910], R139 ;  /* 0x0009108b01007387 */ /* 0x0005e20000100800 */
[----:B------:R-:W-:-:S04]  /*1a20*/  IMAD.HI.U32 R6, R40, R87, RZ ;  /* 0x0000005728067227 */ /* 0x000fc800078e00ff */
[----:B-1----:R-:W-:Y:S02]  /*1a30*/  IMAD R11, R5, 0x80, R107 ;  /* 0x00000080050b7824 */ /* 0x002fe400078e026b */
[----:B------:R-:W-:-:S03]  /*1a40*/  IMAD.HI.U32 R10, R40, R71, RZ ;  /* 0x00000047280a7227 */ /* 0x000fc600078e00ff */
[----:B------:R-:W-:Y:S01]  /*1a50*/  ISETP.GE.AND P6, PT, R11, RZ, PT ;  /* 0x000000ff0b00720c */ /* 0x000fe20003fc6270 */
[C---:B------:R-:W-:Y:S01]  /*1a60*/  IMAD R54, R39.reuse, R8, R54 ;  /* 0x0000000827367224 */ /* 0x040fe200078e0236 */
[----:B------:R-:W-:Y:S01]  /*1a70*/  IABS R8, R11 ;  /* 0x0000000b00087213 */ /* 0x000fe20000000000 */
[----:B------:R-:W-:Y:S02]  /*1a80*/  IMAD.MOV R6, RZ, RZ, -R6 ;  /* 0x000000ffff067224 */ /* 0x000fe400078e0a06 */
[----:B------:R-:W-:Y:S02]  /*1a90*/  IMAD.MOV R10, RZ, RZ, -R10 ;  /* 0x000000ffff0a7224 */ /* 0x000fe400078e0a0a */
[C---:B------:R-:W-:Y:S02]  /*1aa0*/  IMAD R87, R39.reuse, R6, R87 ;  /* 0x0000000627577224 */ /* 0x040fe400078e0257 */
[----:B------:R-:W-:Y:S02]  /*1ab0*/  IMAD R71, R39, R10, R71 ;  /* 0x0000000a27477224 */ /* 0x000fe400078e0247 */
[----:B------:R-:W-:-:S04]  /*1ac0*/  IMAD.HI.U32 R2, R40, R97, RZ ;  /* 0x0000006128027227 */ /* 0x000fc800078e00ff */
[----:B------:R-:W-:-:S04]  /*1ad0*/  IMAD.HI.U32 R6, R40, R67, RZ ;  /* 0x0000004328067227 */ /* 0x000fc800078e00ff */
[----:B------:R-:W-:-:S04]  /*1ae0*/  IMAD.HI.U32 R10, R40, R52, RZ ;  /* 0x00000034280a7227 */ /* 0x000fc800078e00ff */
[----:B------:R-:W-:-:S04]  /*1af0*/  IMAD.HI.U32 R4, R4, R8, RZ ;  /* 0x0000000804047227 */ /* 0x000fc800078e00ff */
[----:B------:R-:W-:Y:S02]  /*1b00*/  IMAD.MOV R2, RZ, RZ, -R2 ;  /* 0x000000ffff027224 */ /* 0x000fe400078e0a02 */
[----:B------:R-:W-:Y:S02]  /*1b10*/  IMAD.MOV R6, RZ, RZ, -R6 ;  /* 0x000000ffff067224 */ /* 0x000fe400078e0a06 */
[----:B------:R-:W-:Y:S02]  /*1b20*/  IMAD.MOV R10, RZ, RZ, -R10 ;  /* 0x000000ffff0a7224 */ /* 0x000fe400078e0a0a */
[----:B------:R-:W-:Y:S02]  /*1b30*/  IMAD.MOV R4, RZ, RZ, -R4 ;  /* 0x000000ffff047224 */ /* 0x000fe400078e0a04 */
[C---:B------:R-:W-:Y:S02]  /*1b40*/  IMAD R97, R39.reuse, R2, R97 ;  /* 0x0000000227617224 */ /* 0x040fe400078e0261 */
[----:B------:R-:W-:-:S02]  /*1b50*/  IMAD R67, R39, R6, R67 ;  /* 0x0000000627437224 */ /* 0x000fc400078e0243 */
[----:B------:R-:W-:Y:S02]  /*1b60*/  IMAD R52, R39, R10, R52 ;  /* 0x0000000a27347224 */ /* 0x000fe400078e0234 */
[----:B------:R-:W-:Y:S02]  /*1b70*/  IMAD R2, R3, R4, R8 ;  /* 0x0000000403027224 */ /* 0x000fe400078e0208 */
[----:B------:R-:W-:-:S03]  /*1b80*/  IMAD.HI.U32 R10, R40, R49, RZ ;  /* 0x00000031280a7227 */ /* 0x000fc600078e00ff */
[----:B------:R-:W-:Y:S01]  /*1b90*/  ISETP.GT.U32.AND P0, PT, R3, R2, PT ;  /* 0x000000020300720c */ /* 0x000fe20003f04070 */
[----:B------:R-:W-:-:S04]  /*1ba0*/  IMAD.HI.U32 R6, R40, R98, RZ ;  /* 0x0000006228067227 */ /* 0x000fc800078e00ff */
[----:B------:R-:W-:Y:S02]  /*1bb0*/  IMAD R50, R39, R9, R50 ;  /* 0x0000000927327224 */ /* 0x000fe400078e0232 */
[----:B------:R-:W-:-:S04]  /*1bc0*/  IMAD.HI.U32 R9, R40, R75, RZ ;  /* 0x0000004b28097227 */ /* 0x000fc800078e00ff */
[----:B------:R-:W-:Y:S02]  /*1bd0*/  IMAD.MOV R10, RZ, RZ, -R10 ;  /* 0x000000ffff0a7224 */ /* 0x000fe400078e0a0a */
        /* <DEDUP_REMOVED lines=8> */
[----:B------:R-:W-:Y:S02]  /*1c60*/  IMAD R75, R39, R14, R75 ;  /* 0x0000000e274b7224 */ /* 0x000fe400078e024b */
[----:B------:R-:W-:Y:S02]  /*1c70*/  IMAD.MOV R14, RZ, RZ, -R9 ;  /* 0x000000ffff0e7224 */ /* 0x000fe400078e0a09 */
[----:B------:R-:W-:Y:S02]  /*1c80*/  IMAD.MOV R6, RZ, RZ, -R6 ;  /* 0x000000ffff067224 */ /* 0x000fe400078e0a06 */
[----:B------:R-:W-:Y:S02]  /*1c90*/  IMAD.MOV R10, RZ, RZ, -R10 ;  /* 0x000000ffff0a7224 */ /* 0x000fe400078e0a0a */
[----:B------:R-:W-:Y:S02]  /*1ca0*/  VIADD R26, R0, 0x1b ;  /* 0x0000001b001a7836 */ /* 0x000fe40000000000 */
[----:B------:R-:W-:-:S03]  /*1cb0*/  IMAD.HI.U32 R9, R40, R86, RZ ;  /* 0x0000005628097227 */ /* 0x000fc600078e00ff */
[----:B------:R-:W-:Y:S01]  /*1cc0*/  IABS R93, R26 ;  /* 0x0000001a005d7213 */ /* 0x000fe20000000000 */
[----:B------:R-:W-:Y:S01]  /*1cd0*/  IMAD.MOV R7, RZ, RZ, -R7 ;  /* 0x000000ffff077224 */ /* 0x000fe200078e0a07 */
[----:B------:R2:W-:Y:S01]  /*1ce0*/  STL [R1+0x920], R26 ;  /* 0x0009201a01007387 */ /* 0x0005e20000100800 */
[C---:B------:R-:W-:Y:S02]  /*1cf0*/  VIADD R119, R0.reuse, 0x23 ;  /* 0x0000002300777836 */ /* 0x040fe40000000000 */
[C---:B------:R-:W-:Y:S02]  /*1d00*/  IMAD R82, R39.reuse, R6, R82 ;  /* 0x0000000627527224 */ /* 0x040fe400078e0252 */
[----:B------:R-:W-:Y:S01]  /*1d10*/  IMAD R66, R39, R10, R66 ;  /* 0x0000000a27427224 */ /* 0x000fe200078e0242 */
[----:B------:R2:W-:Y:S01]  /*1d20*/  STL [R1+0x924], R119 ;  /* 0x0009247701007387 */ /* 0x0005e20000100800 */
[----:B------:R-:W-:Y:S01]  /*1d30*/  VIADD R106, R0, 0x2b ;  /* 0x0000002b006a7836 */ /* 0x000fe20000000000 */
[----:B------:R-:W-:Y:S01]  /*1d40*/  IABS R89, R119 ;  /* 0x0000007700597213 */ /* 0x000fe20000000000 */
[----:B------:R-:W-:-:S02]  /*1d50*/  @!P0 IMAD.IADD R2, R2, 0x1, -R3 ;  /* 0x0000000102028824 */ /* 0x000fc400078e0a03 */
[----:B------:R-:W-:Y:S01]  /*1d60*/  IMAD.MOV R9, RZ, RZ, -R9 ;  /* 0x000000ffff097224 */ /* 0x000fe200078e0a09 */
[----:B------:R2:W-:Y:S01]  /*1d70*/  STL [R1+0x93c], R106 ;  /* 0x00093c6a01007387 */ /* 0x0005e20000100800 */
[----:B------:R-:W-:Y:S01]  /*1d80*/  IMAD R94, R39, R7, R94 ;  /* 0x00000007275e7224 */ /* 0x000fe200078e025e */
[----:B------:R-:W-:Y:S01]  /*1d90*/  ISETP.GT.U32.AND P0, PT, R3, R2, PT ;  /* 0x000000020300720c */ /* 0x000fe20003f04070 */
[C---:B------:R-:W-:Y:S01]  /*1da0*/  IMAD.HI.U32 R6, R40.reuse, R62, RZ ;  /* 0x0000003e28067227 */ /* 0x040fe200078e00ff */
[----:B------:R2:W-:Y:S01]  /*1db0*/  STL [R1+0x8a4], R11 ;  /* 0x0008a40b01007387 */ /* 0x0005e20000100800 */
[----:B------:R-:W-:Y:S02]  /*1dc0*/  IABS R85, R106 ;  /* 0x0000006a00557213 */ /* 0x000fe40000000000 */
[----:B------:R-:W-:-:S04]  /*1dd0*/  IMAD.HI.U32 R10, R40, R48, RZ ;  /* 0x00000030280a7227 */ /* 0x000fc800078e00ff */
[C---:B------:R-:W-:Y:S02]  /*1de0*/  VIADD R117, R0.reuse, 0x33 ;  /* 0x0000003300757836 */ /* 0x040fe40000000000 */
[----:B------:R-:W-:Y:S02]  /*1df0*/  VIADD R116, R0, 0x3b ;  /* 0x0000003b00747836 */ /* 0x000fe40000000000 */
[----:B------:R-:W-:Y:S01]  /*1e00*/  IMAD.HI.U32 R7, R40, R78, RZ ;  /* 0x0000004e28077227 */ /* 0x000fe200078e00ff */
[----:B------:R-:W-:Y:S01]  /*1e10*/  IABS R81, R117 ;  /* 0x0000007500517213 */ /* 0x000fe20000000000 */
[----:B------:R2:W-:Y:S01]  /*1e20*/  STL [R1+0x94c], R117 ;  /* 0x00094c7501007387 */ /* 0x0005e20000100800 */
[----:B------:R-:W-:Y:S01]  /*1e30*/  IABS R77, R116 ;  /* 0x00000074004d7213 */ /* 0x000fe20000000000 */
[C---:B------:R-:W-:Y:S02]  /*1e40*/  VIADD R115, R0.reuse, 0x43 ;  /* 0x0000004300737836 */ /* 0x040fe40000000000 */
[----:B------:R-:W-:Y:S01]  /*1e50*/  IMAD R86, R39, R9, R86 ;  /* 0x0000000927567224 */ /* 0x000fe200078e0256 */
[----:B------:R2:W-:Y:S01]  /*1e60*/  STL [R1+0x970], R116 ;  /* 0x0009707401007387 */ /* 0x0005e20000100800 */
[----:B------:R-:W-:Y:S01]  /*1e70*/  IMAD.MOV R6, RZ, RZ, -R6 ;  /* 0x000000ffff067224 */ /* 0x000fe200078e0a06 */
[----:B------:R-:W-:Y:S01]  /*1e80*/  IABS R73, R115 ;  /* 0x0000007300497213 */ /* 0x000fe20000000000 */
[----:B------:R-:W-:Y:S01]  /*1e90*/  IMAD.MOV R10, RZ, RZ, -R10 ;  /* 0x000000ffff0a7224 */ /* 0x000fe200078e0a0a */
[----:B------:R2:W-:Y:S01]  /*1ea0*/  STL [R1+0x9a0], R115 ;  /* 0x0009a07301007387 */ /* 0x0005e20000100800 */
[----:B------:R-:W-:-:S02]  /*1eb0*/  VIADD R114, R0, 0x4b ;  /* 0x0000004b00727836 */ /* 0x000fc40000000000 */
[----:B------:R-:W-:-:S03]  /*1ec0*/  IMAD.HI.U32 R9, R40, R70, RZ ;  /* 0x0000004628097227 */ /* 0x000fc600078e00ff */
[----:B------:R2:W-:Y:S01]  /*1ed0*/  STL [R1+0x9d0], R114 ;  /* 0x0009d07201007387 */ /* 0x0005e20000100800 */
[----:B------:R-:W-:Y:S01]  /*1ee0*/  IMAD.MOV R7, RZ, RZ, -R7 ;  /* 0x000000ffff077224 */ /* 0x000fe200078e0a07 */
[----:B------:R-:W-:Y:S01]  /*1ef0*/  IABS R69, R114 ;  /* 0x0000007200457213 */ /* 0x000fe20000000000 */
[----:B------:R-:W-:-:S04]  /*1f00*/  IMAD.HI.U32 R5, R40, R93, RZ ;  /* 0x0000005d28057227 */ /* 0x000fc800078e00ff */
[C---:B------:R-:W-:Y:S02]  /*1f10*/  VIADD R113, R0.reuse, 0x53 ;  /* 0x0000005300717836 */ /* 0x040fe40000000000 */
[C---:B------:R-:W-:Y:S02]  /*1f20*/  VIADD R109, R0.reuse, 0x5b ;  /* 0x0000005b006d7836 */ /* 0x040fe40000000000 */
[----:B------:R-:W-:Y:S01]  /*1f30*/  VIADD R108, R0, 0x63 ;  /* 0x00000063006c7836 */ /* 0x000fe20000000000 */
[----:B------:R2:W-:Y:S01]  /*1f40*/  STL [R1+0x9b8], R113 ;  /* 0x0009b87101007387 */ /* 0x0005e20000100800 */
[C---:B------:R-:W-:Y:S01]  /*1f50*/  IMAD R62, R39.reuse, R6, R62 ;  /* 0x00000006273e7224 */ /* 0x040fe200078e023e */
[----:B------:R-:W-:Y:S01]  /*1f60*/  IABS R65, R113 ;  /* 0x0000007100417213 */ /* 0x000fe20000000000 */
[C---:B------:R-:W-:Y:S01]  /*1f70*/  IMAD R48, R39.reuse, R10, R48 ;  /* 0x0000000a27307224 */ /* 0x040fe200078e0230 */
[----:B------:R2:W-:Y:S01]  /*1f80*/  STL [R1+0x9a8], R109 ;  /* 0x0009a86d01007387 */ /* 0x0005e20000100800 */
[----:B------:R-:W-:Y:S01]  /*1f90*/  IMAD.MOV R9, RZ, RZ, -R9 ;  /* 0x000000ffff097224 */ /* 0x000fe200078e0a09 */
[----:B------:R-:W-:Y:S01]  /*1fa0*/  IABS R61, R109 ;  /* 0x0000006d003d7213 */ /* 0x000fe20000000000 */
[----:B------:R-:W-:Y:S01]  /*1fb0*/  IMAD R78, R39, R7, R78 ;  /* 0x00000007274e7224 */ /* 0x000fe200078e024e */
[----:B------:R2:W-:Y:S01]  /*1fc0*/  STL [R1+0x988], R108 ;  /* 0x0009886c01007387 */ /* 0x0005e20000100800 */
[----:B------:R-:W-:Y:S01]  /*1fd0*/  IMAD.HI.U32 R6, R40, R89, RZ ;  /* 0x0000005928067227 */ /* 0x000fe200078e00ff */
[----:B------:R-:W-:-:S03]  /*1fe0*/  IABS R57, R108 ;  /* 0x0000006c00397213 */ /* 0x000fc60000000000 */
[----:B------:R-:W-:Y:S02]  /*1ff0*/  IMAD.MOV R10, RZ, RZ, -R5 ;  /* 0x000000ffff0a7224 */ /* 0x000fe400078e0a05 */
[----:B------:R-:W-:-:S04]  /*2000*/  IMAD.HI.U32 R7, R40, R58, RZ ;  /* 0x0000003a28077227 */ /* 0x000fc800078e00ff */
[----:B------:R-:W-:-:S04]  /*2010*/  IMAD.HI.U32 R4, R40, R81, RZ ;  /* 0x0000005128047227 */ /* 0x000fc800078e00ff */
[----:B------:R-:W-:-:S04]  /*2020*/  IMAD.HI.U32 R5, R40, R77, RZ ;  /* 0x0000004d28057227 */ /* 0x000fc800078e00ff */
[C---:B------:R-:W-:Y:S02]  /*2030*/  IMAD R70, R39.reuse, R9, R70 ;  /* 0x0000000927467224 */ /* 0x040fe400078e0246 */
[----:B------:R-:W-:Y:S02]  /*2040*/  IMAD.MOV R6, RZ, RZ, -R6 ;  /* 0x000000ffff067224 */ /* 0x000fe400078e0a06 */
[----:B------:R-:W-:Y:S02]  /*2050*/  IMAD R93, R39, R10, R93 ;  /* 0x0000000a275d7224 */ /* 0x000fe400078e025d */
[----:B------:R-:W-:-:S04]  /*2060*/  IMAD.HI.U32 R9, R40, R51, RZ ;  /* 0x0000003328097227 */ /* 0x000fc800078e00ff */
[----:B------:R-:W-:Y:S02]  /*2070*/  IMAD.MOV R7, RZ, RZ, -R7 ;  /* 0x000000ffff077224 */ /* 0x000fe400078e0a07 */
[----:B------:R-:W-:Y:S02]  /*2080*/  IMAD.MOV R8, RZ, RZ, -R4 ;  /* 0x000000ffff087224 */ /* 0x000fe400078e0a04 */
[----:B------:R-:W-:Y:S02]  /*2090*/  IMAD.MOV R10, RZ, RZ, -R5 ;  /* 0x000000ffff0a7224 */ /* 0x000fe400078e0a05 */
[----:B------:R-:W-:-:S04]  /*20a0*/  IMAD.HI.U32 R4, R40, R65, RZ ;  /* 0x0000004128047227 */ /* 0x000fc800078e00ff */
[----:B0-----:R-:W-:Y:S02]  /*20b0*/  VIADD R5, R15, 0xffffffff ;  /* 0xffffffff0f057836 */ /* 0x001fe40000000000 */
[----:B------:R-:W-:Y:S02]  /*20c0*/  IMAD R89, R39, R6, R89 ;  /* 0x0000000627597224 */ /* 0x000fe400078e0259 */
[----:B------:R-:W-:Y:S01]  /*20d0*/  @!P0 IMAD.IADD R2, R2, 0x1, -R3 ;  /* 0x0000000102028824 */ /* 0x000fe200078e0a03 */
[----:B------:R-:W-:Y:S01]  /*20e0*/  ISETP.GE.U32.AND P2, PT, R5, 0x7fffff80, PT ;  /* 0x7fffff800500780c */ /* 0x000fe20003f46070 */
[----:B------:R-:W-:Y:S02]  /*20f0*/  IMAD.MOV R12, RZ, RZ, -R9 ;  /* 0x000000ffff0c7224 */ /* 0x000fe400078e0a09 */
[----:B------:R-:W-:Y:S02]  /*2100*/  IMAD R58, R39, R7, R58 ;  /* 0x00000007273a7224 */ /* 0x000fe400078e023a */
[----:B------:R-:W-:-:S04]  /*2110*/  IMAD.HI.U32 R6, R40, R73, RZ ;  /* 0x0000004928067227 */ /* 0x000fc800078e00ff */
[----:B------:R-:W-:Y:S02]  /*2120*/  VIADD R3, R15, 0xffffffef ;  /* 0xffffffef0f037836 */ /* 0x000fe40000000000 */
[----:B------:R-:W-:-:S03]  /*2130*/  IMAD.HI.U32 R7, R40, R85, RZ ;  /* 0x0000005528077227 */ /* 0x000fc600078e00ff */
[----:B------:R-:W-:Y:S01]  /*2140*/  ISETP.GE.U32.AND P4, PT, R3, 0x7fffff70, PT ;  /* 0x7fffff700300780c */ /* 0x000fe20003f86070 */
[----:B------:R-:W-:Y:S02]  /*2150*/  IMAD.MOV R4, RZ, RZ, -R4 ;  /* 0x000000ffff047224 */ /* 0x000fe400078e0a04 */
[----:B------:R-:W-:Y:S02]  /*2160*/  VIADD R5, R15, 0xffffffe7 ;  /* 0xffffffe70f057836 */ /* 0x000fe40000000000 */
[----:B------:R-:W-:Y:S02]  /*2170*/  IMAD R51, R39, R12, R51 ;  /* 0x0000000c27337224 */ /* 0x000fe400078e0233 */
[----:B------:R-:W-:Y:S01]  /*2180*/  IMAD.MOV R6, RZ, RZ, -R6 ;  /* 0x000000ffff067224 */ /* 0x000fe200078e0a06 */
[----:B------:R-:W-:Y:S01]  /*2190*/  ISETP.GE.U32.AND P5, PT, R5, 0x7fffff68, PT ;  /* 0x7fffff680500780c */ /* 0x000fe20003fa6070 */
[----:B------:R-:W-:Y:S02]  /*21a0*/  IMAD.MOV R12, RZ, RZ, -R7 ;  /* 0x000000ffff0c7224 */ /* 0x000fe400078e0a07 */
[----:B------:R-:W-:-:S02]  /*21b0*/  IMAD R65, R39, R4, R65 ;  /* 0x0000000427417224 */ /* 0x000fc400078e0241 */
[----:B------:R-:W-:-:S04]  /*21c0*/  IMAD.HI.U32 R7, R40, R69, RZ ;  /* 0x0000004528077227 */ /* 0x000fc800078e00ff */
[----:B------:R-:W-:-:S04]  /*21d0*/  IMAD.HI.U32 R3, R40, R61, RZ ;  /* 0x0000003d28037227 */ /* 0x000fc800078e00ff */
[----:B------:R-:W-:-:S04]  /*21e0*/  IMAD.HI.U32 R4, R40, R57, RZ ;  /* 0x0000003928047227 */ /* 0x000fc800078e00ff */
[C---:B------:R-:W-:Y:S02]  /*21f0*/  IMAD R73, R39.reuse, R6, R73 ;  /* 0x0000000627497224 */ /* 0x040fe400078e0249 */
[----:B------:R-:W-:Y:S02]  /*2200*/  IMAD R85, R39, R12, R85 ;  /* 0x0000000c27557224 */ /* 0x000fe400078e0255 */
[----:B------:R-:W-:Y:S02]  /*2210*/  VIADD R6, R15, 0xfffffff7 ;  /* 0xfffffff70f067836 */ /* 0x000fe40000000000 */
[----:B------:R-:W-:Y:S02]  /*2220*/  IMAD.MOV.U32 R5, RZ, RZ, R2 ;  /* 0x000000ffff057224 */ /* 0x000fe400078e0002 */
[----:B------:R-:W-:Y:S01]  /*2230*/  IMAD.MOV R12, RZ, RZ, -R7 ;  /* 0x000000ffff0c7224 */ /* 0x000fe200078e0a07 */
[----:B------:R-:W-:Y:S01]  /*2240*/  ISETP.GE.U32.AND P0, PT, R6, 0x7fffff78, PT ;  /* 0x7fffff780600780c */ /* 0x000fe20003f06070 */
[----:B------:R-:W-:-:S02]  /*2250*/  IMAD.MOV R2, RZ, RZ, -R3 ;  /* 0x000000ffff027224 */ /* 0x000fc400078e0a03 */
[----:B------:R-:W-:Y:S02]  /*2260*/  IMAD.MOV R4, RZ, RZ, -R4 ;  /* 0x000000ffff047224 */ /* 0x000fe400078e0a04 */
[----:B------:R-:W-:Y:S01]  /*2270*/  @!P6 IMAD.MOV R5, RZ, RZ, -R5 ;  /* 0x000000ffff05e224 */ /* 0x000fe200078e0a05 */
[----:B------:R-:W-:Y:S01]  /*2280*/  @!P3 LOP3.LUT R5, RZ, R28, RZ, 0x33, !PT ;  /* 0x0000001cff05b212 */ /* 0x000fe200078e33ff */
[C---:B------:R-:W-:Y:S02]  /*2290*/  IMAD R55, R39.reuse, R14, R55 ;  /* 0x0000000e27377224 */ /* 0x040fe400078e0237 */
[C---:B------:R-:W-:Y:S02]  /*22a0*/  IMAD R81, R39.reuse, R8, R81 ;  /* 0x0000000827517224 */ /* 0x040fe400078e0251 */
[C---:B------:R-:W-:Y:S02]  /*22b0*/  IMAD R77, R39.reuse, R10, R77 ;  /* 0x0000000a274d7224 */ /* 0x040fe400078e024d */
[----:B------:R-:W-:-:S02]  /*22c0*/  IMAD R69, R39, R12, R69 ;  /* 0x0000000c27457224 */ /* 0x000fc400078e0245 */
[C---:B------:R-:W-:Y:S02]  /*22d0*/  IMAD R61, R39.reuse, R2, R61 ;  /* 0x00000002273d7224 */ /* 0x040fe400078e023d */
[----:B------:R-:W-:Y:S02]  /*22e0*/  IMAD R57, R39, R4, R57 ;  /* 0x0000000427397224 */ /* 0x000fe400078e0239 */
[----:B------:R-:W-:Y:S01]  /*22f0*/  VIADD R3, R15, 0xffffffdf ;  /* 0xffffffdf0f037836 */ /* 0x000fe20000000000 */
[----:B--23--:R-:W-:Y:S06]  /*2300*/  BRA.U UP0, `(.L_x_5) ;  /* 0x0000000100187547 */ /* 0x00cfec000b800000 */
[----:B------:R-:W-:Y:S01]  /*2310*/  ELECT P3, URZ, PT ;  /* 0x0000000000ff782f */ /* 0x000fe20003860000 */
[----:B------:R-:W-:Y:S01]  /*2320*/  IMAD.MOV.U32 R2, RZ, RZ, 0x1 ;  /* 0x00000001ff027424 */ /* 0x000fe200078e00ff */
[----:B------:R-:W-:Y:S01]  /*2330*/  UMOV UR6, 0x40 ;  /* 0x0000004000067882 */ /* 0x000fe20000000000 */
[----:B------:R-:W-:Y:S01]  /*2340*/  UVIRTCOUNT.DEALLOC.SMPOOL 0x80 ;  /* 0x000000800000784c */ /* 0x000fe20000000000 */
[----:B------:R-:W-:-:S09]  /*2350*/  ULEA UR6, UR5, UR6, 0x18 ;  /* 0x0000000605067291 */ /* 0x000fd2000f8ec0ff */
[----:B------:R0:W-:Y:S03]  /*2360*/  @P3 STS.U8 [UR6], R2 ;  /* 0x00000002ff003988 */ /* 0x0001e60008000006 */
.L_x_5:
[----:B------:R-:W-:Y:S01]  /*2370*/  UIADD3 UR10, UPT, UPT, UR8, UR10, URZ ;  /* 0x0000000a080a7290 */ /* 0x000fe2000fffe0ff */
[----:B------:R-:W-:Y:S01]  /*2380*/  ISETP.GE.U32.AND P3, PT, R3, 0x7fffff60, PT ;  /* 0x7fffff600300780c */ /* 0x000fe20003f66070 */
[----:B------:R-:W-:Y:S01]  /*2390*/  VOTEU.ALL UP1, P1 ;  /* 0x0000000000ff7886 */ /* 0x000fe20000820000 */
[----:B------:R-:W-:Y:S01]  /*23a0*/  UIADD3 UR6, UPT, UPT, UR9, 0x10000, URZ ;  /* 0x0001000009067890 */ /* 0x000fe2000fffe0ff */
[----:B------:R-:W-:Y:S01]  /*23b0*/  IMAD R3, R5, UR11, RZ ;  /* 0x0000000b05037c24 */ /* 0x000fe2000f8e02ff */
[----:B------:R-:W-:Y:S01]  /*23c0*/  VOTEU.ALL UP2, P1 ;  /* 0x0000000000ff7886 */ /* 0x000fe20000840000 */
[----:B------:R-:W-:Y:S01]  /*23d0*/  IMAD.SHL.U32 R5, R36, 0x8, RZ ;  /* 0x0000000824057824 */ /* 0x000fe200078e00ff */
[----:B------:R-:W-:-:S04]  /*23e0*/  @!UP1 UIADD3 UR16, UPT, UPT, -UR4, 0x100000, URZ ;  /* 0x0010000004109890 */ /* 0x000fc8000fffe1ff */
[----:B------:R-:W-:Y:S02]  /*23f0*/  @!UP1 USHF.L.U32 UR17, UR16, 0xb, URZ ;  /* 0x0000000b10119899 */ /* 0x000fe400080006ff */
[----:B------:R-:W-:Y:S01]  /*2400*/  @!UP1 USHF.L.U32 UR16, UR16, 0x1, URZ ;  /* 0x0000000110109899 */ /* 0x000fe200080006ff */
[----:B------:R-:W-:Y:S01]  /*2410*/  STL [R1+0xc58], R66 ;  /* 0x000c584201007387 */ /* 0x000fe20000100800 */
[C---:B0-----:R-:W-:Y:S01]  /*2420*/  IADD3 R2, P6, PT, R3.reuse, UR12, RZ ;  /* 0x0000000c03027c10 */ /* 0x041fe2000ffde0ff */
[----:B------:R-:W-:Y:S01]  /*2430*/  IMAD.SHL.U32 R125, R36, 0x10, RZ ;  /* 0x00000010247d7824 */ /* 0x000fe200078e00ff */
[----:B------:R-:W-:Y:S01]  /*2440*/  PRMT R8, RZ, 0x7610, R8 ;  /* 0x00007610ff087816 */ /* 0x000fe20000000008 */
[----:B------:R-:W-:Y:S01]  /*2450*/  STTM.x128 tmem[UR10], RZ ;  /* 0x000000ff000079ed */ /* 0x000fe200083c000a */
[----:B------:R-:W0:Y:S02]  /*2460*/  FENCE.VIEW.ASYNC.T ;  /* 0x00000000000073c6 */ /* 0x000e240000000200 */
[----:B0-----:R-:W-:Y:S01]  /*2470*/  BAR.SYNC.DEFER_BLOCKING 0x0 ;  /* 0x0000000000007b1d */ /* 0x001fe20000010000 */
[----:B------:R-:W-:Y:S01]  /*2480*/  LEA.HI.X.SX32 R3, R3, UR13, 0x1, P6 ;  /* 0x0000000d03037c11 */ /* 0x000fe2000b0f0eff */
[----:B------:R-:W-:Y:S01]  /*2490*/  VIADD R6, R15, 0xffffffd7 ;  /* 0xffffffd70f067836 */ /* 0x000fe20000000000 */
[----:B------:R-:W-:-:S02]  /*24a0*/  IADD3 R4, P6, PT, R5, R2, RZ ;  /* 0x0000000205047210 */ /* 0x000fc40007fde0ff */
[----:B------:R-:W-:Y:S02]  /*24b0*/  PRMT R7, RZ, 0x7610, R7 ;  /* 0x00007610ff077816 */ /* 0x000fe40000000007 */
[----:B------:R-:W-:Y:S01]  /*24c0*/  PRMT R10, RZ, 0x7610, R10 ;  /* 0x00007610ff0a7816 */ /* 0x000fe2000000000a */
[----:B------:R-:W-:Y:S01]  /*24d0*/  STL [R1+0xc54], R62 ;  /* 0x000c543e01007387 */ /* 0x000fe20000100800 */
[----:B------:R-:W-:Y:S01]  /*24e0*/  LEA.HI.X.SX32 R5, R5, R3, 0x1, P6 ;  /* 0x0000000305057211 */ /* 0x000fe200030f0eff */
[----:B------:R-:W-:Y:S01]  /*24f0*/  VIADD R9, R15, 0xffffffc7 ;  /* 0xffffffc70f097836 */ /* 0x000fe20000000000 */
[----:B------:R-:W-:Y:S01]  /*2500*/  PRMT R132, RZ, 0x7610, R132 ;  /* 0x00007610ff847816 */ /* 0x000fe20000000084 */
[----:B------:R0:W-:Y:S01]  /*2510*/  STL [R1+0xc50], R58 ;  /* 0x000c503a01007387 */ /* 0x0001e20000100800 */
[----:B------:R-:W-:Y:S01]  /*2520*/  PRMT R130, RZ, 0x7610, R130 ;  /* 0x00007610ff827816 */ /* 0x000fe20000000082 */
[----:B------:R-:W1:Y:S02]  /*2530*/  LDCU UR11, c[0x0][0x3b0] ;  /* 0x00007600ff0b77ac */ /* 0x000e640008000800 */
[----:B------:R2:W-:Y:S01]  /*2540*/  STL [R1+0xc4c], R54 ;  /* 0x000c4c3601007387 */ /* 0x0005e20000100800 */
[----:B------:R-:W-:Y:S01]  /*2550*/  PRMT R11, RZ, 0x7610, R11 ;  /* 0x00007610ff0b7816 */ /* 0x000fe2000000000b */
[----:B------:R-:W3:Y:S02]  /*2560*/  LDCU UR5, c[0x0][0x3b0] ;  /* 0x00007600ff0577ac */ /* 0x000ee40008000800 */
[----:B------:R-:W-:Y:S01]  /*2570*/  STL [R1+0xc48], R51 ;  /* 0x000c483301007387 */ /* 0x000fe20000100800 */
[----:B------:R-:W-:Y:S01]  /*2580*/  PRMT R12, RZ, 0x7610, R12 ;  /* 0x00007610ff0c7816 */ /* 0x000fe2000000000c */
[----:B------:R-:W4:Y:S02]  /*2590*/  LDCU UR21, c[0x0][0x3b0] ;  /* 0x00007600ff1577ac */ /* 0x000f240008000800 */
[----:B------:R-:W0:Y:S02]  /*25a0*/  FENCE.VIEW.ASYNC.S ;  /* 0x00000000000073c6 */ /* 0x000e240000000000 */
[----:B0-----:R0:W0:Y:S02]  /*25b0*/  @!UP2 SYNCS.EXCH.64 URZ, [UR6], UR16 ;  /* 0x0000001006ffa5b2 */ /* 0x0010240008000100 */
[----:B0-----:R-:W-:Y:S01]  /*25c0*/  BAR.SYNC.DEFER_BLOCKING 0x0 ;  /* 0x0000000000007b1d */ /* 0x001fe20000010000 */
[----:B------:R-:W-:-:S02]  /*25d0*/  PRMT R138, RZ, 0x7610, R138 ;  /* 0x00007610ff8a7816 */ /* 0x000fc4000000008a */
[----:B------:R-:W-:Y:S02]  /*25e0*/  PRMT R135, RZ, 0x7610, R135 ;  /* 0x00007610ff877816 */ /* 0x000fe40000000087 */
[----:B------:R-:W-:Y:S01]  /*25f0*/  PRMT R28, RZ, 0x7610, R28 ;  /* 0x00007610ff1c7816 */ /* 0x000fe2000000001c */
[----:B------:R-:W0:Y:S01]  /*2600*/  LDCU UR25, c[0x0][0x3b0] ;  /* 0x00007600ff1977ac */ /* 0x000e220008000800 */
[----:B------:R-:W-:Y:S01]  /*2610*/  STL [R1+0xc44], R48 ;  /* 0x000c443001007387 */ /* 0x000fe20000100800 */
[----:B------:R-:W-:Y:S01]  /*2620*/  IADD3 R126, P6, PT, R125, R2, RZ ;  /* 0x000000027d7e7210 */ /* 0x000fe20007fde0ff */
[----:B------:R-:W0:Y:S02]  /*2630*/  LDCU UR29, c[0x0][0x3b0] ;  /* 0x00007600ff1d77ac */ /* 0x000e240008000800 */
[----:B------:R-:W-:Y:S01]  /*2640*/  STL [R1+0xc40], R97 ;  /* 0x000c406101007387 */ /* 0x000fe20000100800 */
[----:B------:R-:W-:Y:S01]  /*2650*/  PRMT R58, RZ, 0x7610, R58 ;  /* 0x00007610ff3a7816 */ /* 0x000fe2000000003a */
[----:B------:R-:W0:Y:S02]  /*2660*/  LDCU UR16, c[0x0][0x3b0] ;  /* 0x00007600ff1077ac */ /* 0x000e240008000800 */
[----:B------:R-:W-:Y:S01]  /*2670*/  STL [R1+0xc3c], R93 ;  /* 0x000c3c5d01007387 */ /* 0x000fe20000100800 */
[----:B--2---:R-:W-:Y:S01]  /*2680*/  PRMT R54, RZ, 0x7610, R54 ;  /* 0x00007610ff367816 */ /* 0x004fe20000000036 */
[----:B------:R-:W2:Y:S02]  /*2690*/  LDCU UR17, c[0x0][0x3b0] ;  /* 0x00007600ff1177ac */ /* 0x000ea40008000800 */
[----:B------:R-:W-:Y:S01]  /*26a0*/  STL [R1+0xc38], R89 ;  /* 0x000c385901007387 */ /* 0x000fe20000100800 */
[----:B------:R-:W-:Y:S01]  /*26b0*/  PRMT R14, RZ, 0x7610, R14 ;  /* 0x00007610ff0e7816 */ /* 0x000fe2000000000e */
[----:B------:R-:W0:Y:S02]  /*26c0*/  LDCU UR33, c[0x0][0x3b0] ;  /* 0x00007600ff2177ac */ /* 0x000e240008000800 */
[----:B------:R-:W2:Y:S01]  /*26d0*/  @!P2 LDG.E.U8 R8, desc[UR18][R2.64] ;  /* 0x000000120208a981 */ /* 0x000ea2000c1e1100 */
[----:B------:R-:W-:Y:S01]  /*26e0*/  PRMT R23, RZ, 0x7610, R23 ;  /* 0x00007610ff177816 */ /* 0x000fe20000000017 */
[----:B------:R-:W0:Y:S02]  /*26f0*/  LDCU UR12, c[0x0][0x3b0] ;  /* 0x00007600ff0c77ac */ /* 0x000e240008000800 */
[----:B------:R-:W3:Y:S01]  /*2700*/  @!P0 LDG.E.U8 R7, desc[UR18][R4.64] ;  /* 0x0000001204078981 */ /* 0x000ee2000c1e1100 */
[----:B------:R-:W-:Y:S01]  /*2710*/  PRMT R110, RZ, 0x7610, R110 ;  /* 0x00007610ff6e7816 */ /* 0x000fe2000000006e */
[----:B------:R-:W0:Y:S02]  /*2720*/  LDCU UR37, c[0x0][0x3b0] ;  /* 0x00007600ff2577ac */ /* 0x000e240008000800 */
[----:B------:R-:W-:Y:S01]  /*2730*/  STL [R1+0xc34], R85 ;  /* 0x000c345501007387 */ /* 0x000fe20000100800 */
[----:B------:R-:W-:Y:S01]  /*2740*/  PRMT R112, RZ, 0x7610, R112 ;  /* 0x00007610ff707816 */ /* 0x000fe20000000070 */
[----:B------:R-:W0:Y:S02]  /*2750*/  LDCU UR41, c[0x0][0x3b0] ;  /* 0x00007600ff2977ac */ /* 0x000e240008000800 */
[----:B------:R-:W-:Y:S01]  /*2760*/  STL [R1+0xc30], R81 ;  /* 0x000c305101007387 */ /* 0x000fe20000100800 */
[----:B------:R-:W0:Y:S03]  /*2770*/  LDCU UR45, c[0x0][0x3b0] ;  /* 0x00007600ff2d77ac */ /* 0x000e260008000800 */
        /* <DEDUP_REMOVED lines=77> */
[----:B------:R-:W-:Y:S01]  /*2c50*/  ISETP.GE.U32.AND P2, PT, R6, 0x7fffff58, PT ;  /* 0x7fffff580600780c */ /* 0x000fe20003f46070 */
[----:B------:R-:W0:Y:S02]  /*2c60*/  LDCU UR52, c[0x0][0x3b0] ;  /* 0x00007600ff3477ac */ /* 0x000e240008000800 */
[----:B------:R-:W-:Y:S01]  /*2c70*/  STL [R1+0xb00], R128 ;  /* 0x000b008001007387 */ /* 0x000fe20000100800 */
[----:B------:R-:W-:Y:S01]  /*2c80*/  VIADD R6, R15, 0xffffffcf ;  /* 0xffffffcf0f067836 */ /* 0x000fe20000000000 */
[----:B------:R-:W0:Y:S02]  /*2c90*/  LDCU UR56, c[0x0][0x3b0] ;  /* 0x00007600ff3877ac */ /* 0x000e240008000800 */
[----:B------:R-:W-:Y:S01]  /*2ca0*/  STL [R1+0xafc], R127 ;  /* 0x000afc7f01007387 */ /* 0x000fe20000100800 */
[----:B------:R-:W-:Y:S01]  /*2cb0*/  LEA.HI.X.SX32 R125, R125, R3, 0x1, P6 ;  /* 0x000000037d7d7211 */ /* 0x000fe200030f0eff */
[----:B------:R-:W0:Y:S02]  /*2cc0*/  LDCU UR60, c[0x0][0x3b0] ;  /* 0x00007600ff3c77ac */ /* 0x000e240008000800 */
[----:B------:R-:W-:Y:S01]  /*2cd0*/  STL [R1+0xaf8], R124 ;  /* 0x000af87c01007387 */ /* 0x000fe20000100800 */
[----:B------:R-:W0:Y:S03]  /*2ce0*/  LDCU UR64, c[0x0][0x3b0] ;  /* 0x00007600ff4077ac */ /* 0x000e260008000800 */
[----:B------:R-:W-:Y:S01]  /*2cf0*/  STL [R1+0xaf4], R122 ;  /* 0x000af47a01007387 */ /* 0x000fe20000100800 */
[----:B------:R-:W0:Y:S03]  /*2d00*/  LDCU UR68, c[0x0][0x3b0] ;  /* 0x00007600ff4477ac */ /* 0x000e260008000800 */
[----:B------:R-:W-:Y:S04]  /*2d10*/  STL [R1+0xaf0], R121 ;  /* 0x000af07901007387 */ /* 0x000fe80000100800 */
[----:B------:R-:W-:Y:S01]  /*2d20*/  STL [R1+0xaec], R120 ;  /* 0x000aec7801007387 */ /* 0x000fe20000100800 */
[----:B------:R-:W-:-:S03]  /*2d30*/  ISETP.GE.U32.AND P0, PT, R6, 0x7fffff50, PT ;  /* 0x7fffff500600780c */ /* 0x000fc60003f06070 */
[----:B------:R-:W-:Y:S01]  /*2d40*/  STL [R1+0x9dc], R4 ;  /* 0x0009dc0401007387 */ /* 0x000fe20000100800 */
[----:B------:R-:W-:-:S03]  /*2d50*/  @!P4 IMAD.MOV.U32 R6, RZ, RZ, R126 ;  /* 0x000000ffff06c224 */ /* 0x000fc600078e007e */
[----:B------:R-:W-:Y:S04]  /*2d60*/  STL [R1+0x9d8], R5 ;  /* 0x0009d80501007387 */ /* 0x000fe80000100800 */
[----:B--2---:R-:W-:Y:S04]  /*2d70*/  STL [R1+0x2f0], R8 ;  /* 0x0002f00801007387 */ /* 0x004fe80000100800 */
[----:B---3--:R2:W-:Y:S02]  /*2d80*/  STL [R1+0x2f4], R7 ;  /* 0x0002f40701007387 */ /* 0x0085e40000100800 */
[----:B--2---:R-:W-:-:S05]  /*2d90*/  @!P4 IMAD.MOV.U32 R7, RZ, RZ, R125 ;  /* 0x000000ffff07c224 */ /* 0x004fca00078e007d */
[----:B------:R2:W3:Y:S01]  /*2da0*/  @!P4 LDG.E.U8 R10, desc[UR18][R6.64] ;  /* 0x00000012060ac981 */ /* 0x0004e2000c1e1100 */
[----:B------:R-:W-:-:S05]  /*2db0*/  IMAD R8, R36, 0x18, RZ ;  /* 0x0000001824087824 */ /* 0x000fca00078e02ff */
[----:B------:R-:W-:-:S04]  /*2dc0*/  IADD3 R66, P6, PT, R8, R2, RZ ;  /* 0x0000000208427210 */ /* 0x000fc80007fde0ff */
[----:B--2---:R-:W-:Y:S01]  /*2dd0*/  LEA.HI.X.SX32 R7, R8, R3, 0x1, P6 ;  /* 0x0000000308077211 */ /* 0x004fe200030f0eff */
[----:B------:R-:W-:-:S05]  /*2de0*/  @!P5 IMAD.MOV.U32 R6, RZ, RZ, R66 ;  /* 0x000000ffff06d224 */ /* 0x000fca00078e0042 */
[----:B------:R2:W4:Y:S01]  /*2df0*/  @!P5 LDG.E.U8 R58, desc[UR18][R6.64] ;  /* 0x00000012063ad981 */ /* 0x000522000c1e1100 */
[----:B------:R-:W-:Y:S01]  /*2e00*/  ISETP.GE.U32.AND P4, PT, R9, 0x7fffff48, PT ;  /* 0x7fffff480900780c */ /* 0x000fe20003f86070 */
[----:B------:R-:W-:Y:S02]  /*2e10*/  IMAD.SHL.U32 R9, R36, 0x20, RZ ;  /* 0x0000002024097824 */ /* 0x000fe400078e00ff */
[----:B------:R-:W-:Y:S03]  /*2e20*/  STL [R1+0x9e4], R126 ;  /* 0x0009e47e01007387 */ /* 0x000fe60000100800 */
[----:B------:R-:W-:Y:S01]  /*2e30*/  IADD3 R62, P6, PT, R9, R2, RZ ;  /* 0x00000002093e7210 */ /* 0x000fe20007fde0ff */
[----:B------:R-:W-:Y:S01]  /*2e40*/  STL [R1+0x9e0], R125 ;  /* 0x0009e07d01007387 */ /* 0x000fe20000100800 */
[----:B------:R-:W-:-:S03]  /*2e50*/  PRMT R97, RZ, 0x7610, R97 ;  /* 0x00007610ff617816 */ /* 0x000fc60000000061 */
[----:B------:R0:W-:Y:S01]  /*2e60*/  STL [R1+0x18], R66 ;  /* 0x0000184201007387 */ /* 0x0001e20000100800 */
[----:B--2---:R-:W-:-:S03]  /*2e70*/  @!P3 IMAD.MOV.U32 R6, RZ, RZ, R62 ;  /* 0x000000ffff06b224 */ /* 0x004fc600078e003e */
[----:B---3--:R-:W-:Y:S04]  /*2e80*/  STL [R1+0x2fc], R10 ;  /* 0x0002fc0a01007387 */ /* 0x008fe80000100800 */
[----:B------:R2:W-:Y:S01]  /*2e90*/  STL [R1+0x14], R7 ;  /* 0x0000140701007387 */ /* 0x0005e20000100800 */
[----:B------:R-:W-:-:S03]  /*2ea0*/  IMAD R8, R36, 0x28, RZ ;  /* 0x0000002824087824 */ /* 0x000fc600078e02ff */
[----:B0-----:R-:W3:Y:S01]  /*2eb0*/  LDL.LU R66, [R1+0xc58] ;  /* 0x000c580001427983 */ /* 0x001ee20000300800 */
[----:B--2---:R-:W-:-:S05]  /*2ec0*/  LEA.HI.X.SX32 R7, R9, R3, 0x1, P6 ;  /* 0x0000000309077211 */ /* 0x004fca00030f0eff */
[----:B------:R0:W2:Y:S04]  /*2ed0*/  @!P3 LDG.E.U8 R97, desc[UR18][R6.64] ;  /* 0x000000120661b981 */ /* 0x0000a8000c1e1100 */
[----:B------:R-:W-:Y:S04]  /*2ee0*/  STL [R1+0xcc], R62 ;  /* 0x0000cc3e01007387 */ /* 0x000fe80000100800 */
[----:B----4-:R4:W-:Y:S02]  /*2ef0*/  STL [R1+0x328], R58 ;  /* 0x0003283a01007387 */ /* 0x0109e40000100800 */
[----:B----4-:R-:W-:-:S04]  /*2f00*/  IADD3 R58, P6, PT, R8, R2, RZ ;  /* 0x00000002083a7210 */ /* 0x010fc80007fde0ff */
[----:B------:R-:W-:Y:S01]  /*2f10*/  LEA.HI.X.SX32 R8, R8, R3, 0x1, P6 ;  /* 0x0000000308087211 */ /* 0x000fe200030f0eff */
[----:B------:R4:W-:Y:S01]  /*2f20*/  STL [R1+0xc8], R7 ;  /* 0x0000c80701007387 */ /* 0x0009e20000100800 */
[----:B0-----:R-:W-:-:S03]  /*2f30*/  @!P2 IMAD.MOV.U32 R6, RZ, RZ, R58 ;  /* 0x000000ffff06a224 */ /* 0x001fc600078e003a */
[----:B----4-:R-:W-:-:S05]  /*2f40*/  @!P2 IMAD.MOV.U32 R7, RZ, RZ, R8 ;  /* 0x000000ffff07a224 */ /* 0x010fca00078e0008 */
[----:B------:R0:W4:Y:S01]  /*2f50*/  @!P2 LDG.E.U8 R54, desc[UR18][R6.64] ;  /* 0x000000120636a981 */ /* 0x000122000c1e1100 */
[----:B------:R-:W-:-:S03]  /*2f60*/  IMAD R9, R36, 0x30, RZ ;  /* 0x0000003024097824 */ /* 0x000fc600078e02ff */
[----:B------:R-:W-:Y:S04]  /*2f70*/  STL [R1+0x53c], R58 ;  /* 0x00053c3a01007387 */ /* 0x000fe80000100800 */
[----:B------:R-:W3:Y:S04]  /*2f80*/  LDL.LU R62, [R1+0xc54] ;  /* 0x000c5400013e7983 */ /* 0x000ee80000300800 */
[----:B------:R0:W-:Y:S01]  /*2f90*/  STL [R1+0x538], R8 ;  /* 0x0005380801007387 */ /* 0x0001e20000100800 */
[----:B------:R-:W-:-:S03]  /*2fa0*/  PRMT R48, RZ, 0x7610, R48 ;  /* 0x00007610ff307816 */ /* 0x000fc60000000030 */
[----:B--2---:R2:W-:Y:S01]  /*2fb0*/  STL [R1+0x330], R97 ;  /* 0x0003306101007387 */ /* 0x0045e20000100800 */
[----:B------:R-:W-:Y:S02]  /*2fc0*/  VIADD R10, R15, 0xffffffbf ;  /* 0xffffffbf0f0a7836 */ /* 0x000fe40000000000 */
[----:B0-----:R-:W-:Y:S01]  /*2fd0*/  IMAD R8, R36, 0x38, RZ ;  /* 0x0000003824087824 */ /* 0x001fe200078e02ff */
[----:B------:R-:W3:Y:S01]  /*2fe0*/  LDL.LU R58, [R1+0xc50] ;  /* 0x000c5000013a7983 */ /* 0x000ee20000300800 */
[----:B--2---:R-:W-:-:S04]  /*2ff0*/  IADD3 R97, P6, PT, R9, R2, RZ ;  /* 0x0000000209617210 */ /* 0x004fc80007fde0ff */
[----:B------:R-:W-:Y:S01]  /*3000*/  LEA.HI.X.SX32 R7, R9, R3, 0x1, P6 ;  /* 0x0000000309077211 */ /* 0x000fe200030f0eff */
[----:B------:R-:W-:-:S05]  /*3010*/  @!P0 IMAD.MOV.U32 R6, RZ, RZ, R97 ;  /* 0x000000ffff068224 */ /* 0x000fca00078e0061 */
[----:B------:R0:W2:Y:S01]  /*3020*/  @!P0 LDG.E.U8 R48, desc[UR18][R6.64] ;  /* 0x0000001206308981 */ /* 0x0000a2000c1e1100 */
[----:B------:R-:W-:Y:S01]  /*3030*/  ISETP.GE.U32.AND P5, PT, R10, 0x7fffff40, PT ;  /* 0x7fffff400a00780c */ /* 0x000fe20003fa6070 */
[----:B------:R-:W-:-:S05]  /*3040*/  VIADD R10, R15, 0xffffffb7 ;  /* 0xffffffb70f0a7836 */ /* 0x000fca0000000000 */
[----:B------:R-:W-:Y:S01]  /*3050*/  ISETP.GE.U32.AND P3, PT, R10, 0x7fffff38, PT ;  /* 0x7fffff380a00780c */ /* 0x000fe20003f66070 */
[----:B------:R-:W-:Y:S01]  /*3060*/  VIADD R10, R15, 0xffffffaf ;  /* 0xffffffaf0f0a7836 */ /* 0x000fe20000000000 */
[----:B----4-:R4:W-:Y:S04]  /*3070*/  STL [R1+0x364], R54 ;  /* 0x0003643601007387 */ /* 0x0109e80000100800 */
[----:B------:R-:W-:Y:S01]  /*3080*/  ISETP.GE.U32.AND P2, PT, R10, 0x7fffff30, PT ;  /* 0x7fffff300a00780c */ /* 0x000fe20003f46070 */
[----:B------:R-:W-:Y:S01]  /*3090*/  IMAD.SHL.U32 R10, R36, 0x40, RZ ;  /* 0x00000040240a7824 */ /* 0x000fe200078e00ff */
[----:B----4-:R-:W4:Y:S04]  /*30a0*/  LDL.LU R54, [R1+0xc4c] ;  /* 0x000c4c0001367983 */ /* 0x010f280000300800 */
[----:B------:R-:W-:Y:S04]  /*30b0*/  STL [R1+0x57c], R97 ;  /* 0x00057c6101007387 */ /* 0x000fe80000100800 */
[----:B------:R0:W-:Y:S02]  /*30c0*/  STL [R1+0x578], R7 ;  /* 0x0005780701007387 */ /* 0x0001e40000100800 */
[----:B0-----:R-:W-:-:S04]  /*30d0*/  IADD3 R7, P6, PT, R8, R2, RZ ;  /* 0x0000000208077210 */ /* 0x001fc80007fde0ff */
[----:B------:R-:W-:Y:S01]  /*30e0*/  LEA.HI.X.SX32 R6, R8, R3, 0x1, P6 ;  /* 0x0000000308067211 */ /* 0x000fe200030f0eff */
[----:B------:R0:W-:Y:S01]  /*30f0*/  STL [R1+0x5bc], R7 ;  /* 0x0005bc0701007387 */ /* 0x0001e20000100800 */
[----:B------:R-:W-:-:S03]  /*3100*/  IADD3 R97, P6, PT, R10, R2, RZ ;  /* 0x000000020a617210 */ /* 0x000fc60007fde0ff */
[----:B------:R1:W-:Y:S01]  /*3110*/  STL [R1+0x5b8], R6 ;  /* 0x0005b80601007387 */ /* 0x0003e20000100800 */
[----:B0-----:R-:W-:-:S03]  /*3120*/  @!P4 LOP3.LUT R7, R7, R6, RZ, 0x3c, !PT ;  /* 0x000000060707c212 */ /* 0x001fc600078e3cff */
[----:B------:R-:W-:Y:S01]  /*3130*/  STL [R1+0x5fc], R97 ;  /* 0x0005fc6101007387 */ /* 0x000fe20000100800 */
[C---:B-1----:R-:W-:Y:S02]  /*3140*/  @!P4 LOP3.LUT R6, R7.reuse, R6, RZ, 0x3c, !PT ;  /* 0x000000060706c212 */ /* 0x042fe400078e3cff */
[----:B------:R-:W-:Y:S02]  /*3150*/  PRMT R51, RZ, 0x7610, R51 ;  /* 0x00007610ff337816 */ /* 0x000fe40000000033 */
[----:B------:R-:W-:Y:S02]  /*3160*/  @!P4 LOP3.LUT R7, R7, R6, RZ, 0x3c, !PT ;  /* 0x000000060707c212 */ /* 0x000fe400078e3cff */
[----:B------:R-:W-:-:S03]  /*3170*/  PRMT R93, RZ, 0x7610, R93 ;  /* 0x00007610ff5d7816 */ /* 0x000fc6000000005d */
[----:B------:R0:W3:Y:S02]  /*3180*/  @!P4 LDG.E.U8 R51, desc[UR18][R6.64] ;  /* 0x000000120633c981 */ /* 0x0000e4000c1e1100 */
[----:B0-----:R-:W-:Y:S02]  /*3190*/  @!P5 IMAD.MOV.U32 R6, RZ, RZ, R97 ;  /* 0x000000ffff06d224 */ /* 0x001fe400078e0061 */
[----:B--2---:R0:W-:Y:S02]  /*31a0*/  STL [R1+0x338], R48 ;  /* 0x0003383001007387 */ /* 0x0041e40000100800 */
[----:B0-----:R-:W-:-:S05]  /*31b0*/  LEA.HI.X.SX32 R48, R10, R3, 0x1, P6 ;  /* 0x000000030a307211 */ /* 0x001fca00030f0eff */
[----:B------:R-:W-:-:S05]  /*31c0*/  @!P5 IMAD.MOV.U32 R7, RZ, RZ, R48 ;  /* 0x000000ffff07d224 */ /* 0x000fca00078e0030 */
[----:B------:R0:W2:Y:S01]  /*31d0*/  @!P5 LDG.E.U8 R93, desc[UR18][R6.64] ;  /* 0x00000012065dd981 */ /* 0x0000a2000c1e1100 */
[----:B------:R-:W-:-:S05]  /*31e0*/  VIADD R9, R15, 0xffffffa7 ;  /* 0xffffffa70f097836 */ /* 0x000fca0000000000 */
[----:B------:R-:W-:Y:S01]  /*31f0*/  ISETP.GE.U32.AND P0, PT, R9, 0x7fffff28, PT ;  /* 0x7fffff280900780c */ /* 0x000fe20003f06070 */
[----:B------:R-:W-:-:S05]  /*3200*/  IMAD R9, R36, 0x48, RZ ;  /* 0x0000004824097824 */ /* 0x000fca00078e02ff */
[----:B------:R-:W-:Y:S01]  /*3210*/  IADD3 R10, P6, PT, R9, R2, RZ ;  /* 0x00000002090a7210 */ /* 0x000fe20007fde0ff */
[----:B0-----:R-:W-:-:S03]  /*3220*/  VIADD R6, R15, 0xffffff97 ;  /* 0xffffff970f067836 */ /* 0x001fc60000000000 */
[----:B------:R-:W-:Y:S01]  /*3230*/  LEA.HI.X.SX32 R9, R9, R3, 0x1, P6 ;  /* 0x0000000309097211 */ /* 0x000fe200030f0eff */
[----:B------:R-:W-:Y:S01]  /*3240*/  IMAD.MOV.U32 R7, RZ, RZ, R10 ;  /* 0x000000ffff077224 */ /* 0x000fe200078e000a */
[----:B------:R-:W-:-:S03]  /*3250*/  ISETP.GE.U32.AND P5, PT, R6, 0x7fffff18, PT ;  /* 0x7fffff180600780c */ /* 0x000fc60003fa6070 */
[----:B------:R-:W-:Y:S02]  /*3260*/  IMAD.MOV.U32 R6, RZ, RZ, R9 ;  /* 0x000000ffff067224 */ /* 0x000fe400078e0009 */
[----:B------:R-:W-:-:S03]  /*3270*/  VIADD R8, R15, 0xffffff9f ;  /* 0xffffff9f0f087836 */ /* 0x000fc60000000000 */
[-C--:B------:R-:W-:Y:S02]  /*3280*/  @!P3 LOP3.LUT R7, R7, R6.reuse, RZ, 0x3c, !PT ;  /* 0x000000060707b212 */ /* 0x080fe400078e3cff */
[----:B------:R-:W-:Y:S01]  /*3290*/  ISETP.GE.U32.AND P4, PT, R8, 0x7fffff20, PT ;  /* 0x7fffff200800780c */ /* 0x000fe20003f86070 */
[----:B------:R-:W-:Y:S01]  /*32a0*/  IMAD R8, R36, 0x50, RZ ;  /* 0x0000005024087824 */ /* 0x000fe200078e02ff */
[C---:B------:R-:W-:Y:S02]  /*32b0*/  @!P3 LOP3.LUT R6, R7.reuse, R6, RZ, 0x3c, !PT ;  /* 0x000000060706b212 */ /* 0x040fe400078e3cff */
[----:B------:R-:W-:Y:S02]  /*32c0*/  PRMT R89, RZ, 0x7610, R89 ;  /* 0x00007610ff597816 */ /* 0x000fe40000000059 */
[----:B------:R-:W-:-:S05]  /*32d0*/  @!P3 LOP3.LUT R7, R7, R6, RZ, 0x3c, !PT ;  /* 0x000000060707b212 */ /* 0x000fca00078e3cff */
[----:B------:R0:W4:Y:S04]  /*32e0*/  @!P3 LDG.E.U8 R89, desc[UR18][R6.64] ;  /* 0x000000120659b981 */ /* 0x000128000c1e1100 */
[----:B---3--:R1:W-:Y:S04]  /*32f0*/  STL [R1+0x334], R51 ;  /* 0x0003343301007387 */ /* 0x0083e80000100800 */
[----:B-1----:R-:W3:Y:S04]  /*3300*/  LDL.LU R51, [R1+0xc48] ;  /* 0x000c480001337983 */ /* 0x002ee80000300800 */
[----:B------:R1:W-:Y:S04]  /*3310*/  STL [R1+0x5f8], R48 ;  /* 0x0005f83001007387 */ /* 0x0003e80000100800 */
[----:B-1----:R-:W3:Y:S04]  /*3320*/  LDL.LU R48, [R1+0xc44] ;  /* 0x000c440001307983 */ /* 0x002ee80000300800 */
[----:B------:R-:W3:Y:S01]  /*3330*/  LDL.LU R97, [R1+0xc40] ;  /* 0x000c400001617983 */ /* 0x000ee20000300800 */
[----:B------:R-:W-:-:S03]  /*3340*/  PRMT R85, RZ, 0x7610, R85 ;  /* 0x00007610ff557816 */ /* 0x000fc60000000055 */
[----:B--2---:R1:W-:Y:S04]  /*3350*/  STL [R1+0x3a8], R93 ;  /* 0x0003a85d01007387 */ /* 0x0043e80000100800 */
[----:B-1----:R-:W2:Y:S04]  /*3360*/  LDL.LU R93, [R1+0xc3c] ;  /* 0x000c3c00015d7983 */ /* 0x002ea80000300800 */
[----:B------:R1:W-:Y:S02]  /*3370*/  STL [R1+0x63c], R10 ;  /* 0x00063c0a01007387 */ /* 0x0003e40000100800 */
[----:B-1----:R-:W-:-:S04]  /*3380*/  IADD3 R10, P6, PT, R8, R2, RZ ;  /* 0x00000002080a7210 */ /* 0x002fc80007fde0ff */
[----:B0-----:R-:W-:Y:S01]  /*3390*/  LEA.HI.X.SX32 R6, R8, R3, 0x1, P6 ;  /* 0x0000000308067211 */ /* 0x001fe200030f0eff */
[----:B------:R-:W-:Y:S01]  /*33a0*/  IMAD.MOV.U32 R7, RZ, RZ, R10 ;  /* 0x000000ffff077224 */ /* 0x000fe200078e000a */
[----:B------:R-:W-:Y:S04]  /*33b0*/  STL [R1+0x638], R9 ;  /* 0x0006380901007387 */ /* 0x000fe80000100800 */
[-C--:B------:R-:W-:Y:S01]  /*33c0*/  @!P2 LOP3.LUT R7, R7, R6.reuse, RZ, 0x3c, !PT ;  /* 0x000000060707a212 */ /* 0x080fe200078e3cff */
[----:B------:R-:W-:Y:S04]  /*33d0*/  STL [R1+0x67c], R10 ;  /* 0x00067c0a01007387 */ /* 0x000fe80000100800 */
[----:B------:R0:W-:Y:S02]  /*33e0*/  STL [R1+0x678], R6 ;  /* 0x0006780601007387 */ /* 0x0001e40000100800 */
[----:B0-----:R-:W-:-:S04]  /*33f0*/  @!P2 LOP3.LUT R6, R7, R6, RZ, 0x3c, !PT ;  /* 0x000000060706a212 */ /* 0x001fc800078e3cff */
[----:B------:R-:W-:-:S05]  /*3400*/  @!P2 LOP3.LUT R7, R7, R6, RZ, 0x3c, !PT ;  /* 0x000000060707a212 */ /* 0x000fca00078e3cff */
[----:B------:R0:W2:Y:S01]  /*3410*/  @!P2 LDG.E.U8 R85, desc[UR18][R6.64] ;  /* 0x000000120655a981 */ /* 0x0000a2000c1e1100 */
[----:B------:R-:W-:-:S05]  /*3420*/  VIADD R9, R15, 0xffffff8f ;  /* 0xffffff8f0f097836 */ /* 0x000fca0000000000 */
[----:B------:R-:W-:Y:S01]  /*3430*/  ISETP.GE.U32.AND P3, PT, R9, 0x7fffff10, PT ;  /* 0x7fffff100900780c */ /* 0x000fe20003f66070 */
[C---:B------:R-:W-:Y:S01]  /*3440*/  IMAD R9, R36.reuse, 0x58, RZ ;  /* 0x0000005824097824 */ /* 0x040fe200078e02ff */
[----:B----4-:R1:W-:Y:S01]  /*3450*/  STL [R1+0x340], R89 ;  /* 0x0003405901007387 */ /* 0x0103e20000100800 */
[----:B------:R-:W-:Y:S01]  /*3460*/  IMAD R8, R36, 0x60, RZ ;  /* 0x0000006024087824 */ /* 0x000fe200078e02ff */
[----:B------:R-:W-:Y:S02]  /*3470*/  PRMT R81, RZ, 0x7610, R81 ;  /* 0x00007610ff517816 */ /* 0x000fe40000000051 */
[----:B-1----:R-:W-:-:S04]  /*3480*/  IADD3 R89, P6, PT, R9, R2, RZ ;  /* 0x0000000209597210 */ /* 0x002fc80007fde0ff */
[----:B0-----:R-:W-:Y:S01]  /*3490*/  LEA.HI.X.SX32 R7, R9, R3, 0x1, P6 ;  /* 0x0000000309077211 */ /* 0x001fe200030f0eff */
[----:B------:R-:W-:Y:S01]  /*34a0*/  STL [R1+0x6b4], R89 ;  /* 0x0006b45901007387 */ /* 0x000fe20000100800 */
[----:B------:R-:W-:-:S05]  /*34b0*/  @!P0 IMAD.MOV.U32 R6, RZ, RZ, R89 ;  /* 0x000000ffff068224 */ /* 0x000fca00078e0059 */
[----:B------:R0:W4:Y:S04]  /*34c0*/  @!P0 LDG.E.U8 R81, desc[UR18][R6.64] ;  /* 0x0000001206518981 */ /* 0x000128000c1e1100 */
[----:B--2---:R1:W-:Y:S02]  /*34d0*/  STL [R1+0x374], R85 ;  /* 0x0003745501007387 */ /* 0x0043e40000100800 */
[----:B-1----:R-:W-:-:S04]  /*34e0*/  IADD3 R85, P6, PT, R8, R2, RZ ;  /* 0x0000000208557210 */ /* 0x002fc80007fde0ff */
[----:B------:R-:W-:Y:S01]  /*34f0*/  LEA.HI.X.SX32 R8, R8, R3, 0x1, P6 ;  /* 0x0000000308087211 */ /* 0x000fe200030f0eff */
[----:B------:R1:W-:Y:S01]  /*3500*/  STL [R1+0x6b0], R7 ;  /* 0x0006b00701007387 */ /* 0x0003e20000100800 */
[----:B0-----:R-:W-:-:S03]  /*3510*/  @!P4 IMAD.MOV.U32 R6, RZ, RZ, R85 ;  /* 0x000000ffff06c224 */ /* 0x001fc600078e0055 */
[----:B-1----:R-:W-:-:S05]  /*3520*/  @!P4 IMAD.MOV.U32 R7, RZ, RZ, R8 ;  /* 0x000000ffff07c224 */ /* 0x002fca00078e0008 */
[----:B------:R0:W2:Y:S01]  /*3530*/  @!P4 LDG.E.U8 R132, desc[UR18][R6.64] ;  /* 0x000000120684c981 */ /* 0x0000a2000c1e1100 */
[----:B------:R-:W-:Y:S02]  /*3540*/  IMAD R9, R36, 0x68, RZ ;  /* 0x0000006824097824 */ /* 0x000fe400078e02ff */
[----:B------:R-:W-:Y:S01]  /*3550*/  VIADD R10, R15, 0xffffff87 ;  /* 0xffffff870f0a7836 */ /* 0x000fe20000000000 */
[----:B------:R1:W-:Y:S04]  /*3560*/  STL [R1+0x6ec], R85 ;  /* 0x0006ec5501007387 */ /* 0x0003e80000100800 */
[----:B------:R-:W3:Y:S04]  /*3570*/  LDL.LU R89, [R1+0xc38] ;  /* 0x000c380001597983 */ /* 0x000ee80000300800 */
[----:B------:R-:W-:Y:S01]  /*3580*/  STL [R1+0x6e8], R8 ;  /* 0x0006e80801007387 */ /* 0x000fe20000100800 */
[----:B------:R-:W-:-:S03]  /*3590*/  ISETP.GE.U32.AND P2, PT, R10, 0x7fffff08, PT ;  /* 0x7fffff080a00780c */ /* 0x000fc60003f46070 */
[----:B----4-:R4:W-:Y:S01]  /*35a0*/  STL [R1+0x36c], R81 ;  /* 0x00036c5101007387 */ /* 0x0109e20000100800 */
[C---:B------:R-:W-:Y:S02]  /*35b0*/  VIADD R10, R15.reuse, 0xfffffff6 ;  /* 0xfffffff60f0a7836 */ /* 0x040fe40000000000 */
[----:B0-----:R-:W-:Y:S01]  /*35c0*/  VIADD R6, R15, 0xffffffee ;  /* 0xffffffee0f067836 */ /* 0x001fe20000000000 */
[----:B-1----:R-:W3:Y:S01]  /*35d0*/  LDL.LU R85, [R1+0xc34] ;  /* 0x000c340001557983 */ /* 0x002ee20000300800 */
[----:B----4-:R-:W-:Y:S01]  /*35e0*/  IADD3 R81, P6, PT, R9, R2, RZ ;  /* 0x0000000209517210 */ /* 0x010fe20007fde0ff */
[----:B------:R-:W-:-:S03]  /*35f0*/  IMAD R8, R36, 0x70, RZ ;  /* 0x0000007024087824 */ /* 0x000fc600078e02ff */
[----:B------:R-:W-:Y:S01]  /*3600*/  LEA.HI.X.SX32 R7, R9, R3, 0x1, P6 ;  /* 0x0000000309077211 */ /* 0x000fe200030f0eff */
[----:B------:R-:W-:Y:S01]  /*3610*/  STL [R1+0x724], R81 ;  /* 0x0007245101007387 */ /* 0x000fe20000100800 */
[----:B------:R-:W-:Y:S02]  /*3620*/  ISETP.GE.U32.AND P0, PT, R10, 0x7fffff77, PT ;  /* 0x7fffff770a00780c */ /* 0x000fe40003f06070 */
[----:B------:R-:W-:Y:S01]  /*3630*/  PRMT R10, RZ, 0x7610, R10 ;  /* 0x00007610ff0a7816 */ /* 0x000fe2000000000a */
[----:B------:R-:W-:Y:S01]  /*3640*/  STL [R1+0x720], R7 ;  /* 0x0007200701007387 */ /* 0x000fe20000100800 */
[----:B------:R-:W-:Y:S01]  /*3650*/  ISETP.GE.U32.AND P4, PT, R6, 0x7fffff6f, PT ;  /* 0x7fffff6f0600780c */ /* 0x000fe20003f86070 */
[----:B------:R-:W-:-:S05]  /*3660*/  @!P5 IMAD.MOV.U32 R6, RZ, RZ, R81 ;  /* 0x000000ffff06d224 */ /* 0x000fca00078e0051 */
[----:B------:R0:W4:Y:S04]  /*3670*/  @!P5 LDG.E.U8 R10, desc[UR18][R6.64] ;  /* 0x00000012060ad981 */ /* 0x000128000c1e1100 */
[----:B--2---:R1:W-:Y:S02]  /*3680*/  STL [R1+0x3f4], R132 ;  /* 0x0003f48401007387 */ /* 0x0043e40000100800 */
[----:B-1----:R-:W-:-:S04]  /*3690*/  IADD3 R132, P6, PT, R8, R2, RZ ;  /* 0x0000000208847210 */ /* 0x002fc80007fde0ff */
[----:B0-----:R-:W-:Y:S01]  /*36a0*/  LEA.HI.X.SX32 R7, R8, R3, 0x1, P6 ;  /* 0x0000000308077211 */ /* 0x001fe200030f0eff */
[----:B------:R-:W-:-:S05]  /*36b0*/  @!P3 IMAD.MOV.U32 R6, RZ, RZ, R132 ;  /* 0x000000ffff06b224 */ /* 0x000fca00078e0084 */
[----:B------:R0:W2:Y:S01]  /*36c0*/  @!P3 LDG.E.U8 R130, desc[UR18][R6.64] ;  /* 0x000000120682b981 */ /* 0x0000a2000c1e1100 */
[----:B------:R-:W-:-:S05]  /*36d0*/  VIADD R9, R15, 0xffffffe6 ;  /* 0xffffffe60f097836 */ /* 0x000fca0000000000 */
[----:B------:R-:W-:Y:S01]  /*36e0*/  ISETP.GE.U32.AND P5, PT, R9, 0x7fffff67, PT ;  /* 0x7fffff670900780c */ /* 0x000fe20003fa6070 */
[C---:B------:R-:W-:Y:S02]  /*36f0*/  IMAD R9, R36.reuse, 0x78, RZ ;  /* 0x0000007824097824 */ /* 0x040fe400078e02ff */
[----:B------:R-:W-:-:S03]  /*3700*/  IMAD R8, R36, 0x9, RZ ;  /* 0x0000000924087824 */ /* 0x000fc600078e02ff */
[CC--:B------:R-:W-:Y:S01]  /*3710*/  IADD3 R81, P6, PT, R9.reuse, R2.reuse, RZ ;  /* 0x0000000209517210 */ /* 0x0c0fe20007fde0ff */
[----:B------:R-:W-:Y:S03]  /*3720*/  STL [R1+0x75c], R132 ;  /* 0x00075c8401007387 */ /* 0x000fe60000100800 */
[----:B------:R-:W-:Y:S02]  /*3730*/  LEA.HI.X.SX32 R9, R9, R3, 0x1, P6 ;  /* 0x0000000309097211 */ /* 0x000fe400030f0eff */
[----:B0-----:R-:W-:Y:S01]  /*3740*/  IADD3 R6, P6, PT, R8, R2, RZ ;  /* 0x0000000208067210 */ /* 0x001fe20007fde0ff */
[----:B----4-:R-:W-:Y:S04]  /*3750*/  STL [R1+0x380], R10 ;  /* 0x0003800a01007387 */ /* 0x010fe80000100800 */
[----:B------:R0:W-:Y:S04]  /*3760*/  STL [R1+0x758], R7 ;  /* 0x0007580701007387 */ /* 0x0001e80000100800 */
[----:B------:R-:W-:Y:S01]  /*3770*/  STL [R1+0x794], R81 ;  /* 0x0007945101007387 */ /* 0x000fe20000100800 */
[----:B------:R-:W-:-:S03]  /*3780*/  PRMT R69, RZ, 0x7610, R69 ;  /* 0x00007610ff457816 */ /* 0x000fc60000000045 */
[----:B------:R-:W-:Y:S01]  /*3790*/  STL [R1+0x790], R9 ;  /* 0x0007900901007387 */ /* 0x000fe20000100800 */
[----:B0-----:R-:W-:Y:S01]  /*37a0*/  LEA.HI.X.SX32 R7, R8, R3, 0x1, P6 ;  /* 0x0000000308077211 */ /* 0x001fe200030f0eff */
[----:B------:R-:W-:-:S04]  /*37b0*/  @!P2 IMAD.MOV.U32 R8, RZ, RZ, R81 ;  /* 0x000000ffff08a224 */ /* 0x000fc800078e0051 */
[----:B------:R-:W4:Y:S04]  /*37c0*/  @!P0 LDG.E.U8 R11, desc[UR18][R6.64] ;  /* 0x00000012060b8981 */ /* 0x000f28000c1e1100 */
[----:B------:R0:W3:Y:S01]  /*37d0*/  @!P2 LDG.E.U8 R69, desc[UR18][R8.64] ;  /* 0x000000120845a981 */ /* 0x0000e2000c1e1100 */
[C---:B------:R-:W-:Y:S02]  /*37e0*/  VIADD R10, R15.reuse, 0xffffffde ;  /* 0xffffffde0f0a7836 */ /* 0x040fe40000000000 */
[----:B0-----:R-:W-:-:S05]  /*37f0*/  VIADD R8, R15, 0xffffffce ;  /* 0xffffffce0f087836 */ /* 0x001fca0000000000 */
[----:B------:R-:W-:Y:S02]  /*3800*/  ISETP.GE.U32.AND P0, PT, R8, 0x7fffff4f, PT ;  /* 0x7fffff4f0800780c */ /* 0x000fe40003f06070 */
[----:B------:R-:W-:Y:S01]  /*3810*/  ISETP.GE.U32.AND P3, PT, R10, 0x7fffff5f, PT ;  /* 0x7fffff5f0a00780c */ /* 0x000fe20003f66070 */
[----:B------:R-:W-:-:S05]  /*3820*/  VIADD R10, R15, 0xffffffd6 ;  /* 0xffffffd60f0a7836 */ /* 0x000fca0000000000 */
[----:B------:R-:W-:Y:S01]  /*3830*/  ISETP.GE.U32.AND P2, PT, R10, 0x7fffff57, PT ;  /* 0x7fffff570a00780c */ /* 0x000fe20003f46070 */
[C---:B------:R-:W-:Y:S01]  /*3840*/  IMAD R10, R36.reuse, 0x19, RZ ;  /* 0x00000019240a7824 */ /* 0x040fe200078e02ff */
[----:B------:R-:W-:Y:S01]  /*3850*/  PRMT R73, RZ, 0x7610, R73 ;  /* 0x00007610ff497816 */ /* 0x000fe20000000049 */
[----:B--2---:R0:W-:Y:S02]  /*3860*/  STL [R1+0x3b8], R130 ;  /* 0x0003b88201007387 */ /* 0x0041e40000100800 */
[----:B0-----:R-:W-:-:S05]  /*3870*/  IMAD R130, R36, 0x11, RZ ;  /* 0x0000001124827824 */ /* 0x001fca00078e02ff */
[----:B------:R-:W-:-:S04]  /*3880*/  IADD3 R132, P6, PT, R130, R2, RZ ;  /* 0x0000000282847210 */ /* 0x000fc80007fde0ff */
[----:B------:R-:W-:Y:S01]  /*3890*/  LEA.HI.X.SX32 R130, R130, R3, 0x1, P6 ;  /* 0x0000000382827211 */ /* 0x000fe200030f0eff */
[----:B------:R-:W-:-:S04]  /*38a0*/  @!P4 IMAD.MOV.U32 R8, RZ, RZ, R132 ;  /* 0x000000ffff08c224 */ /* 0x000fc800078e0084 */
[----:B------:R-:W-:-:S05]  /*38b0*/  @!P4 IMAD.MOV.U32 R9, RZ, RZ, R130 ;  /* 0x000000ffff09c224 */ /* 0x000fca00078e0082 */
[----:B------:R0:W2:Y:S01]  /*38c0*/  @!P4 LDG.E.U8 R12, desc[UR18][R8.64] ;  /* 0x00000012080cc981 */ /* 0x0000a2000c1e1100 */
[----:B------:R-:W-:-:S04]  /*38d0*/  IADD3 R81, P6, PT, R10, R2, RZ ;  /* 0x000000020a517210 */ /* 0x000fc80007fde0ff */
[----:B0-----:R-:W-:Y:S01]  /*38e0*/  LEA.HI.X.SX32 R9, R10, R3, 0x1, P6 ;  /* 0x000000030a097211 */ /* 0x001fe200030f0eff */
[----:B------:R-:W-:-:S05]  /*38f0*/  @!P5 IMAD.MOV.U32 R8, RZ, RZ, R81 ;  /* 0x000000ffff08d224 */ /* 0x000fca00078e0051 */
[----:B------:R0:W3:Y:S04]  /*3900*/  @!P5 LDG.E.U8 R73, desc[UR18][R8.64] ;  /* 0x000000120849d981 */ /* 0x0000e8000c1e1100 */
[----:B------:R-:W-:Y:S04]  /*3910*/  STL [R1+0x9ec], R6 ;  /* 0x0009ec0601007387 */ /* 0x000fe80000100800 */
[----:B------:R-:W-:Y:S04]  /*3920*/  STL [R1+0x9e8], R7 ;  /* 0x0009e80701007387 */ /* 0x000fe80000100800 */
[----:B----4-:R1:W-:Y:S04]  /*3930*/  STL [R1+0x428], R11 ;  /* 0x0004280b01007387 */ /* 0x0103e80000100800 */
[----:B------:R-:W-:Y:S01]  /*3940*/  STL [R1+0x9f4], R132 ;  /* 0x0009f48401007387 */ /* 0x000fe20000100800 */
[----:B-1----:R-:W-:-:S03]  /*3950*/  VIADD R11, R15, 0xffffffc6 ;  /* 0xffffffc60f0b7836 */ /* 0x002fc60000000000 */
[----:B------:R-:W-:Y:S02]  /*3960*/  STL [R1+0x9f0], R130 ;  /* 0x0009f08201007387 */ /* 0x000fe40000100800 */
[----:B------:R-:W-:Y:S01]  /*3970*/  ISETP.GE.U32.AND P4, PT, R11, 0x7fffff47, PT ;  /* 0x7fffff470b00780c */ /* 0x000fe20003f86070 */
[C---:B------:R-:W-:Y:S01]  /*3980*/  IMAD R11, R36.reuse, 0x21, RZ ;  /* 0x00000021240b7824 */ /* 0x040fe200078e02ff */
[----:B------:R1:W-:Y:S01]  /*3990*/  STL [R1+0x94], R81 ;  /* 0x0000945101007387 */ /* 0x0003e20000100800 */
[----:B------:R-:W-:Y:S01]  /*39a0*/  IMAD R10, R36, 0x29, RZ ;  /* 0x00000029240a7824 */ /* 0x000fe200078e02ff */
[----:B------:R-:W-:Y:S02]  /*39b0*/  PRMT R77, RZ, 0x7610, R77 ;  /* 0x00007610ff4d7816 */ /* 0x000fe4000000004d */
[----:B------:R-:W-:Y:S02]  /*39c0*/  PRMT R106, RZ, 0x7610, R106 ;  /* 0x00007610ff6a7816 */ /* 0x000fe4000000006a */
[----:B------:R-:W-:Y:S01]  /*39d0*/  PRMT R65, RZ, 0x7610, R65 ;  /* 0x00007610ff417816 */ /* 0x000fe20000000041 */
[----:B--2---:R-:W-:Y:S04]  /*39e0*/  STL [R1+0x3f0], R12 ;  /* 0x0003f00c01007387 */ /* 0x004fe80000100800 */
[----:B------:R-:W-:Y:S04]  /*39f0*/  STL [R1+0x2c], R9 ;  /* 0x00002c0901007387 */ /* 0x000fe80000100800 */
[----:B---3--:R2:W-:Y:S04]  /*3a00*/  STL [R1+0x368], R69 ;  /* 0x0003684501007387 */ /* 0x0085e80000100800 */
[----:B-1----:R-:W3:Y:S01]  /*3a10*/  LDL.LU R81, [R1+0xc30] ;  /* 0x000c300001517983 */ /* 0x002ee20000300800 */
[----:B--2---:R-:W-:-:S04]  /*3a20*/  IADD3 R69, P6, PT, R11, R2, RZ ;  /* 0x000000020b457210 */ /* 0x004fc80007fde0ff */
[----:B0-----:R-:W-:Y:S01]  /*3a30*/  LEA.HI.X.SX32 R8, R11, R3, 0x1, P6 ;  /* 0x000000030b087211 */ /* 0x001fe200030f0eff */
[----:B------:R-:W-:Y:S01]  /*3a40*/  IMAD.MOV.U32 R9, RZ, RZ, R69 ;  /* 0x000000ffff097224 */ /* 0x000fe200078e0045 */
[----:B------:R0:W-:Y:S04]  /*3a50*/  STL [R1+0xd4], R69 ;  /* 0x0000d44501007387 */ /* 0x0001e80000100800 */
[----:B------:R-:W-:Y:S01]  /*3a60*/  @!P3 LOP3.LUT R9, R9, R8, RZ, 0x3c, !PT ;  /* 0x000000080909b212 */ /* 0x000fe200078e3cff */
[----:B------:R1:W-:Y:S01]  /*3a70*/  STL [R1+0xd0], R8 ;  /* 0x0000d00801007387 */ /* 0x0003e20000100800 */
[----:B0-----:R-:W-:Y:S02]  /*3a80*/  IADD3 R69, P6, PT, R10, R2, RZ ;  /* 0x000000020a457210 */ /* 0x001fe40007fde0ff */
[----:B-1----:R-:W-:-:S03]  /*3a90*/  @!P3 LOP3.LUT R8, R9, R8, RZ, 0x3c, !PT ;  /* 0x000000080908b212 */ /* 0x002fc600078e3cff */
[----:B------:R-:W-:Y:S01]  /*3aa0*/  STL [R1+0x544], R69 ;  /* 0x0005444501007387 */ /* 0x000fe20000100800 */
[----:B------:R-:W-:-:S03]  /*3ab0*/  @!P3 LOP3.LUT R9, R9, R8, RZ, 0x3c, !PT ;  /* 0x000000080909b212 */ /* 0x000fc600078e3cff */
[----:B------:R0:W-:Y:S04]  /*3ac0*/  STL [R1+0x3ec], R73 ;  /* 0x0003ec4901007387 */ /* 0x0001e80000100800 */
[----:B------:R1:W2:Y:S01]  /*3ad0*/  @!P3 LDG.E.U8 R77, desc[UR18][R8.64] ;  /* 0x00000012084db981 */ /* 0x0002a2000c1e1100 */
[----:B0-----:R-:W-:Y:S01]  /*3ae0*/  LEA.HI.X.SX32 R73, R10, R3, 0x1, P6 ;  /* 0x000000030a497211 */ /* 0x001fe200030f0eff */
[----:B-1----:R-:W-:-:S04]  /*3af0*/  @!P2 IMAD.MOV.U32 R8, RZ, RZ, R69 ;  /* 0x000000ffff08a224 */ /* 0x002fc800078e0045 */
[----:B------:R-:W-:-:S05]  /*3b00*/  @!P2 IMAD.MOV.U32 R9, RZ, RZ, R73 ;  /* 0x000000ffff09a224 */ /* 0x000fca00078e0049 */
[----:B------:R0:W4:Y:S01]  /*3b10*/  @!P2 LDG.E.U8 R106, desc[UR18][R8.64] ;  /* 0x00000012086aa981 */ /* 0x000122000c1e1100 */
[----:B------:R-:W-:-:S05]  /*3b20*/  IMAD R11, R36, 0x31, RZ ;  /* 0x00000031240b7824 */ /* 0x000fca00078e02ff */
[----:B------:R-:W-:Y:S01]  /*3b30*/  IADD3 R10, P6, PT, R11, R2, RZ ;  /* 0x000000020b0a7210 */ /* 0x000fe20007fde0ff */
[----:B0-----:R-:W-:-:S03]  /*3b40*/  VIADD R8, R15, 0xffffffae ;  /* 0xffffffae0f087836 */ /* 0x001fc60000000000 */
[----:B------:R-:W-:Y:S01]  /*3b50*/  LEA.HI.X.SX32 R11, R11, R3, 0x1, P6 ;  /* 0x000000030b0b7211 */ /* 0x000fe200030f0eff */
[----:B------:R-:W-:Y:S01]  /*3b60*/  IMAD.MOV.U32 R9, RZ, RZ, R10 ;  /* 0x000000ffff097224 */ /* 0x000fe200078e000a */
[----:B------:R-:W-:-:S03]  /*3b70*/  ISETP.GE.U32.AND P2, PT, R8, 0x7fffff2f, PT ;  /* 0x7fffff2f0800780c */ /* 0x000fc60003f46070 */
[----:B------:R-:W-:-:S05]  /*3b80*/  IMAD.MOV.U32 R8, RZ, RZ, R11 ;  /* 0x000000ffff087224 */ /* 0x000fca00078e000b */
[----:B------:R-:W-:-:S04]  /*3b90*/  @!P0 LOP3.LUT R9, R9, R8, RZ, 0x3c, !PT ;  /* 0x0000000809098212 */ /* 0x000fc800078e3cff */
[----:B------:R-:W-:-:S04]  /*3ba0*/  @!P0 LOP3.LUT R8, R9, R8, RZ, 0x3c, !PT ;  /* 0x0000000809088212 */ /* 0x000fc800078e3cff */
[----:B------:R-:W-:-:S05]  /*3bb0*/  @!P0 LOP3.LUT R9, R9, R8, RZ, 0x3c, !PT ;  /* 0x0000000809098212 */ /* 0x000fca00078e3cff */
[----:B------:R0:W3:Y:S01]  /*3bc0*/  @!P0 LDG.E.U8 R65, desc[UR18][R8.64] ;  /* 0x0000001208418981 */ /* 0x0000e2000c1e1100 */
[----:B------:R-:W-:-:S05]  /*3bd0*/  VIADD R12, R15, 0xffffffbe ;  /* 0xffffffbe0f0c7836 */ /* 0x000fca0000000000 */
[----:B------:R-:W-:Y:S01]  /*3be0*/  ISETP.GE.U32.AND P5, PT, R12, 0x7fffff3f, PT ;  /* 0x7fffff3f0c00780c */ /* 0x000fe20003fa6070 */
[----:B------:R-:W-:-:S05]  /*3bf0*/  VIADD R12, R15, 0xffffffb6 ;  /* 0xffffffb60f0c7836 */ /* 0x000fca0000000000 */
[----:B------:R-:W-:Y:S02]  /*3c00*/  ISETP.GE.U32.AND P3, PT, R12, 0x7fffff37, PT ;  /* 0x7fffff370c00780c */ /* 0x000fe40003f66070 */
[----:B------:R-:W-:Y:S02]  /*3c10*/  PRMT R61, RZ, 0x7610, R61 ;  /* 0x00007610ff3d7816 */ /* 0x000fe4000000003d */
[----:B------:R-:W-:Y:S01]  /*3c20*/  PRMT R160, RZ, 0x7610, R160 ;  /* 0x00007610ffa07816 */ /* 0x000fe200000000a0 */
[----:B--2---:R1:W-:Y:S04]  /*3c30*/  STL [R1+0x3f8], R77 ;  /* 0x0003f84d01007387 */ /* 0x0043e80000100800 */
[----:B-1----:R-:W2:Y:S04]  /*3c40*/  LDL.LU R77, [R1+0xc2c] ;  /* 0x000c2c00014d7983 */ /* 0x002ea80000300800 */
[----:B------:R1:W-:Y:S04]  /*3c50*/  STL [R1+0x540], R73 ;  /* 0x0005404901007387 */ /* 0x0003e80000100800 */
[----:B-1----:R-:W2:Y:S04]  /*3c60*/  LDL.LU R73, [R1+0xc28] ;  /* 0x000c280001497983 */ /* 0x002ea80000300800 */
[----:B------:R-:W2:Y:S04]  /*3c70*/  LDL.LU R69, [R1+0xc24] ;  /* 0x000c240001457983 */ /* 0x000ea80000300800 */
[----:B----4-:R1:W-:Y:S04]  /*3c80*/  STL [R1+0x478], R106 ;  /* 0x0004786a01007387 */ /* 0x0103e80000100800 */
[----:B-1----:R-:W4:Y:S04]  /*3c90*/  LDL.LU R106, [R1+0xc20] ;  /* 0x000c2000016a7983 */ /* 0x002f280000300800 */
[----:B------:R1:W-:Y:S02]  /*3ca0*/  STL [R1+0x584], R10 ;  /* 0x0005840a01007387 */ /* 0x0003e40000100800 */
[----:B-1----:R-:W-:-:S05]  /*3cb0*/  IMAD R10, R36, 0x39, RZ ;  /* 0x00000039240a7824 */ /* 0x002fca00078e02ff */
[----:B------:R-:W-:-:S04]  /*3cc0*/  IADD3 R12, P6, PT, R10, R2, RZ ;  /* 0x000000020a0c7210 */ /* 0x000fc80007fde0ff */
        /* <DEDUP_REMOVED lines=11> */
[----:B------:R-:W-:Y:S01]  /*3d80*/  IMAD R11, R36, 0x41, RZ ;  /* 0x00000041240b7824 */ /* 0x000fe200078e02ff */
[----:B---3--:R1:W-:Y:S04]  /*3d90*/  STL [R1+0x43c], R65 ;  /* 0x00043c4101007387 */ /* 0x0083e80000100800 */
[----:B-1----:R-:W-:-:S04]  /*3da0*/  IADD3 R65, P6, PT, R11, R2, RZ ;  /* 0x000000020b417210 */ /* 0x002fc80007fde0ff */
[----:B0-----:R-:W-:Y:S01]  /*3db0*/  LEA.HI.X.SX32 R9, R11, R3, 0x1, P6 ;  /* 0x000000030b097211 */ /* 0x001fe200030f0eff */
[----:B------:R-:W-:-:S05]  /*3dc0*/  @!P5 IMAD.MOV.U32 R8, RZ, RZ, R65 ;  /* 0x000000ffff08d224 */ /* 0x000fca00078e0041 */
[----:B------:R0:W3:Y:S01]  /*3dd0*/  @!P5 LDG.E.U8 R160, desc[UR18][R8.64] ;  /* 0x0000001208a0d981 */ /* 0x0000e2000c1e1100 */
[----:B------:R-:W-:-:S03]  /*3de0*/  IMAD R10, R36, 0x49, RZ ;  /* 0x00000049240a7824 */ /* 0x000fc600078e02ff */
[----:B------:R-:W-:Y:S01]  /*3df0*/  STL [R1+0x604], R65 ;  /* 0x0006044101007387 */ /* 0x000fe20000100800 */
[----:B------:R-:W-:Y:S02]  /*3e00*/  VIADD R12, R15, 0xffffff9e ;  /* 0xffffff9e0f0c7836 */ /* 0x000fe40000000000 */
[----:B------:R-:W-:-:S03]  /*3e10*/  IMAD R11, R36, 0x51, RZ ;  /* 0x00000051240b7824 */ /* 0x000fc600078e02ff */
[----:B------:R-:W-:Y:S01]  /*3e20*/  ISETP.GE.U32.AND P4, PT, R12, 0x7fffff1f, PT ;  /* 0x7fffff1f0c00780c */ /* 0x000fe20003f86070 */
[----:B------:R-:W-:-:S05]  /*3e30*/  VIADD R12, R15, 0xffffff96 ;  /* 0xffffff960f0c7836 */ /* 0x000fca0000000000 */
[----:B------:R-:W-:Y:S02]  /*3e40*/  ISETP.GE.U32.AND P5, PT, R12, 0x7fffff17, PT ;  /* 0x7fffff170c00780c */ /* 0x000fe40003fa6070 */
[----:B------:R-:W-:Y:S01]  /*3e50*/  PRMT R12, RZ, 0x7610, R12 ;  /* 0x00007610ff0c7816 */ /* 0x000fe2000000000c */
[----:B--2---:R1:W-:Y:S02]  /*3e60*/  STL [R1+0x434], R61 ;  /* 0x0004343d01007387 */ /* 0x0043e40000100800 */
[----:B-1----:R-:W-:-:S04]  /*3e70*/  IADD3 R61, P6, PT, R10, R2, RZ ;  /* 0x000000020a3d7210 */ /* 0x002fc80007fde0ff */
[----:B------:R-:W-:Y:S01]  /*3e80*/  LEA.HI.X.SX32 R10, R10, R3, 0x1, P6 ;  /* 0x000000030a0a7211 */ /* 0x000fe200030f0eff */
[----:B------:R1:W-:Y:S01]  /*3e90*/  STL [R1+0x600], R9 ;  /* 0x0006000901007387 */ /* 0x0003e20000100800 */
[----:B0-----:R-:W-:-:S03]  /*3ea0*/  @!P3 IMAD.MOV.U32 R8, RZ, RZ, R61 ;  /* 0x000000ffff08b224 */ /* 0x001fc600078e003d */
[----:B-1----:R-:W-:-:S05]  /*3eb0*/  @!P3 IMAD.MOV.U32 R9, RZ, RZ, R10 ;  /* 0x000000ffff09b224 */ /* 0x002fca00078e000a */
[----:B------:R0:W2:Y:S04]  /*3ec0*/  @!P3 LDG.E.U8 R138, desc[UR18][R8.64] ;  /* 0x00000012088ab981 */ /* 0x0000a8000c1e1100 */
[----:B------:R1:W-:Y:S04]  /*3ed0*/  STL [R1+0x644], R61 ;  /* 0x0006443d01007387 */ /* 0x0003e80000100800 */
[----:B------:R-:W4:Y:S01]  /*3ee0*/  LDL.LU R65, [R1+0xc1c] ;  /* 0x000c1c0001417983 */ /* 0x000f220000300800 */
[----:B0-----:R-:W-:-:S03]  /*3ef0*/  VIADD R8, R15, 0xffffff8e ;  /* 0xffffff8e0f087836 */ /* 0x001fc60000000000 */
[----:B------:R-:W-:Y:S04]  /*3f00*/  STL [R1+0x640], R10 ;  /* 0x0006400a01007387 */ /* 0x000fe80000100800 */
[----:B---3--:R0:W-:Y:S01]  /*3f10*/  STL [R1+0x468], R160 ;  /* 0x000468a001007387 */ /* 0x0081e20000100800 */
[----:B------:R-:W-:-:S03]  /*3f20*/  ISETP.GE.U32.AND P3, PT, R8, 0x7fffff0f, PT ;  /* 0x7fffff0f0800780c */ /* 0x000fc60003f66070 */
[----:B-1----:R-:W3:Y:S01]  /*3f30*/  LDL.LU R61, [R1+0xc18] ;  /* 0x000c1800013d7983 */ /* 0x002ee20000300800 */
[----:B0-----:R-:W-:-:S04]  /*3f40*/  IADD3 R160, P6, PT, R11, R2, RZ ;  /* 0x000000020ba07210 */ /* 0x001fc80007fde0ff */
[----:B------:R-:W-:Y:S01]  /*3f50*/  LEA.HI.X.SX32 R9, R11, R3, 0x1, P6 ;  /* 0x000000030b097211 */ /* 0x000fe200030f0eff */
[----:B------:R-:W-:-:S05]  /*3f60*/  @!P2 IMAD.MOV.U32 R8, RZ, RZ, R160 ;  /* 0x000000ffff08a224 */ /* 0x000fca00078e00a0 */
[----:B------:R0:W3:Y:S01]  /*3f70*/  @!P2 LDG.E.U8 R12, desc[UR18][R8.64] ;  /* 0x00000012080ca981 */ /* 0x0000e2000c1e1100 */
[----:B------:R-:W-:-:S03]  /*3f80*/  IMAD R10, R36, 0x59, RZ ;  /* 0x00000059240a7824 */ /* 0x000fc600078e02ff */
[----:B------:R-:W-:Y:S04]  /*3f90*/  STL [R1+0x684], R160 ;  /* 0x000684a001007387 */ /* 0x000fe80000100800 */
[----:B------:R-:W-:Y:S01]  /*3fa0*/  STL [R1+0x680], R9 ;  /* 0x0006800901007387 */ /* 0x000fe20000100800 */
[----:B------:R-:W-:-:S05]  /*3fb0*/  VIADD R11, R15, 0xffffff86 ;  /* 0xffffff860f0b7836 */ /* 0x000fca0000000000 */
[----:B------:R-:W-:Y:S01]  /*3fc0*/  ISETP.GE.U32.AND P2, PT, R11, 0x7fffff07, PT ;  /* 0x7fffff070b00780c */ /* 0x000fe20003f46070 */
[----:B------:R-:W-:Y:S01]  /*3fd0*/  IMAD R11, R36, 0x61, RZ ;  /* 0x00000061240b7824 */ /* 0x000fe200078e02ff */
[----:B--2---:R1:W-:Y:S02]  /*3fe0*/  STL [R1+0x4b4], R138 ;  /* 0x0004b48a01007387 */ /* 0x0043e40000100800 */
[----:B-1----:R-:W-:-:S04]  /*3ff0*/  IADD3 R138, P6, PT, R10, R2, RZ ;  /* 0x000000020a8a7210 */ /* 0x002fc80007fde0ff */
[----:B0-----:R-:W-:Y:S01]  /*4000*/  LEA.HI.X.SX32 R9, R10, R3, 0x1, P6 ;  /* 0x000000030a097211 */ /* 0x001fe200030f0eff */
[----:B------:R-:W-:-:S05]  /*4010*/  @!P0 IMAD.MOV.U32 R8, RZ, RZ, R138 ;  /* 0x000000ffff088224 */ /* 0x000fca00078e008a */
[----:B------:R0:W2:Y:S01]  /*4020*/  @!P0 LDG.E.U8 R135, desc[UR18][R8.64] ;  /* 0x0000001208878981 */ /* 0x0000a2000c1e1100 */
[----:B------:R-:W-:-:S03]  /*4030*/  IADD3 R160, P6, PT, R11, R2, RZ ;  /* 0x000000020ba07210 */ /* 0x000fc60007fde0ff */
[----:B------:R-:W-:Y:S02]  /*4040*/  STL [R1+0x6bc], R138 ;  /* 0x0006bc8a01007387 */ /* 0x000fe40000100800 */
[----:B0-----:R-:W-:Y:S02]  /*4050*/  @!P4 IMAD.MOV.U32 R8, RZ, RZ, R160 ;  /* 0x000000ffff08c224 */ /* 0x001fe400078e00a0 */
[----:B---3--:R-:W-:Y:S04]  /*4060*/  STL [R1+0x4a4], R12 ;  /* 0x0004a40c01007387 */ /* 0x008fe80000100800 */
[----:B------:R0:W-:Y:S02]  /*4070*/  STL [R1+0x6b8], R9 ;  /* 0x0006b80901007387 */ /* 0x0001e40000100800 */
[----:B0-----:R-:W-:-:S05]  /*4080*/  LEA.HI.X.SX32 R9, R11, R3, 0x1, P6 ;  /* 0x000000030b097211 */ /* 0x001fca00030f0eff */
[----:B------:R0:W3:Y:S01]  /*4090*/  @!P4 LDG.E.U8 R28, desc[UR18][R8.64] ;  /* 0x00000012081cc981 */ /* 0x0000e2000c1e1100 */
[----:B------:R-:W-:-:S03]  /*40a0*/  IMAD R10, R36, 0x69, RZ ;  /* 0x00000069240a7824 */ /* 0x000fc600078e02ff */
[----:B------:R-:W-:Y:S01]  /*40b0*/  STL [R1+0x6f4], R160 ;  /* 0x0006f4a001007387 */ /* 0x000fe20000100800 */
[----:B------:R-:W-:Y:S01]  /*40c0*/  PRMT R115, RZ, 0x7610, R115 ;  /* 0x00007610ff737816 */ /* 0x000fe20000000073 */
[----:B------:R-:W-:Y:S02]  /*40d0*/  IMAD R11, R36, 0x71, RZ ;  /* 0x00000071240b7824 */ /* 0x000fe400078e02ff */
[----:B------:R-:W-:-:S05]  /*40e0*/  VIADD R12, R15, 0xfffffffe ;  /* 0xfffffffe0f0c7836 */ /* 0x000fca0000000000 */
        /* <DEDUP_REMOVED lines=9> */
[----:B-1----:R-:W-:Y:S01]  /*4180*/  @!P5 IMAD.MOV.U32 R9, RZ, RZ, R138 ;  /* 0x000000ffff09d224 */ /* 0x002fe200078e008a */
[----:B------:R-:W-:Y:S04]  /*4190*/  STL [R1+0x72c], R135 ;  /* 0x00072c8701007387 */ /* 0x000fe80000100800 */
[----:B------:R0:W2:Y:S04]  /*41a0*/  @!P5 LDG.E.U8 R115, desc[UR18][R8.64] ;  /* 0x000000120873d981 */ /* 0x0000a8000c1e1100 */
[----:B------:R-:W-:Y:S04]  /*41b0*/  STL [R1+0x728], R138 ;  /* 0x0007288a01007387 */ /* 0x000fe80000100800 */
[----:B---3--:R1:W-:Y:S01]  /*41c0*/  STL [R1+0x4b0], R28 ;  /* 0x0004b01c01007387 */ /* 0x0083e20000100800 */
[----:B0-----:R-:W-:Y:S01]  /*41d0*/  VIADD R8, R15, 0xfffffff5 ;  /* 0xfffffff50f087836 */ /* 0x001fe20000000000 */
[----:B-1----:R-:W-:-:S04]  /*41e0*/  IADD3 R28, P6, PT, R11, R2, RZ ;  /* 0x000000020b1c7210 */ /* 0x002fc80007fde0ff */
[----:B------:R-:W-:Y:S02]  /*41f0*/  LEA.HI.X.SX32 R135, R11, R3, 0x1, P6 ;  /* 0x000000030b877211 */ /* 0x000fe400030f0eff */
[----:B------:R-:W-:Y:S01]  /*4200*/  ISETP.GE.U32.AND P5, PT, R8, 0x7fffff76, PT ;  /* 0x7fffff760800780c */ /* 0x000fe20003fa6070 */
[----:B------:R-:W-:Y:S02]  /*4210*/  @!P3 IMAD.MOV.U32 R8, RZ, RZ, R28 ;  /* 0x000000ffff08b224 */ /* 0x000fe400078e001c */
[----:B------:R-:W-:-:S05]  /*4220*/  @!P3 IMAD.MOV.U32 R9, RZ, RZ, R135 ;  /* 0x000000ffff09b224 */ /* 0x000fca00078e0087 */
[----:B------:R0:W3:Y:S01]  /*4230*/  @!P3 LDG.E.U8 R12, desc[UR18][R8.64] ;  /* 0x00000012080cb981 */ /* 0x0000e2000c1e1100 */
[----:B------:R-:W-:-:S03]  /*4240*/  IMAD R10, R36, 0x79, RZ ;  /* 0x00000079240a7824 */ /* 0x000fc600078e02ff */
[----:B------:R1:W-:Y:S04]  /*4250*/  STL [R1+0x764], R28 ;  /* 0x0007641c01007387 */ /* 0x0003e80000100800 */
[----:B------:R-:W-:Y:S01]  /*4260*/  STL [R1+0x760], R135 ;  /* 0x0007608701007387 */ /* 0x000fe20000100800 */
[----:B------:R-:W-:Y:S01]  /*4270*/  VIADD R11, R15, 0xffffffed ;  /* 0xffffffed0f0b7836 */ /* 0x000fe20000000000 */
[----:B------:R-:W-:-:S04]  /*4280*/  PRMT R114, RZ, 0x7610, R114 ;  /* 0x00007610ff727816 */ /* 0x000fc80000000072 */
[----:B------:R-:W-:Y:S01]  /*4290*/  ISETP.GE.U32.AND P3, PT, R11, 0x7fffff6e, PT ;  /* 0x7fffff6e0b00780c */ /* 0x000fe20003f66070 */
[----:B-1----:R-:W-:Y:S02]  /*42a0*/  IMAD.MOV.U32 R28, RZ, RZ, R13 ;  /* 0x000000ffff1c7224 */ /* 0x002fe400078e000d */
[----:B------:R-:W-:Y:S01]  /*42b0*/  VIADD R13, R15, 0xffffffe5 ;  /* 0xffffffe50f0d7836 */ /* 0x000fe20000000000 */
[----:B------:R-:W-:Y:S01]  /*42c0*/  PRMT R57, RZ, 0x7610, R57 ;  /* 0x00007610ff397816 */ /* 0x000fe20000000039 */
[----:B--2---:R1:W-:Y:S02]  /*42d0*/  STL [R1+0x4ec], R115 ;  /* 0x0004ec7301007387 */ /* 0x0043e40000100800 */
[----:B-1----:R-:W-:-:S04]  /*42e0*/  IADD3 R115, P6, PT, R10, R2, RZ ;  /* 0x000000020a737210 */ /* 0x002fc80007fde0ff */
[----:B------:R-:W-:Y:S02]  /*42f0*/  LEA.HI.X.SX32 R10, R10, R3, 0x1, P6 ;  /* 0x000000030a0a7211 */ /* 0x000fe400030f0eff */
[----:B0-----:R-:W-:-:S04]  /*4300*/  IADD3 R8, P6, PT, R2, R36, RZ ;  /* 0x0000002402087210 */ /* 0x001fc80007fde0ff */
[----:B------:R-:W-:Y:S01]  /*4310*/  LEA.HI.X.SX32 R9, R36, R3, 0x1, P6 ;  /* 0x0000000324097211 */ /* 0x000fe200030f0eff */
[----:B------:R-:W-:Y:S01]  /*4320*/  STL [R1+0x79c], R115 ;  /* 0x00079c7301007387 */ /* 0x000fe20000100800 */
[----:B------:R-:W-:-:S03]  /*4330*/  @!P2 IMAD.MOV.U32 R11, RZ, RZ, R10 ;  /* 0x000000ffff0ba224 */ /* 0x000fc600078e000a */
[----:B------:R-:W2:Y:S04]  /*4340*/  @!P0 LDG.E.U8 R14, desc[UR18][R8.64] ;  /* 0x00000012080e8981 */ /* 0x000ea8000c1e1100 */
[----:B------:R0:W-:Y:S04]  /*4350*/  STL [R1+0x798], R10 ;  /* 0x0007980a01007387 */ /* 0x0001e80000100800 */
[----:B---3--:R1:W-:Y:S01]  /*4360*/  STL [R1+0x4e4], R12 ;  /* 0x0004e40c01007387 */ /* 0x0083e20000100800 */
[----:B0-----:R-:W-:Y:S02]  /*4370*/  @!P2 IMAD.MOV.U32 R10, RZ, RZ, R115 ;  /* 0x000000ffff0aa224 */ /* 0x001fe400078e0073 */
[----:B-1----:R-:W-:-:S03]  /*4380*/  IMAD.SHL.U32 R12, R36, 0x2, RZ ;  /* 0x00000002240c7824 */ /* 0x002fc600078e00ff */
[----:B------:R0:W3:Y:S01]  /*4390*/  @!P2 LDG.E.U8 R114, desc[UR18][R10.64] ;  /* 0x000000120a72a981 */ /* 0x0000e2000c1e1100 */
[----:B------:R-:W-:Y:S01]  /*43a0*/  ISETP.GE.U32.AND P2, PT, R13, 0x7fffff66, PT ;  /* 0x7fffff660d00780c */ /* 0x000fe20003f46070 */
[----:B------:R-:W-:Y:S01]  /*43b0*/  IMAD R13, R36, 0xa, RZ ;  /* 0x0000000a240d7824 */ /* 0x000fe200078e02ff */
[----:B0-----:R-:W-:-:S04]  /*43c0*/  IADD3 R10, P6, PT, R12, R2, RZ ;  /* 0x000000020c0a7210 */ /* 0x001fc80007fde0ff */
[----:B------:R-:W-:Y:S02]  /*43d0*/  LEA.HI.X.SX32 R11, R12, R3, 0x1, P6 ;  /* 0x000000030c0b7211 */ /* 0x000fe400030f0eff */
[----:B------:R-:W-:-:S04]  /*43e0*/  IADD3 R12, P6, PT, R13, R2, RZ ;  /* 0x000000020d0c7210 */ /* 0x000fc80007fde0ff */
[----:B------:R-:W-:-:S05]  /*43f0*/  LEA.HI.X.SX32 R13, R13, R3, 0x1, P6 ;  /* 0x000000030d0d7211 */ /* 0x000fca00030f0eff */
[----:B------:R0:W4:Y:S04]  /*4400*/  @!P5 LDG.E.U8 R57, desc[UR18][R12.64] ;  /* 0x000000120c39d981 */ /* 0x000128000c1e1100 */
[----:B------:R-:W-:Y:S04]  /*4410*/  STL [R1+0x9fc], R8 ;  /* 0x0009fc0801007387 */ /* 0x000fe80000100800 */
[----:B------:R-:W-:Y:S01]  /*4420*/  STL [R1+0x9f8], R9 ;  /* 0x0009f80901007387 */ /* 0x000fe20000100800 */
[----:B------:R-:W-:Y:S01]  /*4430*/  PRMT R113, RZ, 0x7610, R113 ;  /* 0x00007610ff717816 */ /* 0x000fe20000000071 */
[----:B------:R-:W-:-:S05]  /*4440*/  IMAD R135, R36, 0x12, RZ ;  /* 0x0000001224877824 */ /* 0x000fca00078e02ff */
[----:B------:R-:W4:Y:S01]  /*4450*/  @!P4 LDG.E.U8 R113, desc[UR18][R10.64] ;  /* 0x000000120a71c981 */ /* 0x000f22000c1e1100 */
[----:B------:R-:W-:-:S04]  /*4460*/  IADD3 R138, P6, PT, R135, R2, RZ ;  /* 0x00000002878a7210 */ /* 0x000fc80007fde0ff */
[----:B------:R-:W-:Y:S02]  /*4470*/  LEA.HI.X.SX32 R135, R135, R3, 0x1, P6 ;  /* 0x0000000387877211 */ /* 0x000fe400030f0eff */
[----:B------:R-:W-:Y:S01]  /*4480*/  PRMT R117, RZ, 0x7610, R117 ;  /* 0x00007610ff757816 */ /* 0x000fe20000000075 */
[----:B--2---:R1:W-:Y:S02]  /*4490*/  STL [R1+0x4f0], R14 ;  /* 0x0004f00e01007387 */ /* 0x0043e40000100800 */
[----:B-1----:R-:W-:-:S05]  /*44a0*/  VIADD R14, R15, 0xffffffdd ;  /* 0xffffffdd0f0e7836 */ /* 0x002fca0000000000 */
[----:B------:R-:W-:Y:S01]  /*44b0*/  ISETP.GE.U32.AND P0, PT, R14, 0x7fffff5e, PT ;  /* 0x7fffff5e0e00780c */ /* 0x000fe20003f06070 */
[----:B------:R-:W-:-:S05]  /*44c0*/  VIADD R14, R15, 0xffffffd5 ;  /* 0xffffffd50f0e7836 */ /* 0x000fca0000000000 */
[----:B------:R-:W-:Y:S01]  /*44d0*/  ISETP.GE.U32.AND P4, PT, R14, 0x7fffff56, PT ;  /* 0x7fffff560e00780c */ /* 0x000fe20003f86070 */
[----:B------:R-:W-:Y:S01]  /*44e0*/  IMAD R14, R36, 0x1a, RZ ;  /* 0x0000001a240e7824 */ /* 0x000fe200078e02ff */
[----:B------:R-:W-:Y:S01]  /*44f0*/  STL [R1+0xa04], R10 ;  /* 0x000a040a01007387 */ /* 0x000fe20000100800 */
[----:B------:R-:W-:-:S03]  /*4500*/  VIADD R15, R15, 0xffffffcd ;  /* 0xffffffcd0f0f7836 */ /* 0x000fc60000000000 */
[----:B------:R-:W-:Y:S01]  /*4510*/  IADD3 R160, P6, PT, R14, R2, RZ ;  /* 0x000000020ea07210 */ /* 0x000fe20007fde0ff */
[----:B------:R-:W-:Y:S04]  /*4520*/  STL [R1+0xa00], R11 ;  /* 0x000a000b01007387 */ /* 0x000fe80000100800 */
[----:B---3--:R-:W-:Y:S04]  /*4530*/  STL [R1+0x4c0], R114 ;  /* 0x0004c07201007387 */ /* 0x008fe80000100800 */
[----:B------:R0:W-:Y:S01]  /*4540*/  STL [R1+0xa0c], R12 ;  /* 0x000a0c0c01007387 */ /* 0x0001e20000100800 */
[----:B------:R-:W-:-:S03]  /*4550*/  ISETP.GE.U32.AND P5, PT, R15, 0x7fffff4e, PT ;  /* 0x7fffff4e0f00780c */ /* 0x000fc60003fa6070 */
[----:B------:R1:W-:Y:S01]  /*4560*/  STL [R1+0xa08], R13 ;  /* 0x000a080d01007387 */ /* 0x0003e20000100800 */
[----:B------:R-:W-:-:S03]  /*4570*/  @!P3 IMAD.MOV.U32 R15, RZ, RZ, R135 ;  /* 0x000000ffff0fb224 */ /* 0x000fc600078e0087 */
[----:B------:R-:W-:Y:S01]  /*4580*/  STL [R1+0x9c], R160 ;  /* 0x00009ca001007387 */ /* 0x000fe20000100800 */
[----:B0-----:R-:W0:Y:S03]  /*4590*/  LDC R12, c[0x0][0x3a0] ;  /* 0x0000e800ff0c7b82 */ /* 0x001e260000000800 */
[----:B----4-:R2:W-:Y:S01]  /*45a0*/  STL [R1+0x4ac], R57 ;  /* 0x0004ac3901007387 */ /* 0x0105e20000100800 */
[----:B-1----:R-:W-:Y:S02]  /*45b0*/  PRMT R13, RZ, 0x7610, R13 ;  /* 0x00007610ff0d7816 */ /* 0x002fe4000000000d */
[----:B--2---:R-:W-:Y:S01]  /*45c0*/  LEA.HI.X.SX32 R57, R14, R3, 0x1, P6 ;  /* 0x000000030e397211 */ /* 0x004fe200030f0eff */
[----:B------:R-:W-:-:S05]  /*45d0*/  @!P3 IMAD.MOV.U32 R14, RZ, RZ, R138 ;  /* 0x000000ffff0eb224 */ /* 0x000fca00078e008a */
[----:B------:R1:W2:Y:S02]  /*45e0*/  @!P3 LDG.E.U8 R13, desc[UR18][R14.64] ;  /* 0x000000120e0db981 */ /* 0x0002a4000c1e1100 */
[----:B-1----:R-:W-:Y:S02]  /*45f0*/  @!P2 IMAD.MOV.U32 R14, RZ, RZ, R160 ;  /* 0x000000ffff0ea224 */ /* 0x002fe400078e00a0 */
[----:B------:R-:W-:-:S05]  /*4600*/  @!P2 IMAD.MOV.U32 R15, RZ, RZ, R57 ;  /* 0x000000ffff0fa224 */ /* 0x000fca00078e0039 */
[----:B------:R1:W3:Y:S01]  /*4610*/  @!P2 LDG.E.U8 R117, desc[UR18][R14.64] ;  /* 0x000000120e75a981 */ /* 0x0002e2000c1e1100 */
[----:B------:R-:W-:Y:S02]  /*4620*/  IMAD.MOV.U32 R114, RZ, RZ, R16 ;  /* 0x000000ffff727224 */ /* 0x000fe400078e0010 */
[----:B------:R-:W-:Y:S01]  /*4630*/  IMAD R16, R36, 0x22, RZ ;  /* 0x0000002224107824 */ /* 0x000fe200078e02ff */
[----:B------:R-:W-:Y:S01]  /*4640*/  STL [R1+0xa14], R138 ;  /* 0x000a148a01007387 */ /* 0x000fe20000100800 */
[----:B------:R-:W-:-:S03]  /*4650*/  IMAD.MOV.U32 R115, RZ, RZ, R17 ;  /* 0x000000ffff737224 */ /* 0x000fc600078e0011 */
[----:B------:R-:W-:Y:S01]  /*4660*/  STL [R1+0xa10], R135 ;  /* 0x000a108701007387 */ /* 0x000fe20000100800 */
[----:B0-----:R-:W-:-:S03]  /*4670*/  VIADD R17, R12, 0xffffffc5 ;  /* 0xffffffc50c117836 */ /* 0x001fc60000000000 */
[----:B------:R-:W-:Y:S04]  /*4680*/  STL [R1+0x98], R57 ;  /* 0x0000983901007387 */ /* 0x000fe80000100800 */
[----:B------:R0:W-:Y:S01]  /*4690*/  STL [R1+0x4bc], R113 ;  /* 0x0004bc7101007387 */ /* 0x0001e20000100800 */
[----:B-1----:R-:W-:Y:S01]  /*46a0*/  VIADD R14, R12, 0xffffffbd ;  /* 0xffffffbd0c0e7836 */ /* 0x002fe20000000000 */
[----:B------:R-:W-:Y:S01]  /*46b0*/  ISETP.GE.U32.AND P3, PT, R17, 0x7fffff46, PT ;  /* 0x7fffff461100780c */ /* 0x000fe20003f66070 */
[----:B------:R-:W-:Y:S01]  /*46c0*/  IMAD R17, R36, 0x2a, RZ ;  /* 0x0000002a24117824 */ /* 0x000fe200078e02ff */
[----:B0-----:R-:W-:-:S04]  /*46d0*/  IADD3 R113, P6, PT, R16, R2, RZ ;  /* 0x0000000210717210 */ /* 0x001fc80007fde0ff */
[----:B------:R-:W-:Y:S02]  /*46e0*/  LEA.HI.X.SX32 R160, R16, R3, 0x1, P6 ;  /* 0x0000000310a07211 */ /* 0x000fe400030f0eff */
[----:B------:R-:W-:Y:S02]  /*46f0*/  PRMT R10, RZ, 0x7610, R10 ;  /* 0x00007610ff0a7816 */ /* 0x000fe4000000000a */
[----:B------:R-:W-:Y:S01]  /*4700*/  ISETP.GE.U32.AND P2, PT, R14, 0x7fffff3e, PT ;  /* 0x7fffff3e0e00780c */ /* 0x000fe20003f46070 */
[----:B------:R-:W-:Y:S02]  /*4710*/  @!P0 IMAD.MOV.U32 R14, RZ, RZ, R113 ;  /* 0x000000ffff0e8224 */ /* 0x000fe400078e0071 */
[----:B------:R-:W-:Y:S01]  /*4720*/  @!P0 IMAD.MOV.U32 R15, RZ, RZ, R160 ;  /* 0x000000ffff0f8224 */ /* 0x000fe200078e00a0 */
[----:B------:R-:W-:-:S04]  /*4730*/  PRMT R116, RZ, 0x7610, R116 ;  /* 0x00007610ff747816 */ /* 0x000fc80000000074 */
[----:B------:R0:W4:Y:S04]  /*4740*/  @!P0 LDG.E.U8 R10, desc[UR18][R14.64] ;  /* 0x000000120e0a8981 */ /* 0x000128000c1e1100 */
[----:B--2---:R-:W-:Y:S04]  /*4750*/  STL [R1+0xae8], R13 ;  /* 0x000ae80d01007387 */ /* 0x004fe80000100800 */
[----:B------:R-:W2:Y:S04]  /*4760*/  LDL.LU R57, [R1+0xc14] ;  /* 0x000c140001397983 */ /* 0x000ea80000300800 */
[----:B------:R-:W-:Y:S04]  /*4770*/  STL [R1+0xdc], R113 ;  /* 0x0000dc7101007387 */ /* 0x000fe80000100800 */
[----:B------:R-:W-:Y:S04]  /*4780*/  STL [R1+0xd8], R160 ;  /* 0x0000d8a001007387 */ /* 0x000fe80000100800 */
[----:B---3--:R1:W-:Y:S02]  /*4790*/  STL [R1+0x4e8], R117 ;  /* 0x0004e87501007387 */ /* 0x0083e40000100800 */
[----:B-1----:R-:W-:-:S04]  /*47a0*/  IADD3 R117, P6, PT, R17, R2, RZ ;  /* 0x0000000211757210 */ /* 0x002fc80007fde0ff */
[----:B0-----:R-:W-:Y:S01]  /*47b0*/  LEA.HI.X.SX32 R15, R17, R3, 0x1, P6 ;  /* 0x00000003110f7211 */ /* 0x001fe200030f0eff */
[----:B------:R-:W-:-:S05]  /*47c0*/  @!P4 IMAD.MOV.U32 R14, RZ, RZ, R117 ;  /* 0x000000ffff0ec224 */ /* 0x000fca00078e0075 */
[----:B------:R0:W3:Y:S01]  /*47d0*/  @!P4 LDG.E.U8 R116, desc[UR18][R14.64] ;  /* 0x000000120e74c981 */ /* 0x0000e2000c1e1100 */
[----:B------:R-:W-:-:S05]  /*47e0*/  VIADD R16, R12, 0xffffffb5 ;  /* 0xffffffb50c107836 */ /* 0x000fca0000000000 */
[----:B------:R-:W-:Y:S01]  /*47f0*/  ISETP.GE.U32.AND P0, PT, R16, 0x7fffff36, PT ;  /* 0x7fffff361000780c */ /* 0x000fe20003f06070 */
[C---:B------:R-:W-:Y:S01]  /*4800*/  IMAD R16, R36.reuse, 0x32, RZ ;  /* 0x0000003224107824 */ /* 0x040fe200078e02ff */
[----:B------:R1:W-:Y:S01]  /*4810*/  STL [R1+0x54c], R117 ;  /* 0x00054c7501007387 */ /* 0x0003e20000100800 */
[----:B------:R-:W-:-:S03]  /*4820*/  IMAD R17, R36, 0x3a, RZ ;  /* 0x0000003a24117824 */ /* 0x000fc600078e02ff */
[C---:B------:R-:W-:Y:S02]  /*4830*/  IADD3 R160, P6, PT, R16.reuse, R2, RZ ;  /* 0x0000000210a07210 */ /* 0x040fe40007fde0ff */
[----:B------:R-:W-:Y:S01]  /*4840*/  PRMT R11, RZ, 0x7610, R11 ;  /* 0x00007610ff0b7816 */ /* 0x000fe2000000000b */
[----:B----4-:R-:W-:Y:S04]  /*4850*/  STL [R1+0xb24], R10 ;  /* 0x000b240a01007387 */ /* 0x010fe80000100800 */
[----:B------:R0:W-:Y:S04]  /*4860*/  STL [R1+0x548], R15 ;  /* 0x0005480f01007387 */ /* 0x0001e80000100800 */
[----:B-1----:R-:W4:Y:S04]  /*4870*/  LDL.LU R117, [R1+0xc10] ;  /* 0x000c100001757983 */ /* 0x002f280000300800 */
[----:B------:R-:W-:Y:S01]  /*4880*/  STL [R1+0x58c], R160 ;  /* 0x00058ca001007387 */ /* 0x000fe20000100800 */
[----:B0-----:R-:W-:Y:S01]  /*4890*/  LEA.HI.X.SX32 R15, R16, R3, 0x1, P6 ;  /* 0x00000003100f7211 */ /* 0x001fe200030f0eff */
[----:B------:R-:W-:Y:S01]  /*48a0*/  @!P5 IMAD.MOV.U32 R14, RZ, RZ, R160 ;  /* 0x000000ffff0ed224 */ /* 0x000fe200078e00a0 */
[----:B------:R-:W-:-:S04]  /*48b0*/  PRMT R162, RZ, 0x7610, R162 ;  /* 0x00007610ffa27816 */ /* 0x000fc800000000a2 */
[----:B------:R0:W2:Y:S04]  /*48c0*/  @!P5 LDG.E.U8 R11, desc[UR18][R14.64] ;  /* 0x000000120e0bd981 */ /* 0x0000a8000c1e1100 */
[----:B---3--:R1:W-:Y:S02]  /*48d0*/  STL [R1+0x470], R116 ;  /* 0x0004707401007387 */ /* 0x0083e40000100800 */
[----:B-1----:R-:W-:-:S04]  /*48e0*/  IADD3 R116, P6, PT, R17, R2, RZ ;  /* 0x0000000211747210 */ /* 0x002fc80007fde0ff */
[----:B------:R-:W-:Y:S01]  /*48f0*/  LEA.HI.X.SX32 R17, R17, R3, 0x1, P6 ;  /* 0x0000000311117211 */ /* 0x000fe200030f0eff */
[----:B------:R1:W-:Y:S01]  /*4900*/  STL [R1+0x588], R15 ;  /* 0x0005880f01007387 */ /* 0x0003e20000100800 */
[----:B0-----:R-:W-:-:S03]  /*4910*/  @!P3 IMAD.MOV.U32 R14, RZ, RZ, R116 ;  /* 0x000000ffff0eb224 */ /* 0x001fc600078e0074 */
[----:B-1----:R-:W-:-:S05]  /*4920*/  @!P3 IMAD.MOV.U32 R15, RZ, RZ, R17 ;  /* 0x000000ffff0fb224 */ /* 0x002fca00078e0011 */
[----:B------:R0:W3:Y:S01]  /*4930*/  @!P3 LDG.E.U8 R162, desc[UR18][R14.64] ;  /* 0x000000120ea2b981 */ /* 0x0000e2000c1e1100 */
[----:B------:R-:W-:Y:S02]  /*4940*/  IMAD.MOV.U32 R113, RZ, RZ, R114 ;  /* 0x000000ffff717224 */ /* 0x000fe400078e0072 */
[----:B------:R-:W-:Y:S02]  /*4950*/  IMAD.MOV.U32 R114, RZ, RZ, R18 ;  /* 0x000000ffff727224 */ /* 0x000fe400078e0012 */
[----:B------:R-:W-:Y:S02]  /*4960*/  VIADD R18, R12, 0xffffffad ;  /* 0xffffffad0c127836 */ /* 0x000fe40000000000 */
[----:B------:R-:W-:-:S03]  /*4970*/  IMAD R16, R36, 0x42, RZ ;  /* 0x0000004224107824 */ /* 0x000fc600078e02ff */
[----:B------:R-:W-:Y:S01]  /*4980*/  ISETP.GE.U32.AND P4, PT, R18, 0x7fffff2e, PT ;  /* 0x7fffff2e1200780c */ /* 0x000fe20003f86070 */
[----:B------:R-:W-:Y:S01]  /*4990*/  VIADD R18, R12, 0xffffffa5 ;  /* 0xffffffa50c127836 */ /* 0x000fe20000000000 */
[----:B------:R-:W-:Y:S01]  /*49a0*/  IADD3 R160, P6, PT, R16, R2, RZ ;  /* 0x0000000210a07210 */ /* 0x000fe20007fde0ff */
[----:B------:R1:W-:Y:S01]  /*49b0*/  STL [R1+0x5cc], R116 ;  /* 0x0005cc7401007387 */ /* 0x0003e20000100800 */
[----:B0-----:R-:W-:Y:S02]  /*49c0*/  VIADD R14, R12, 0xffffff9d ;  /* 0xffffff9d0c0e7836 */ /* 0x001fe40000000000 */
[----:B------:R-:W-:Y:S01]  /*49d0*/  ISETP.GE.U32.AND P5, PT, R18, 0x7fffff26, PT ;  /* 0x7fffff261200780c */ /* 0x000fe20003fa6070 */
[----:B--2---:R-:W-:Y:S01]  /*49e0*/  STL [R1+0xb4c], R11 ;  /* 0x000b4c0b01007387 */ /* 0x004fe20000100800 */
[----:B------:R-:W-:-:S03]  /*49f0*/  LEA.HI.X.SX32 R18, R16, R3, 0x1, P6 ;  /* 0x0000000310127211 */ /* 0x000fc600030f0eff */
[----:B------:R0:W-:Y:S01]  /*4a00*/  STL [R1+0x5c8], R17 ;  /* 0x0005c81101007387 */ /* 0x0001e20000100800 */
[----:B------:R-:W-:-:S03]  /*4a10*/  PRMT R8, RZ, 0x7610, R8 ;  /* 0x00007610ff087816 */ /* 0x000fc60000000008 */
[----:B-1----:R-:W2:Y:S01]  /*4a20*/  LDL.LU R116, [R1+0xc0c] ;  /* 0x000c0c0001747983 */ /* 0x002ea20000300800 */
[----:B------:R-:W-:Y:S01]  /*4a30*/  ISETP.GE.U32.AND P3, PT, R14, 0x7fffff1e, PT ;  /* 0x7fffff1e0e00780c */ /* 0x000fe20003f66070 */
[----:B------:R-:W-:Y:S02]  /*4a40*/  @!P2 IMAD.MOV.U32 R14, RZ, RZ, R160 ;  /* 0x000000ffff0ea224 */ /* 0x000fe400078e00a0 */
[----:B------:R-:W-:Y:S01]  /*4a50*/  STL [R1+0x60c], R160 ;  /* 0x00060ca001007387 */ /* 0x000fe20000100800 */
[----:B0-----:R-:W-:-:S03]  /*4a60*/  IMAD R17, R36, 0x4a, RZ ;  /* 0x0000004a24117824 */ /* 0x001fc600078e02ff */
[----:B------:R-:W-:Y:S01]  /*4a70*/  STL [R1+0x608], R18 ;  /* 0x0006081201007387 */ /* 0x000fe20000100800 */
[----:B------:R-:W-:Y:S01]  /*4a80*/  @!P2 IMAD.MOV.U32 R15, RZ, RZ, R18 ;  /* 0x000000ffff0fa224 */ /* 0x000fe200078e0012 */
[----:B------:R-:W-:-:S04]  /*4a90*/  PRMT R161, RZ, 0x7610, R161 ;  /* 0x00007610ffa17816 */ /* 0x000fc800000000a1 */
[----:B------:R0:W2:Y:S04]  /*4aa0*/  @!P2 LDG.E.U8 R8, desc[UR18][R14.64] ;  /* 0x000000120e08a981 */ /* 0x0000a8000c1e1100 */
        /* <DEDUP_REMOVED lines=8> */
[----:B------:R-:W-:Y:S01]  /*4b30*/  STL [R1+0x64c], R162 ;  /* 0x00064ca201007387 */ /* 0x000fe20000100800 */
[----:B------:R-:W-:-:S03]  /*4b40*/  IMAD R17, R36, 0x5a, RZ ;  /* 0x0000005a24117824 */ /* 0x000fc600078e02ff */
[C---:B------:R-:W-:Y:S01]  /*4b50*/  IADD3 R160, P6, PT, R16.reuse, R2, RZ ;  /* 0x0000000210a07210 */ /* 0x040fe20007fde0ff */
[----:B--2---:R-:W-:Y:S04]  /*4b60*/  STL [R1+0xb58], R8 ;  /* 0x000b580801007387 */ /* 0x004fe80000100800 */
[----:B------:R1:W-:Y:S04]  /*4b70*/  STL [R1+0x648], R15 ;  /* 0x0006480f01007387 */ /* 0x0003e80000100800 */
[----:B------:R-:W-:Y:S01]  /*4b80*/  STL [R1+0x68c], R160 ;  /* 0x00068ca001007387 */ /* 0x000fe20000100800 */
[----:B------:R-:W-:Y:S01]  /*4b90*/  PRMT R9, RZ, 0x7610, R9 ;  /* 0x00007610ff097816 */ /* 0x000fe20000000009 */
[----:B0-----:R-:W-:Y:S01]  /*4ba0*/  @!P4 IMAD.MOV.U32 R14, RZ, RZ, R160 ;  /* 0x000000ffff0ec224 */ /* 0x001fe200078e00a0 */
[----:B-1----:R-:W-:-:S02]  /*4bb0*/  LEA.HI.X.SX32 R15, R16, R3, 0x1, P6 ;  /* 0x00000003100f7211 */ /* 0x002fc400030f0eff */
[----:B------:R-:W-:-:S03]  /*4bc0*/  PRMT R152, RZ, 0x7610, R152 ;  /* 0x00007610ff987816 */ /* 0x000fc60000000098 */
        /* <DEDUP_REMOVED lines=8> */
[----:B------:R-:W-:Y:S02]  /*4c50*/  VIADD R18, R12, 0xffffff8d ;  /* 0xffffff8d0c127836 */ /* 0x000fe40000000000 */
[----:B------:R-:W-:-:S03]  /*4c60*/  IMAD R16, R36, 0x62, RZ ;  /* 0x0000006224107824 */ /* 0x000fc600078e02ff */
[----:B------:R-:W-:Y:S01]  /*4c70*/  ISETP.GE.U32.AND P0, PT, R18, 0x7fffff0e, PT ;  /* 0x7fffff0e1200780c */ /* 0x000fe20003f06070 */
[----:B------:R-:W-:Y:S01]  /*4c80*/  VIADD R18, R12, 0xffffff85 ;  /* 0xffffff850c127836 */ /* 0x000fe20000000000 */
[----:B------:R-:W-:Y:S01]  /*4c90*/  IADD3 R160, P6, PT, R16, R2, RZ ;  /* 0x0000000210a07210 */ /* 0x000fe20007fde0ff */
[----:B------:R-:W-:Y:S03]  /*4ca0*/  STL [R1+0x6c4], R161 ;  /* 0x0006c4a101007387 */ /* 0x000fe60000100800 */
[----:B------:R-:W-:Y:S02]  /*4cb0*/  ISETP.GE.U32.AND P4, PT, R18, 0x7fffff06, PT ;  /* 0x7fffff061200780c */ /* 0x000fe40003f86070 */
[----:B------:R-:W-:Y:S01]  /*4cc0*/  LEA.HI.X.SX32 R18, R16, R3, 0x1, P6 ;  /* 0x0000000310127211 */ /* 0x000fe200030f0eff */
[----:B--2---:R-:W-:Y:S01]  /*4cd0*/  STL [R1+0xb5c], R9 ;  /* 0x000b5c0901007387 */ /* 0x004fe20000100800 */
[----:B------:R-:W-:-:S02]  /*4ce0*/  IMAD R17, R36, 0x6a, RZ ;  /* 0x0000006a24117824 */ /* 0x000fc400078e02ff */
[----:B0-----:R-:W-:Y:S01]  /*4cf0*/  VIADD R14, R12, 0xfffffffc ;  /* 0xfffffffc0c0e7836 */ /* 0x001fe20000000000 */
[----:B------:R-:W-:Y:S04]  /*4d00*/  STL [R1+0x6c0], R162 ;  /* 0x0006c0a201007387 */ /* 0x000fe80000100800 */
[----:B------:R-:W-:Y:S04]  /*4d10*/  STL [R1+0x6fc], R160 ;  /* 0x0006fca001007387 */ /* 0x000fe80000100800 */
[----:B------:R-:W-:Y:S01]  /*4d20*/  STL [R1+0x6f8], R18 ;  /* 0x0006f81201007387 */ /* 0x000fe20000100800 */
[----:B------:R-:W-:Y:S01]  /*4d30*/  PRMT R132, RZ, 0x7610, R132 ;  /* 0x00007610ff847816 */ /* 0x000fe20000000084 */
[----:B------:R-:W-:Y:S01]  /*4d40*/  @!P3 IMAD.MOV.U32 R15, RZ, RZ, R18 ;  /* 0x000000ffff0fb224 */ /* 0x000fe200078e0012 */
[----:B------:R-:W-:Y:S01]  /*4d50*/  ISETP.GE.U32.AND P5, PT, R14, 0x7fffff7d, PT ;  /* 0x7fffff7d0e00780c */ /* 0x000fe20003fa6070 */
[----:B------:R-:W-:Y:S01]  /*4d60*/  @!P3 IMAD.MOV.U32 R14, RZ, RZ, R160 ;  /* 0x000000ffff0eb224 */ /* 0x000fe200078e00a0 */
[----:B------:R-:W-:-:S04]  /*4d70*/  PRMT R109, RZ, 0x7610, R109 ;  /* 0x00007610ff6d7816 */ /* 0x000fc8000000006d */
[----:B------:R0:W2:Y:S04]  /*4d80*/  @!P3 LDG.E.U8 R132, desc[UR18][R14.64] ;  /* 0x000000120e84b981 */ /* 0x0000a8000c1e1100 */
[----:B---3--:R1:W-:Y:S02]  /*4d90*/  STL [R1+0x46c], R152 ;  /* 0x00046c9801007387 */ /* 0x0083e40000100800 */
[----:B-1----:R-:W-:-:S04]  /*4da0*/  IADD3 R152, P6, PT, R17, R2, RZ ;  /* 0x0000000211987210 */ /* 0x002fc80007fde0ff */
[----:B------:R-:W-:Y:S01]  /*4db0*/  LEA.HI.X.SX32 R161, R17, R3, 0x1, P6 ;  /* 0x0000000311a17211 */ /* 0x000fe200030f0eff */
[----:B0-----:R-:W-:-:S04]  /*4dc0*/  @!P2 IMAD.MOV.U32 R14, RZ, RZ, R152 ;  /* 0x000000ffff0ea224 */ /* 0x001fc800078e0098 */
[----:B------:R-:W-:-:S05]  /*4dd0*/  @!P2 IMAD.MOV.U32 R15, RZ, RZ, R161 ;  /* 0x000000ffff0fa224 */ /* 0x000fca00078e00a1 */
[----:B------:R0:W3:Y:S01]  /*4de0*/  @!P2 LDG.E.U8 R109, desc[UR18][R14.64] ;  /* 0x000000120e6da981 */ /* 0x0000e2000c1e1100 */
[----:B------:R-:W-:-:S05]  /*4df0*/  VIADD R16, R12, 0xfffffff4 ;  /* 0xfffffff40c107836 */ /* 0x000fca0000000000 */
[----:B------:R-:W-:Y:S01]  /*4e00*/  ISETP.GE.U32.AND P3, PT, R16, 0x7fffff75, PT ;  /* 0x7fffff751000780c */ /* 0x000fe20003f66070 */
[C---:B------:R-:W-:Y:S01]  /*4e10*/  IMAD R16, R36.reuse, 0x72, RZ ;  /* 0x0000007224107824 */ /* 0x040fe200078e02ff */
[----:B------:R-:W-:Y:S01]  /*4e20*/  STL [R1+0x734], R152 ;  /* 0x0007349801007387 */ /* 0x000fe20000100800 */
[----:B------:R-:W-:-:S03]  /*4e30*/  IMAD R17, R36, 0x7a, RZ ;  /* 0x0000007a24117824 */ /* 0x000fc600078e02ff */
[----:B------:R-:W-:Y:S01]  /*4e40*/  IADD3 R160, P6, PT, R16, R2, RZ ;  /* 0x0000000210a07210 */ /* 0x000fe20007fde0ff */
[----:B--2---:R-:W-:Y:S04]  /*4e50*/  STL [R1+0xb60], R132 ;  /* 0x000b608401007387 */ /* 0x004fe80000100800 */
[----:B------:R1:W-:Y:S01]  /*4e60*/  STL [R1+0x730], R161 ;  /* 0x000730a101007387 */ /* 0x0003e20000100800 */
[----:B------:R-:W-:-:S03]  /*4e70*/  PRMT R159, RZ, 0x7610, R159 ;  /* 0x00007610ff9f7816 */ /* 0x000fc6000000009f */
[----:B------:R2:W-:Y:S01]  /*4e80*/  STL [R1+0x76c], R160 ;  /* 0x00076ca001007387 */ /* 0x0005e20000100800 */
[----:B0-----:R-:W-:Y:S01]  /*4e90*/  @!P0 IMAD.MOV.U32 R14, RZ, RZ, R160 ;  /* 0x000000ffff0e8224 */ /* 0x001fe200078e00a0 */
[----:B-1----:R-:W-:Y:S01]  /*4ea0*/  LEA.HI.X.SX32 R161, R16, R3, 0x1, P6 ;  /* 0x0000000310a17211 */ /* 0x002fe200030f0eff */
[C---:B------:R-:W-:Y:S02]  /*4eb0*/  VIADD R16, R12.reuse, 0xffffffe4 ;  /* 0xffffffe40c107836 */ /* 0x040fe40000000000 */
[----:B------:R-:W-:Y:S02]  /*4ec0*/  VIADD R18, R12, 0xffffffec ;  /* 0xffffffec0c127836 */ /* 0x000fe40000000000 */
[----:B------:R-:W-:Y:S01]  /*4ed0*/  @!P0 IMAD.MOV.U32 R15, RZ, RZ, R161 ;  /* 0x000000ffff0f8224 */ /* 0x000fe200078e00a1 */
[----:B------:R-:W-:Y:S02]  /*4ee0*/  PRMT R130, RZ, 0x7610, R130 ;  /* 0x00007610ff827816 */ /* 0x000fe40000000082 */
[----:B------:R-:W-:-:S02]  /*4ef0*/  ISETP.GE.U32.AND P2, PT, R18, 0x7fffff6d, PT ;  /* 0x7fffff6d1200780c */ /* 0x000fc40003f46070 */
[----:B------:R0:W4:Y:S01]  /*4f00*/  @!P0 LDG.E.U8 R159, desc[UR18][R14.64] ;  /* 0x000000120e9f8981 */ /* 0x000122000c1e1100 */
[----:B------:R-:W-:Y:S01]  /*4f10*/  ISETP.GE.U32.AND P0, PT, R16, 0x7fffff65, PT ;  /* 0x7fffff651000780c */ /* 0x000fe20003f06070 */
[C---:B------:R-:W-:Y:S01]  /*4f20*/  IMAD R18, R36.reuse, 0x3, RZ ;  /* 0x0000000324127824 */ /* 0x040fe200078e02ff */
[----:B------:R-:W-:Y:S01]  /*4f30*/  PRMT R108, RZ, 0x7610, R108 ;  /* 0x00007610ff6c7816 */ /* 0x000fe2000000006c */
[----:B--2---:R-:W-:Y:S02]  /*4f40*/  IMAD.MOV.U32 R160, RZ, RZ, R139 ;  /* 0x000000ffffa07224 */ /* 0x004fe400078e008b */
[----:B------:R-:W-:Y:S02]  /*4f50*/  IMAD R139, R36, 0x13, RZ ;  /* 0x00000013248b7824 */ /* 0x000fe400078e02ff */
[----:B------:R-:W-:Y:S02]  /*4f60*/  IMAD.MOV.U32 R162, RZ, RZ, R28 ;  /* 0x000000ffffa27224 */ /* 0x000fe400078e001c */
[----:B------:R-:W-:Y:S01]  /*4f70*/  IMAD.MOV.U32 R28, RZ, RZ, R146 ;  /* 0x000000ffff1c7224 */ /* 0x000fe200078e0092 */
[----:B------:R-:W-:-:S02]  /*4f80*/  PRMT R6, RZ, 0x7610, R6 ;  /* 0x00007610ff067816 */ /* 0x000fc40000000006 */
[----:B------:R-:W-:Y:S01]  /*4f90*/  PRMT R155, RZ, 0x7610, R155 ;  /* 0x00007610ff9b7816 */ /* 0x000fe2000000009b */
[----:B---3--:R1:W-:Y:S02]  /*4fa0*/  STL [R1+0x424], R109 ;  /* 0x0004246d01007387 */ /* 0x0083e40000100800 */
[----:B-1----:R-:W-:-:S04]  /*4fb0*/  IADD3 R109, P6, PT, R17, R2, RZ ;  /* 0x00000002116d7210 */ /* 0x002fc80007fde0ff */
[----:B------:R-:W-:Y:S01]  /*4fc0*/  LEA.HI.X.SX32 R152, R17, R3, 0x1, P6 ;  /* 0x0000000311987211 */ /* 0x000fe200030f0eff */
[----:B------:R-:W-:-:S04]  /*4fd0*/  @!P4 IMAD.MOV.U32 R16, RZ, RZ, R109 ;  /* 0x000000ffff10c224 */ /* 0x000fc800078e006d */
[----:B------:R-:W-:Y:S01]  /*4fe0*/  @!P4 IMAD.MOV.U32 R17, RZ, RZ, R152 ;  /* 0x000000ffff11c224 */ /* 0x000fe200078e0098 */
[----:B0-----:R-:W-:-:S04]  /*4ff0*/  IADD3 R14, P6, PT, R18, R2, RZ ;  /* 0x00000002120e7210 */ /* 0x001fc80007fde0ff */
[----:B------:R0:W2:Y:S01]  /*5000*/  @!P4 LDG.E.U8 R130, desc[UR18][R16.64] ;  /* 0x000000121082c981 */ /* 0x0000a2000c1e1100 */
[----:B------:R-:W-:Y:S01]  /*5010*/  LEA.HI.X.SX32 R15, R18, R3, 0x1, P6 ;  /* 0x00000003120f7211 */ /* 0x000fe200030f0eff */
[----:B------:R-:W-:-:S04]  /*5020*/  VIADD R18, R12, 0xffffffd4 ;  /* 0xffffffd40c127836 */ /* 0x000fc80000000000 */
[----:B------:R-:W3:Y:S01]  /*5030*/  @!P5 LDG.E.U8 R108, desc[UR18][R14.64] ;  /* 0x000000120e6cd981 */ /* 0x000ee2000c1e1100 */
[----:B0-----:R-:W-:Y:S02]  /*5040*/  VIADD R16, R12, 0xffffffdc ;  /* 0xffffffdc0c107836 */ /* 0x001fe40000000000 */
[----:B------:R-:W-:-:S03]  /*5050*/  IMAD R17, R36, 0xb, RZ ;  /* 0x0000000b24117824 */ /* 0x000fc600078e02ff */
[----:B------:R-:W-:Y:S02]  /*5060*/  ISETP.GE.U32.AND P4, PT, R16, 0x7fffff5d, PT ;  /* 0x7fffff5d1000780c */ /* 0x000fe40003f86070 */
[CC--:B------:R-:W-:Y:S02]  /*5070*/  IADD3 R16, P6, PT, R17.reuse, R2.reuse, RZ ;  /* 0x0000000211107210 */ /* 0x0c0fe40007fde0ff */
[----:B------:R-:W-:Y:S01]  /*5080*/  ISETP.GE.U32.AND P5, PT, R18, 0x7fffff55, PT ;  /* 0x7fffff551200780c */ /* 0x000fe20003fa6070 */
[----:B------:R-:W-:Y:S01]  /*5090*/  IMAD R18, R36, 0x1b, RZ ;  /* 0x0000001b24127824 */ /* 0x000fe200078e02ff */
[----:B------:R-:W-:Y:S01]  /*50a0*/  LEA.HI.X.SX32 R17, R17, R3, 0x1, P6 ;  /* 0x0000000311117211 */ /* 0x000fe200030f0eff */
[----:B------:R-:W-:Y:S01]  /*50b0*/  STL [R1+0x768], R161 ;  /* 0x000768a101007387 */ /* 0x000fe20000100800 */
[----:B------:R-:W-:-:S03]  /*50c0*/  IADD3 R146, P6, PT, R139, R2, RZ ;  /* 0x000000028b927210 */ /* 0x000fc60007fde0ff */
[----:B------:R0:W-:Y:S01]  /*50d0*/  STL [R1+0x7a4], R109 ;  /* 0x0007a46d01007387 */ /* 0x0001e20000100800 */
[----:B------:R-:W-:-:S03]  /*50e0*/  LEA.HI.X.SX32 R139, R139, R3, 0x1, P6 ;  /* 0x000000038b8b7211 */ /* 0x000fc600030f0eff */
[----:B------:R1:W-:Y:S04]  /*50f0*/  STL [R1+0x7a0], R152 ;  /* 0x0007a09801007387 */ /* 0x0003e80000100800 */
[----:B------:R-:W4:Y:S01]  /*5100*/  @!P3 LDG.E.U8 R6, desc[UR18][R16.64] ;  /* 0x000000121006b981 */ /* 0x000f22000c1e1100 */
[----:B0-----:R-:W-:Y:S02]  /*5110*/  IMAD.MOV.U32 R109, RZ, RZ, R19 ;  /* 0x000000ffff6d7224 */ /* 0x001fe400078e0013 */
[----:B------:R-:W-:Y:S01]  /*5120*/  VIADD R19, R12, 0xffffffcc ;  /* 0xffffffcc0c137836 */ /* 0x000fe20000000000 */
[----:B-1----:R-:W-:Y:S01]  /*5130*/  IADD3 R152, P6, PT, R18, R2, RZ ;  /* 0x0000000212987210 */ /* 0x002fe20007fde0ff */
[----:B------:R-:W-:-:S03]  /*5140*/  IMAD.MOV.U32 R161, RZ, RZ, R115 ;  /* 0x000000ffffa17224 */ /* 0x000fc600078e0073 */
[----:B------:R-:W-:Y:S01]  /*5150*/  ISETP.GE.U32.AND P3, PT, R19, 0x7fffff4d, PT ;  /* 0x7fffff4d1300780c */ /* 0x000fe20003f66070 */
[----:B------:R-:W-:Y:S01]  /*5160*/  @!P2 IMAD.MOV.U32 R19, RZ, RZ, R139 ;  /* 0x000000ffff13a224 */ /* 0x000fe200078e008b */
[----:B------:R-:W-:Y:S01]  /*5170*/  LEA.HI.X.SX32 R115, R18, R3, 0x1, P6 ;  /* 0x0000000312737211 */ /* 0x000fe200030f0eff */
[----:B------:R-:W-:-:S05]  /*5180*/  @!P2 IMAD.MOV.U32 R18, RZ, RZ, R146 ;  /* 0x000000ffff12a224 */ /* 0x000fca00078e0092 */
[----:B------:R0:W4:Y:S01]  /*5190*/  @!P2 LDG.E.U8 R155, desc[UR18][R18.64] ;  /* 0x00000012129ba981 */ /* 0x000122000c1e1100 */
[----:B------:R-:W-:Y:S01]  /*51a0*/  PRMT R7, RZ, 0x7610, R7 ;  /* 0x00007610ff077816 */ /* 0x000fe20000000007 */
[----:B0-----:R-:W-:Y:S02]  /*51b0*/  @!P0 IMAD.MOV.U32 R18, RZ, RZ, R152 ;  /* 0x000000ffff128224 */ /* 0x001fe400078e0098 */
[----:B------:R-:W-:-:S05]  /*51c0*/  @!P0 IMAD.MOV.U32 R19, RZ, RZ, R115 ;  /* 0x000000ffff138224 */ /* 0x000fca00078e0073 */
[----:B------:R0:W4:Y:S01]  /*51d0*/  @!P0 LDG.E.U8 R7, desc[UR18][R18.64] ;  /* 0x0000001212078981 */ /* 0x000122000c1e1100 */
[----:B------:R-:W-:Y:S01]  /*51e0*/  PRMT R154, RZ, 0x7610, R154 ;  /* 0x00007610ff9a7816 */ /* 0x000fe2000000009a */
[----:B0-----:R-:W-:-:S05]  /*51f0*/  VIADD R18, R12, 0xffffffbc ;  /* 0xffffffbc0c127836 */ /* 0x001fca0000000000 */
[----:B------:R-:W-:Y:S01]  /*5200*/  ISETP.GE.U32.AND P0, PT, R18, 0x7fffff3d, PT ;  /* 0x7fffff3d1200780c */ /* 0x000fe20003f06070 */
[----:B--2---:R-:W-:Y:S04]  /*5210*/  STL [R1+0xb6c], R130 ;  /* 0x000b6c8201007387 */ /* 0x004fe80000100800 */
[----:B---3--:R-:W-:Y:S04]  /*5220*/  STL [R1+0x3e8], R108 ;  /* 0x0003e86c01007387 */ /* 0x008fe80000100800 */
[----:B----4-:R0:W-:Y:S04]  /*5230*/  STL [R1+0x42c], R159 ;  /* 0x00042c9f01007387 */ /* 0x0101e80000100800 */
[----:B------:R-:W-:Y:S04]  /*5240*/  STL [R1+0xa1c], R14 ;  /* 0x000a1c0e01007387 */ /* 0x000fe80000100800 */
[----:B------:R-:W-:Y:S01]  /*5250*/  STL [R1+0xa18], R15 ;  /* 0x000a180f01007387 */ /* 0x000fe20000100800 */
[----:B0-----:R-:W-:-:S02]  /*5260*/  IMAD.MOV.U32 R159, RZ, RZ, R21 ;  /* 0x000000ffff9f7224 */ /* 0x001fc400078e0015 */
[----:B------:R-:W-:Y:S01]  /*5270*/  IMAD R21, R36, 0x23, RZ ;  /* 0x0000002324157824 */ /* 0x000fe200078e02ff */
[----:B------:R-:W-:Y:S04]  /*5280*/  STL [R1+0xb70], R6 ;  /* 0x000b700601007387 */ /* 0x000fe80000100800 */
[----:B------:R-:W-:Y:S04]  /*5290*/  STL [R1+0xa24], R16 ;  /* 0x000a241001007387 */ /* 0x000fe80000100800 */
[----:B------:R-:W-:Y:S04]  /*52a0*/  STL [R1+0xa20], R17 ;  /* 0x000a201101007387 */ /* 0x000fe80000100800 */
[----:B------:R-:W-:Y:S04]  /*52b0*/  STL [R1+0xa4], R152 ;  /* 0x0000a49801007387 */ /* 0x000fe80000100800 */
[----:B------:R-:W-:Y:S04]  /*52c0*/  STL [R1+0xa2c], R146 ;  /* 0x000a2c9201007387 */ /* 0x000fe80000100800 */
[----:B------:R-:W-:Y:S04]  /*52d0*/  STL [R1+0xa28], R139 ;  /* 0x000a288b01007387 */ /* 0x000fe80000100800 */
[----:B------:R-:W-:Y:S04]  /*52e0*/  STL [R1+0xa0], R115 ;  /* 0x0000a07301007387 */ /* 0x000fe80000100800 */
[----:B------:R0:W-:Y:S01]  /*52f0*/  STL [R1+0x3c0], R155 ;  /* 0x0003c09b01007387 */ /* 0x0001e20000100800 */
[----:B------:R-:W-:Y:S01]  /*5300*/  IMAD.MOV.U32 R108, RZ, RZ, R113 ;  /* 0x000000ffff6c7224 */ /* 0x000fe200078e0071 */
[----:B0-----:R-:W-:-:S02]  /*5310*/  IADD3 R155, P6, PT, R21, R2, RZ ;  /* 0x00000002159b7210 */ /* 0x001fc40007fde0ff */
[----:B------:R-:W2:Y:S02]  /*5320*/  LDL.LU R115, [R1+0xc08] ;  /* 0x000c080001737983 */ /* 0x000ea40000300800 */
[----:B------:R-:W-:Y:S01]  /*5330*/  LEA.HI.X.SX32 R19, R21, R3, 0x1, P6 ;  /* 0x0000000315137211 */ /* 0x000fe200030f0eff */
[----:B------:R-:W-:-:S05]  /*5340*/  @!P4 IMAD.MOV.U32 R18, RZ, RZ, R155 ;  /* 0x000000ffff12c224 */ /* 0x000fca00078e009b */
[----:B------:R0:W3:Y:S01]  /*5350*/  @!P4 LDG.E.U8 R154, desc[UR18][R18.64] ;  /* 0x00000012129ac981 */ /* 0x0000e2000c1e1100 */
[----:B------:R-:W-:Y:S02]  /*5360*/  IMAD.MOV.U32 R113, RZ, RZ, R20 ;  /* 0x000000ffff717224 */ /* 0x000fe400078e0014 */
[----:B------:R-:W-:-:S05]  /*5370*/  VIADD R20, R12, 0xffffffc4 ;  /* 0xffffffc40c147836 */ /* 0x000fca0000000000 */
[----:B------:R-:W-:Y:S01]  /*5380*/  ISETP.GE.U32.AND P2, PT, R20, 0x7fffff45, PT ;  /* 0x7fffff451400780c */ /* 0x000fe20003f46070 */
[----:B------:R-:W-:Y:S02]  /*5390*/  IMAD R20, R36, 0x2b, RZ ;  /* 0x0000002b24147824 */ /* 0x000fe400078e02ff */
[----:B------:R-:W-:-:S03]  /*53a0*/  VIADD R21, R12, 0xffffffb4 ;  /* 0xffffffb40c157836 */ /* 0x000fc60000000000 */
[C---:B------:R-:W-:Y:S01]  /*53b0*/  IADD3 R152, P6, PT, R20.reuse, R2, RZ ;  /* 0x0000000214987210 */ /* 0x040fe20007fde0ff */
[----:B------:R-:W-:Y:S01]  /*53c0*/  STL [R1+0xb78], R7 ;  /* 0x000b780701007387 */ /* 0x000fe20000100800 */
[----:B------:R-:W-:Y:S02]  /*53d0*/  ISETP.GE.U32.AND P4, PT, R21, 0x7fffff35, PT ;  /* 0x7fffff351500780c */ /* 0x000fe40003f86070 */
[----:B0-----:R-:W-:Y:S01]  /*53e0*/  LEA.HI.X.SX32 R18, R20, R3, 0x1, P6 ;  /* 0x0000000314127211 */ /* 0x001fe200030f0eff */
[----:B------:R-:W-:Y:S01]  /*53f0*/  STL [R1+0xe4], R155 ;  /* 0x0000e49b01007387 */ /* 0x000fe20000100800 */
[----:B------:R-:W-:-:S03]  /*5400*/  IMAD R21, R36, 0x33, RZ ;  /* 0x0000003324157824 */ /* 0x000fc600078e02ff */
[----:B------:R0:W-:Y:S01]  /*5410*/  STL [R1+0xe0], R19 ;  /* 0x0000e01301007387 */ /* 0x0001e20000100800 */
[----:B------:R-:W-:-:S03]  /*5420*/  PRMT R126, RZ, 0x7610, R126 ;  /* 0x00007610ff7e7816 */ /* 0x000fc6000000007e */
[----:B------:R-:W-:Y:S01]  /*5430*/  STL [R1+0x554], R152 ;  /* 0x0005549801007387 */ /* 0x000fe20000100800 */
[----:B0-----:R-:W-:Y:S01]  /*5440*/  @!P5 IMAD.MOV.U32 R19, RZ, RZ, R18 ;  /* 0x000000ffff13d224 */ /* 0x001fe200078e0012 */
[----:B------:R-:W-:Y:S02]  /*5450*/  PRMT R153, RZ, 0x7610, R153 ;  /* 0x00007610ff997816 */ /* 0x000fe40000000099 */
[----:B---3--:R0:W-:Y:S04]  /*5460*/  STL [R1+0x3b4], R154 ;  /* 0x0003b49a01007387 */ /* 0x0081e80000100800 */
[----:B------:R1:W-:Y:S01]  /*5470*/  STL [R1+0x550], R18 ;  /* 0x0005501201007387 */ /* 0x0003e20000100800 */
[----:B0-----:R-:W-:Y:S02]  /*5480*/  IMAD.MOV.U32 R154, RZ, RZ, R161 ;  /* 0x000000ffff9a7224 */ /* 0x001fe400078e00a1 */
[----:B------:R-:W-:Y:S01]  /*5490*/  IMAD.MOV.U32 R161, RZ, RZ, R114 ;  /* 0x000000ffffa17224 */ /* 0x000fe200078e0072 */
[----:B------:R-:W-:Y:S01]  /*54a0*/  IADD3 R114, P6, PT, R21, R2, RZ ;  /* 0x0000000215727210 */ /* 0x000fe20007fde0ff */
[----:B-1----:R-:W-:-:S05]  /*54b0*/  @!P5 IMAD.MOV.U32 R18, RZ, RZ, R152 ;  /* 0x000000ffff12d224 */ /* 0x002fca00078e0098 */
[----:B------:R0:W3:Y:S02]  /*54c0*/  @!P5 LDG.E.U8 R126, desc[UR18][R18.64] ;  /* 0x00000012127ed981 */ /* 0x0000e4000c1e1100 */
[----:B0-----:R-:W-:Y:S01]  /*54d0*/  LEA.HI.X.SX32 R19, R21, R3, 0x1, P6 ;  /* 0x0000000315137211 */ /* 0x001fe200030f0eff */
[----:B------:R-:W-:-:S05]  /*54e0*/  @!P3 IMAD.MOV.U32 R18, RZ, RZ, R114 ;  /* 0x000000ffff12b224 */ /* 0x000fca00078e0072 */
[----:B------:R0:W4:Y:S01]  /*54f0*/  @!P3 LDG.E.U8 R153, desc[UR18][R18.64] ;  /* 0x000000121299b981 */ /* 0x000122000c1e1100 */
[----:B------:R-:W-:-:S05]  /*5500*/  IMAD R20, R36, 0x3b, RZ ;  /* 0x0000003b24147824 */ /* 0x000fca00078e02ff */
[----:B------:R-:W-:Y:S01]  /*5510*/  IADD3 R152, P6, PT, R20, R2, RZ ;  /* 0x0000000214987210 */ /* 0x000fe20007fde0ff */
[----:B------:R-:W-:-:S03]  /*5520*/  IMAD.MOV.U32 R155, RZ, RZ, R159 ;  /* 0x000000ffff9b7224 */ /* 0x000fc600078e009f */
[----:B------:R-:W-:Y:S01]  /*5530*/  LEA.HI.X.SX32 R20, R20, R3, 0x1, P6 ;  /* 0x0000000314147211 */ /* 0x000fe200030f0eff */
[----:B------:R-:W-:Y:S01]  /*5540*/  IMAD.MOV.U32 R159, RZ, RZ, R108 ;  /* 0x000000ffff9f7224 */ /* 0x000fe200078e006c */
[----:B------:R-:W-:Y:S01]  /*5550*/  PRMT R125, RZ, 0x7610, R125 ;  /* 0x00007610ff7d7816 */ /* 0x000fe2000000007d */
[----:B------:R-:W-:Y:S02]  /*5560*/  IMAD.MOV.U32 R108, RZ, RZ, R22 ;  /* 0x000000ffff6c7224 */ /* 0x000fe400078e0016 */
[----:B------:R-:W-:Y:S02]  /*5570*/  VIADD R22, R12, 0xffffffac ;  /* 0xffffffac0c167836 */ /* 0x000fe40000000000 */
[----:B0-----:R-:W-:Y:S02]  /*5580*/  @!P2 IMAD.MOV.U32 R18, RZ, RZ, R152 ;  /* 0x000000ffff12a224 */ /* 0x001fe400078e0098 */
[----:B------:R-:W-:Y:S01]  /*5590*/  IMAD R21, R36, 0x43, RZ ;  /* 0x0000004324157824 */ /* 0x000fe200078e02ff */
[----:B------:R-:W-:Y:S01]  /*55a0*/  ISETP.GE.U32.AND P5, PT, R22, 0x7fffff2d, PT ;  /* 0x7fffff2d1600780c */ /* 0x000fe20003fa6070 */
[----:B------:R-:W-:-:S05]  /*55b0*/  VIADD R22, R12, 0xffffffa4 ;  /* 0xffffffa40c167836 */ /* 0x000fca0000000000 */
[----:B------:R-:W-:Y:S02]  /*55c0*/  ISETP.GE.U32.AND P3, PT, R22, 0x7fffff25, PT ;  /* 0x7fffff251600780c */ /* 0x000fe40003f66070 */
[----:B------:R-:W-:Y:S01]  /*55d0*/  PRMT R22, RZ, 0x7610, R22 ;  /* 0x00007610ff167816 */ /* 0x000fe20000000016 */
[----:B---3--:R-:W-:Y:S04]  /*55e0*/  STL [R1+0xb80], R126 ;  /* 0x000b807e01007387 */ /* 0x008fe80000100800 */
[----:B------:R0:W-:Y:S04]  /*55f0*/  STL [R1+0x594], R114 ;  /* 0x0005947201007387 */ /* 0x0001e80000100800 */
[----:B------:R1:W-:Y:S04]  /*5600*/  STL [R1+0x590], R19 ;  /* 0x0005901301007387 */ /* 0x0003e80000100800 */
[----:B------:R-:W-:Y:S04]  /*5610*/  STL [R1+0x5d4], R152 ;  /* 0x0005d49801007387 */ /* 0x000fe80000100800 */
[----:B0-----:R-:W3:Y:S01]  /*5620*/  LDL.LU R114, [R1+0xc04] ;  /* 0x000c040001727983 */ /* 0x001ee20000300800 */
[----:B-1----:R-:W-:-:S03]  /*5630*/  @!P2 IMAD.MOV.U32 R19, RZ, RZ, R20 ;  /* 0x000000ffff13a224 */ /* 0x002fc600078e0014 */
[----:B------:R-:W-:Y:S04]  /*5640*/  STL [R1+0x5d0], R20 ;  /* 0x0005d01401007387 */ /* 0x000fe80000100800 */
[----:B----4-:R0:W-:Y:S04]  /*5650*/  STL [R1+0x3ac], R153 ;  /* 0x0003ac9901007387 */ /* 0x0101e80000100800 */
[----:B------:R1:W4:Y:S01]  /*5660*/  @!P2 LDG.E.U8 R125, desc[UR18][R18.64] ;  /* 0x00000012127da981 */ /* 0x000322000c1e1100 */
[----:B0-----:R-:W-:Y:S02]  /*5670*/  IMAD.MOV.U32 R153, RZ, RZ, R159 ;  /* 0x000000ffff997224 */ /* 0x001fe400078e009f */
[----:B------:R-:W-:-:S02]  /*5680*/  IMAD.MOV.U32 R159, RZ, RZ, R108 ;  /* 0x000000ffff9f7224 */ /* 0x000fc400078e006c */
[----:B------:R-:W-:Y:S01]  /*5690*/  IMAD.MOV.U32 R108, RZ, RZ, R113 ;  /* 0x000000ffff6c7224 */ /* 0x000fe200078e0071 */
[----:B------:R-:W-:Y:S01]  /*56a0*/  IADD3 R113, P6, PT, R21, R2, RZ ;  /* 0x0000000215717210 */ /* 0x000fe20007fde0ff */
[----:B-1----:R-:W-:-:S03]  /*56b0*/  VIADD R18, R12, 0xffffff9c ;  /* 0xffffff9c0c127836 */ /* 0x002fc60000000000 */
[----:B------:R-:W-:Y:S02]  /*56c0*/  LEA.HI.X.SX32 R19, R21, R3, 0x1, P6 ;  /* 0x0000000315137211 */ /* 0x000fe400030f0eff */
[----:B------:R-:W-:Y:S01]  /*56d0*/  ISETP.GE.U32.AND P2, PT, R18, 0x7fffff1d, PT ;  /* 0x7fffff1d1200780c */ /* 0x000fe20003f46070 */
[----:B------:R-:W-:-:S05]  /*56e0*/  @!P0 IMAD.MOV.U32 R18, RZ, RZ, R113 ;  /* 0x000000ffff128224 */ /* 0x000fca00078e0071 */
[----:B------:R0:W2:Y:S01]  /*56f0*/  @!P0 LDG.E.U8 R22, desc[UR18][R18.64] ;  /* 0x0000001212168981 */ /* 0x0000a2000c1e1100 */
[----:B------:R-:W-:Y:S02]  /*5700*/  IMAD R20, R36, 0x4b, RZ ;  /* 0x0000004b24147824 */ /* 0x000fe400078e02ff */
[----:B------:R-:W-:-:S03]  /*5710*/  VIADD R21, R12, 0xffffff94 ;  /* 0xffffff940c157836 */ /* 0x000fc60000000000 */
[----:B------:R-:W-:Y:S02]  /*5720*/  IADD3 R152, P6, PT, R20, R2, RZ ;  /* 0x0000000214987210 */ /* 0x000fe40007fde0ff */
[----:B------:R-:W-:Y:S01]  /*5730*/  ISETP.GE.U32.AND P0, PT, R21, 0x7fffff15, PT ;  /* 0x7fffff151500780c */ /* 0x000fe20003f06070 */
[----:B------:R-:W-:Y:S01]  /*5740*/  IMAD R21, R36, 0x53, RZ ;  /* 0x0000005324157824 */ /* 0x000fe200078e02ff */
[----:B------:R-:W-:Y:S01]  /*5750*/  PRMT R4, RZ, 0x7610, R4 ;  /* 0x00007610ff047816 */ /* 0x000fe20000000004 */
[----:B0-----:R-:W-:Y:S01]  /*5760*/  @!P4 IMAD.MOV.U32 R18, RZ, RZ, R152 ;  /* 0x000000ffff12c224 */ /* 0x001fe200078e0098 */
[----:B------:R-:W-:Y:S01]  /*5770*/  PRMT R151, RZ, 0x7610, R151 ;  /* 0x00007610ff977816 */ /* 0x000fe20000000097 */
[----:B----4-:R-:W-:Y:S04]  /*5780*/  STL [R1+0xb88], R125 ;  /* 0x000b887d01007387 */ /* 0x010fe80000100800 */
[----:B------:R-:W-:Y:S04]  /*5790*/  STL [R1+0x614], R113 ;  /* 0x0006147101007387 */ /* 0x000fe80000100800 */
[----:B------:R0:W-:Y:S04]  /*57a0*/  STL [R1+0x610], R19 ;  /* 0x0006101301007387 */ /* 0x0001e80000100800 */
[----:B------:R-:W-:Y:S01]  /*57b0*/  STL [R1+0x654], R152 ;  /* 0x0006549801007387 */ /* 0x000fe20000100800 */
[----:B0-----:R-:W-:-:S02]  /*57c0*/  LEA.HI.X.SX32 R19, R20, R3, 0x1, P6 ;  /* 0x0000000314137211 */ /* 0x001fc400030f0eff */
[----:B------:R-:W-:-:S03]  /*57d0*/  IADD3 R113, P6, PT, R21, R2, RZ ;  /* 0x0000000215717210 */ /* 0x000fc60007fde0ff */
[----:B------:R0:W4:Y:S04]  /*57e0*/  @!P4 LDG.E.U8 R4, desc[UR18][R18.64] ;  /* 0x000000121204c981 */ /* 0x000128000c1e1100 */
[----:B--2---:R-:W-:Y:S04]  /*57f0*/  STL [R1+0x37c], R22 ;  /* 0x00037c1601007387 */ /* 0x004fe80000100800 */
[----:B------:R1:W-:Y:S01]  /*5800*/  STL [R1+0x650], R19 ;  /* 0x0006501301007387 */ /* 0x0003e20000100800 */
[----:B0-----:R-:W-:Y:S01]  /*5810*/  @!P5 IMAD.MOV.U32 R18, RZ, RZ, R113 ;  /* 0x000000ffff12d224 */ /* 0x001fe200078e0071 */
[----:B-1----:R-:W-:-:S05]  /*5820*/  LEA.HI.X.SX32 R19, R21, R3, 0x1, P6 ;  /* 0x0000000315137211 */ /* 0x002fca00030f0eff */
[----:B------:R0:W2:Y:S01]  /*5830*/  @!P5 LDG.E.U8 R151, desc[UR18][R18.64] ;  /* 0x000000121297d981 */ /* 0x0000a2000c1e1100 */
[----:B------:R-:W-:Y:S02]  /*5840*/  IMAD R20, R36, 0x5b, RZ ;  /* 0x0000005b24147824 */ /* 0x000fe400078e02ff */
[----:B------:R-:W-:Y:S02]  /*5850*/  IMAD.MOV.U32 R152, RZ, RZ, R159 ;  /* 0x000000ffff987224 */ /* 0x000fe400078e009f */
[----:B------:R-:W-:Y:S01]  /*5860*/  IMAD.MOV.U32 R159, RZ, RZ, R109 ;  /* 0x000000ffff9f7224 */ /* 0x000fe200078e006d */
[C---:B------:R-:W-:Y:S01]  /*5870*/  IADD3 R109, P6, PT, R20.reuse, R2, RZ ;  /* 0x00000002146d7210 */ /* 0x040fe20007fde0ff */
[----:B------:R1:W-:Y:S03]  /*5880*/  STL [R1+0x694], R113 ;  /* 0x0006947101007387 */ /* 0x0003e60000100800 */
[----:B------:R-:W-:Y:S01]  /*5890*/  LEA.HI.X.SX32 R20, R20, R3, 0x1, P6 ;  /* 0x0000000314147211 */ /* 0x000fe200030f0eff */
[----:B------:R-:W-:Y:S01]  /*58a0*/  VIADD R22, R12, 0xffffff8c ;  /* 0xffffff8c0c167836 */ /* 0x000fe20000000000 */
[----:B------:R-:W-:Y:S01]  /*58b0*/  PRMT R148, RZ, 0x7610, R148 ;  /* 0x00007610ff947816 */ /* 0x000fe20000000094 */
[----:B0-----:R-:W-:-:S02]  /*58c0*/  @!P3 IMAD.MOV.U32 R18, RZ, RZ, R109 ;  /* 0x000000ffff12b224 */ /* 0x001fc400078e006d */
[----:B------:R-:W-:Y:S01]  /*58d0*/  IMAD R21, R36, 0x63, RZ ;  /* 0x0000006324157824 */ /* 0x000fe200078e02ff */
[----:B------:R-:W-:Y:S01]  /*58e0*/  ISETP.GE.U32.AND P4, PT, R22, 0x7fffff0d, PT ;  /* 0x7fffff0d1600780c */ /* 0x000fe20003f86070 */
[----:B------:R-:W-:-:S05]  /*58f0*/  VIADD R22, R12, 0xffffff84 ;  /* 0xffffff840c167836 */ /* 0x000fca0000000000 */
[----:B------:R-:W-:Y:S02]  /*5900*/  ISETP.GE.U32.AND P5, PT, R22, 0x7fffff05, PT ;  /* 0x7fffff051600780c */ /* 0x000fe40003fa6070 */
[----:B------:R-:W-:Y:S01]  /*5910*/  PRMT R22, RZ, 0x7610, R22 ;  /* 0x00007610ff167816 */ /* 0x000fe20000000016 */
[----:B----4-:R-:W-:Y:S04]  /*5920*/  STL [R1+0xb8c], R4 ;  /* 0x000b8c0401007387 */ /* 0x010fe80000100800 */
[----:B------:R0:W-:Y:S04]  /*5930*/  STL [R1+0x690], R19 ;  /* 0x0006901301007387 */ /* 0x0001e80000100800 */
[----:B------:R-:W-:Y:S04]  /*5940*/  STL [R1+0x6cc], R109 ;  /* 0x0006cc6d01007387 */ /* 0x000fe80000100800 */
[----:B-1----:R-:W4:Y:S01]  /*5950*/  LDL.LU R113, [R1+0xc00] ;  /* 0x000c000001717983 */ /* 0x002f220000300800 */
[----:B0-----:R-:W-:-:S03]  /*5960*/  @!P3 IMAD.MOV.U32 R19, RZ, RZ, R20 ;  /* 0x000000ffff13b224 */ /* 0x001fc600078e0014 */
[----:B------:R0:W-:Y:S04]  /*5970*/  STL [R1+0x6c8], R20 ;  /* 0x0006c81401007387 */ /* 0x0001e80000100800 */
[----:B------:R1:W3:Y:S04]  /*5980*/  @!P3 LDG.E.U8 R148, desc[UR18][R18.64] ;  /* 0x000000121294b981 */ /* 0x0002e8000c1e1100 */
[----:B--2---:R2:W-:Y:S01]  /*5990*/  STL [R1+0x370], R151 ;  /* 0x0003709701007387 */ /* 0x0045e20000100800 */
[----:B0-----:R-:W-:-:S03]  /*59a0*/  IMAD R20, R36, 0x6b, RZ ;  /* 0x0000006b24147824 */ /* 0x001fc600078e02ff */
[----:B------:R-:W4:Y:S01]  /*59b0*/  LDL.LU R109, [R1+0xbfc] ;  /* 0x000bfc00016d7983 */ /* 0x000f220000300800 */
[----:B-1----:R-:W-:Y:S01]  /*59c0*/  VIADD R18, R12, 0xfffffffb ;  /* 0xfffffffb0c127836 */ /* 0x002fe20000000000 */
[----:B--2---:R-:W-:-:S04]  /*59d0*/  IADD3 R151, P6, PT, R21, R2, RZ ;  /* 0x0000000215977210 */ /* 0x004fc80007fde0ff */
[----:B------:R-:W-:Y:S02]  /*59e0*/  ISETP.GE.U32.AND P3, PT, R18, 0x7fffff7c, PT ;  /* 0x7fffff7c1200780c */ /* 0x000fe40003f66070 */
[----:B------:R-:W-:Y:S01]  /*59f0*/  LEA.HI.X.SX32 R19, R21, R3, 0x1, P6 ;  /* 0x0000000315137211 */ /* 0x000fe200030f0eff */
[----:B------:R-:W-:-:S05]  /*5a00*/  @!P2 IMAD.MOV.U32 R18, RZ, RZ, R151 ;  /* 0x000000ffff12a224 */ /* 0x000fca00078e0097 */
[----:B------:R0:W2:Y:S04]  /*5a10*/  @!P2 LDG.E.U8 R22, desc[UR18][R18.64] ;  /* 0x000000121216a981 */ /* 0x0000a8000c1e1100 */
[----:B------:R-:W-:Y:S04]  /*5a20*/  STL [R1+0x704], R151 ;  /* 0x0007049701007387 */ /* 0x000fe80000100800 */
[----:B------:R-:W-:Y:S01]  /*5a30*/  STL [R1+0x700], R19 ;  /* 0x0007001301007387 */ /* 0x000fe20000100800 */
[----:B------:R-:W-:-:S03]  /*5a40*/  PRMT R147, RZ, 0x7610, R147 ;  /* 0x00007610ff937816 */ /* 0x000fc60000000093 */
[----:B---3--:R1:W-:Y:S02]  /*5a50*/  STL [R1+0x3a4], R148 ;  /* 0x0003a49401007387 */ /* 0x0083e40000100800 */
[----:B-1----:R-:W-:-:S04]  /*5a60*/  IADD3 R148, P6, PT, R20, R2, RZ ;  /* 0x0000000214947210 */ /* 0x002fc80007fde0ff */
[----:B0-----:R-:W-:Y:S01]  /*5a70*/  LEA.HI.X.SX32 R18, R20, R3, 0x1, P6 ;  /* 0x0000000314127211 */ /* 0x001fe200030f0eff */
[----:B------:R-:W-:Y:S04]  /*5a80*/  STL [R1+0x73c], R148 ;  /* 0x00073c9401007387 */ /* 0x000fe80000100800 */
[----:B------:R-:W-:Y:S01]  /*5a90*/  @!P0 IMAD.MOV.U32 R19, RZ, RZ, R18 ;  /* 0x000000ffff138224 */ /* 0x000fe200078e0012 */
[----:B--2---:R-:W-:Y:S04]  /*5aa0*/  STL [R1+0x33c], R22 ;  /* 0x00033c1601007387 */ /* 0x004fe80000100800 */
[----:B------:R0:W-:Y:S02]  /*5ab0*/  STL [R1+0x738], R18 ;  /* 0x0007381201007387 */ /* 0x0001e40000100800 */
[----:B0-----:R-:W-:-:S05]  /*5ac0*/  @!P0 IMAD.MOV.U32 R18, RZ, RZ, R148 ;  /* 0x000000ffff128224 */ /* 0x001fca00078e0094 */
[----:B------:R0:W2:Y:S01]  /*5ad0*/  @!P0 LDG.E.U8 R147, desc[UR18][R18.64] ;  /* 0x0000001212938981 */ /* 0x0000a2000c1e1100 */
[----:B------:R-:W-:-:S05]  /*5ae0*/  VIADD R21, R12, 0xfffffff3 ;  /* 0xfffffff30c157836 */ /* 0x000fca0000000000 */
[----:B------:R-:W-:Y:S01]  /*5af0*/  ISETP.GE.U32.AND P2, PT, R21, 0x7fffff74, PT ;  /* 0x7fffff741500780c */ /* 0x000fe20003f46070 */
[C---:B------:R-:W-:Y:S02]  /*5b00*/  IMAD R21, R36.reuse, 0x73, RZ ;  /* 0x0000007324157824 */ /* 0x040fe400078e02ff */
[----:B------:R-:W-:-:S03]  /*5b10*/  IMAD R20, R36, 0x7b, RZ ;  /* 0x0000007b24147824 */ /* 0x000fc600078e02ff */
[C---:B------:R-:W-:Y:S02]  /*5b20*/  IADD3 R151, P6, PT, R21.reuse, R2, RZ ;  /* 0x0000000215977210 */ /* 0x040fe40007fde0ff */
[----:B------:R-:W-:Y:S02]  /*5b30*/  PRMT R149, RZ, 0x7610, R149 ;  /* 0x00007610ff957816 */ /* 0x000fe40000000095 */
[----:B0-----:R-:W-:Y:S01]  /*5b40*/  LEA.HI.X.SX32 R19, R21, R3, 0x1, P6 ;  /* 0x0000000315137211 */ /* 0x001fe200030f0eff */
[----:B------:R-:W-:Y:S01]  /*5b50*/  STL [R1+0x774], R151 ;  /* 0x0007749701007387 */ /* 0x000fe20000100800 */
[----:B------:R-:W-:Y:S02]  /*5b60*/  @!P4 IMAD.MOV.U32 R18, RZ, RZ, R151 ;  /* 0x000000ffff12c224 */ /* 0x000fe400078e0097 */
[C---:B------:R-:W-:Y:S02]  /*5b70*/  VIADD R21, R12.reuse, 0xffffffe3 ;  /* 0xffffffe30c157836 */ /* 0x040fe40000000000 */
[----:B------:R-:W-:Y:S01]  /*5b80*/  VIADD R22, R12, 0xffffffeb ;  /* 0xffffffeb0c167836 */ /* 0x000fe20000000000 */
[----:B------:R0:W3:Y:S01]  /*5b90*/  @!P4 LDG.E.U8 R149, desc[UR18][R18.64] ;  /* 0x000000121295c981 */ /* 0x0000e2000c1e1100 */
[----:B------:R-:W-:-:S02]  /*5ba0*/  PRMT R145, RZ, 0x7610, R145 ;  /* 0x00007610ff917816 */ /* 0x000fc40000000091 */
[----:B------:R-:W-:Y:S02]  /*5bb0*/  ISETP.GE.U32.AND P4, PT, R21, 0x7fffff64, PT ;  /* 0x7fffff641500780c */ /* 0x000fe40003f86070 */
[----:B------:R-:W-:Y:S01]  /*5bc0*/  ISETP.GE.U32.AND P0, PT, R22, 0x7fffff6c, PT ;  /* 0x7fffff6c1600780c */ /* 0x000fe20003f06070 */
[----:B------:R-:W-:Y:S01]  /*5bd0*/  IMAD.SHL.U32 R22, R36, 0x4, RZ ;  /* 0x0000000424167824 */ /* 0x000fe200078e00ff */
[----:B------:R-:W-:Y:S01]  /*5be0*/  PRMT R144, RZ, 0x7610, R144 ;  /* 0x00007610ff907816 */ /* 0x000fe20000000090 */
[----:B--2---:R1:W-:Y:S02]  /*5bf0*/  STL [R1+0x32c], R147 ;  /* 0x00032c9301007387 */ /* 0x0043e40000100800 */
[----:B-1----:R-:W-:-:S04]  /*5c00*/  IADD3 R147, P6, PT, R20, R2, RZ ;  /* 0x0000000214937210 */ /* 0x002fc80007fde0ff */
[----:B------:R-:W-:Y:S01]  /*5c10*/  LEA.HI.X.SX32 R148, R20, R3, 0x1, P6 ;  /* 0x0000000314947211 */ /* 0x000fe200030f0eff */
[----:B------:R-:W-:-:S04]  /*5c20*/  @!P5 IMAD.MOV.U32 R20, RZ, RZ, R147 ;  /* 0x000000ffff14d224 */ /* 0x000fc800078e0093 */
[----:B------:R-:W-:Y:S01]  /*5c30*/  @!P5 IMAD.MOV.U32 R21, RZ, RZ, R148 ;  /* 0x000000ffff15d224 */ /* 0x000fe200078e0094 */
[----:B0-----:R-:W-:-:S04]  /*5c40*/  IADD3 R18, P6, PT, R22, R2, RZ ;  /* 0x0000000216127210 */ /* 0x001fc80007fde0ff */
[----:B------:R0:W2:Y:S04]  /*5c50*/  @!P5 LDG.E.U8 R145, desc[UR18][R20.64] ;  /* 0x000000121491d981 */ /* 0x0000a8000c1e1100 */
[----:B------:R1:W-:Y:S01]  /*5c60*/  STL [R1+0x770], R19 ;  /* 0x0007701301007387 */ /* 0x0003e20000100800 */
[----:B0-----:R-:W-:Y:S02]  /*5c70*/  VIADD R20, R12, 0xffffffdb ;  /* 0xffffffdb0c147836 */ /* 0x001fe40000000000 */
[----:B------:R-:W-:Y:S01]  /*5c80*/  IMAD R21, R36, 0xc, RZ ;  /* 0x0000000c24157824 */ /* 0x000fe200078e02ff */
[----:B-1----:R-:W-:Y:S02]  /*5c90*/  LEA.HI.X.SX32 R19, R22, R3, 0x1, P6 ;  /* 0x0000000316137211 */ /* 0x002fe400030f0eff */
[----:B------:R-:W-:-:S02]  /*5ca0*/  ISETP.GE.U32.AND P5, PT, R20, 0x7fffff5c, PT ;  /* 0x7fffff5c1400780c */ /* 0x000fc40003fa6070 */
[C---:B------:R-:W-:Y:S01]  /*5cb0*/  IADD3 R20, P6, PT, R21.reuse, R2, RZ ;  /* 0x0000000215147210 */ /* 0x040fe20007fde0ff */
[----:B------:R-:W2:Y:S03]  /*5cc0*/  @!P3 LDG.E.U8 R23, desc[UR18][R18.64] ;  /* 0x000000121217b981 */ /* 0x000ea6000c1e1100 */
[----:B------:R-:W-:-:S05]  /*5cd0*/  LEA.HI.X.SX32 R21, R21, R3, 0x1, P6 ;  /* 0x0000000315157211 */ /* 0x000fca00030f0eff */
[----:B------:R-:W4:Y:S01]  /*5ce0*/  @!P2 LDG.E.U8 R144, desc[UR18][R20.64] ;  /* 0x000000121490a981 */ /* 0x000f22000c1e1100 */
[----:B------:R-:W-:-:S03]  /*5cf0*/  VIADD R22, R12, 0xffffffd3 ;  /* 0xffffffd30c167836 */ /* 0x000fc60000000000 */
[----:B------:R-:W-:Y:S04]  /*5d00*/  STL [R1+0x7ac], R147 ;  /* 0x0007ac9301007387 */ /* 0x000fe80000100800 */
[----:B------:R-:W-:Y:S04]  /*5d10*/  STL [R1+0x7a8], R148 ;  /* 0x0007a89401007387 */ /* 0x000fe80000100800 */
[----:B---3--:R0:W-:Y:S01]  /*5d20*/  STL [R1+0x324], R149 ;  /* 0x0003249501007387 */ /* 0x0081e20000100800 */
[----:B------:R-:W-:Y:S01]  /*5d30*/  IMAD.MOV.U32 R151, RZ, RZ, R156 ;  /* 0x000000ffff977224 */ /* 0x000fe200078e009c */
[----:B------:R-:W-:-:S02]  /*5d40*/  ISETP.GE.U32.AND P3, PT, R22, 0x7fffff54, PT ;  /* 0x7fffff541600780c */ /* 0x000fc40003f66070 */
[----:B------:R-:W-:Y:S01]  /*5d50*/  STL [R1+0xa34], R18 ;  /* 0x000a341201007387 */ /* 0x000fe20000100800 */
[----:B0-----:R-:W-:Y:S02]  /*5d60*/  IMAD.MOV.U32 R149, RZ, RZ, R150 ;  /* 0x000000ffff957224 */ /* 0x001fe400078e0096 */
[C---:B------:R-:W-:Y:S01]  /*5d70*/  IMAD R150, R36.reuse, 0x14, RZ ;  /* 0x0000001424967824 */ /* 0x040fe200078e02ff */
[----:B------:R-:W-:Y:S01]  /*5d80*/  STL [R1+0xa30], R19 ;  /* 0x000a301301007387 */ /* 0x000fe20000100800 */
[----:B------:R-:W-:-:S03]  /*5d90*/  IMAD R22, R36, 0x1c, RZ ;  /* 0x0000001c24167824 */ /* 0x000fc600078e02ff */
[----:B------:R-:W-:-:S04]  /*5da0*/  IADD3 R156, P6, PT, R150, R2, RZ ;  /* 0x00000002969c7210 */ /* 0x000fc80007fde0ff */
[----:B------:R-:W-:Y:S01]  /*5db0*/  LEA.HI.X.SX32 R150, R150, R3, 0x1, P6 ;  /* 0x0000000396967211 */ /* 0x000fe200030f0eff */
[----:B------:R-:W-:Y:S01]  /*5dc0*/  IMAD.MOV.U32 R148, RZ, RZ, R108 ;  /* 0x000000ffff947224 */ /* 0x000fe200078e006c */
[----:B------:R-:W-:Y:S02]  /*5dd0*/  PRMT R29, RZ, 0x7610, R29 ;  /* 0x00007610ff1d7816 */ /* 0x000fe4000000001d */
[----:B------:R-:W-:Y:S01]  /*5de0*/  PRMT R143, RZ, 0x7610, R143 ;  /* 0x00007610ff8f7816 */ /* 0x000fe2000000008f */
[----:B--2---:R0:W-:Y:S04]  /*5df0*/  STL [R1+0x2f8], R23 ;  /* 0x0002f81701007387 */ /* 0x0041e80000100800 */
[----:B------:R-:W-:Y:S04]  /*5e00*/  STL [R1+0x300], R145 ;  /* 0x0003009101007387 */ /* 0x000fe80000100800 */
[----:B------:R-:W-:Y:S04]  /*5e10*/  STL [R1+0xa3c], R20 ;  /* 0x000a3c1401007387 */ /* 0x000fe80000100800 */
[----:B------:R-:W-:Y:S01]  /*5e20*/  STL [R1+0xa38], R21 ;  /* 0x000a381501007387 */ /* 0x000fe20000100800 */
[----:B0-----:R-:W-:-:S03]  /*5e30*/  VIADD R23, R12, 0xffffffcb ;  /* 0xffffffcb0c177836 */ /* 0x001fc60000000000 */
[----:B----4-:R0:W-:Y:S02]  /*5e40*/  STL [R1+0x2ec], R144 ;  /* 0x0002ec9001007387 */ /* 0x0101e40000100800 */
[----:B------:R-:W-:Y:S01]  /*5e50*/  ISETP.GE.U32.AND P2, PT, R23, 0x7fffff4c, PT ;  /* 0x7fffff4c1700780c */ /* 0x000fe20003f46070 */
[----:B------:R-:W-:Y:S01]  /*5e60*/  @!P0 IMAD.MOV.U32 R23, RZ, RZ, R150 ;  /* 0x000000ffff178224 */ /* 0x000fe200078e0096 */
[----:B0-----:R-:W-:-:S04]  /*5e70*/  IADD3 R144, P6, PT, R22, R2, RZ ;  /* 0x0000000216907210 */ /* 0x001fc80007fde0ff */
[----:B------:R-:W-:Y:S01]  /*5e80*/  LEA.HI.X.SX32 R108, R22, R3, 0x1, P6 ;  /* 0x00000003166c7211 */ /* 0x000fe200030f0eff */
[----:B------:R-:W-:Y:S01]  /*5e90*/  STL [R1+0xac], R144 ;  /* 0x0000ac9001007387 */ /* 0x000fe20000100800 */
[----:B------:R-:W-:-:S03]  /*5ea0*/  @!P0 IMAD.MOV.U32 R22, RZ, RZ, R156 ;  /* 0x000000ffff168224 */ /* 0x000fc600078e009c */
[----:B------:R0:W-:Y:S04]  /*5eb0*/  STL [R1+0xa44], R156 ;  /* 0x000a449c01007387 */ /* 0x0001e80000100800 */
[----:B------:R1:W2:Y:S01]  /*5ec0*/  @!P0 LDG.E.U8 R29, desc[UR18][R22.64] ;  /* 0x00000012161d8981 */ /* 0x0002a2000c1e1100 */
[----:B0-----:R-:W-:Y:S02]  /*5ed0*/  IMAD.MOV.U32 R156, RZ, RZ, R108 ;  /* 0x000000ffff9c7224 */ /* 0x001fe400078e006c */
[----:B-1----:R-:W-:Y:S02]  /*5ee0*/  @!P4 IMAD.MOV.U32 R22, RZ, RZ, R144 ;  /* 0x000000ffff16c224 */ /* 0x002fe400078e0090 */
[----:B------:R-:W-:-:S05]  /*5ef0*/  @!P4 IMAD.MOV.U32 R23, RZ, RZ, R156 ;  /* 0x000000ffff17c224 */ /* 0x000fca00078e009c */
[----:B------:R0:W3:Y:S01]  /*5f00*/  @!P4 LDG.E.U8 R143, desc[UR18][R22.64] ;  /* 0x00000012168fc981 */ /* 0x0000e2000c1e1100 */
[----:B------:R-:W-:Y:S02]  /*5f10*/  IMAD.MOV.U32 R147, RZ, RZ, R25 ;  /* 0x000000ffff937224 */ /* 0x000fe400078e0019 */
[----:B------:R-:W-:Y:S01]  /*5f20*/  IMAD R25, R36, 0x24, RZ ;  /* 0x0000002424197824 */ /* 0x000fe200078e02ff */
[----:B------:R1:W-:Y:S01]  /*5f30*/  STL [R1+0xa8], R108 ;  /* 0x0000a86c01007387 */ /* 0x0003e20000100800 */
[----:B------:R-:W-:Y:S02]  /*5f40*/  IMAD.MOV.U32 R145, RZ, RZ, R24 ;  /* 0x000000ffff917224 */ /* 0x000fe400078e0018 */
[C---:B------:R-:W-:Y:S01]  /*5f50*/  VIADD R24, R12.reuse, 0xffffffc3 ;  /* 0xffffffc30c187836 */ /* 0x040fe20000000000 */
[----:B-1----:R-:W4:Y:S04]  /*5f60*/  LDL.LU R108, [R1+0xbf8] ;  /* 0x000bf800016c7983 */ /* 0x002f280000300800 */
[----:B------:R1:W-:Y:S01]  /*5f70*/  STL [R1+0xa40], R150 ;  /* 0x000a409601007387 */ /* 0x0003e20000100800 */
[----:B0-----:R-:W-:Y:S01]  /*5f80*/  VIADD R22, R12, 0xffffffbb ;  /* 0xffffffbb0c167836 */ /* 0x001fe20000000000 */
[----:B------:R-:W-:Y:S01]  /*5f90*/  ISETP.GE.U32.AND P0, PT, R24, 0x7fffff44, PT ;  /* 0x7fffff441800780c */ /* 0x000fe20003f06070 */
[----:B------:R-:W-:Y:S01]  /*5fa0*/  IMAD R24, R36, 0x2c, RZ ;  /* 0x0000002c24187824 */ /* 0x000fe200078e02ff */
[----:B-1----:R-:W-:-:S04]  /*5fb0*/  IADD3 R150, P6, PT, R25, R2, RZ ;  /* 0x0000000219967210 */ /* 0x002fc80007fde0ff */
[----:B------:R-:W-:Y:S02]  /*5fc0*/  LEA.HI.X.SX32 R23, R25, R3, 0x1, P6 ;  /* 0x0000000319177211 */ /* 0x000fe400030f0eff */
[----:B------:R-:W-:Y:S02]  /*5fd0*/  PRMT R146, RZ, 0x7610, R146 ;  /* 0x00007610ff927816 */ /* 0x000fe40000000092 */
[----:B------:R-:W-:Y:S01]  /*5fe0*/  ISETP.GE.U32.AND P4, PT, R22, 0x7fffff3c, PT ;  /* 0x7fffff3c1600780c */ /* 0x000fe20003f86070 */
[----:B------:R-:W-:-:S05]  /*5ff0*/  @!P5 IMAD.MOV.U32 R22, RZ, RZ, R150 ;  /* 0x000000ffff16d224 */ /* 0x000fca00078e0096 */
[----:B------:R0:W4:Y:S01]  /*6000*/  @!P5 LDG.E.U8 R146, desc[UR18][R22.64] ;  /* 0x000000121692d981 */ /* 0x000122000c1e1100 */
[----:B------:R-:W-:-:S03]  /*6010*/  PRMT R142, RZ, 0x7610, R142 ;  /* 0x00007610ff8e7816 */ /* 0x000fc6000000008e */
[----:B--2---:R1:W-:Y:S04]  /*6020*/  STL [R1+0x2c0], R29 ;  /* 0x0002c01d01007387 */ /* 0x0043e80000100800 */
[----:B-1----:R-:W2:Y:S04]  /*6030*/  LDL.LU R29, [R1+0xbf4] ;  /* 0x000bf400011d7983 */ /* 0x002ea80000300800 */
[----:B------:R-:W-:Y:S04]  /*6040*/  STL [R1+0xec], R150 ;  /* 0x0000ec9601007387 */ /* 0x000fe80000100800 */
[----:B------:R-:W-:Y:S04]  /*6050*/  STL [R1+0xe8], R23 ;  /* 0x0000e81701007387 */ /* 0x000fe80000100800 */
[----:B---3--:R1:W-:Y:S02]  /*6060*/  STL [R1+0x2bc], R143 ;  /* 0x0002bc8f01007387 */ /* 0x0083e40000100800 */
[----:B-1----:R-:W-:-:S04]  /*6070*/  IADD3 R143, P6, PT, R24, R2, RZ ;  /* 0x00000002188f7210 */ /* 0x002fc80007fde0ff */
[----:B0-----:R-:W-:Y:S01]  /*6080*/  LEA.HI.X.SX32 R22, R24, R3, 0x1, P6 ;  /* 0x0000000318167211 */ /* 0x001fe200030f0eff */
[----:B------:R-:W-:Y:S04]  /*6090*/  STL [R1+0x55c], R143 ;  /* 0x00055c8f01007387 */ /* 0x000fe80000100800 */
[----:B------:R0:W-:Y:S01]  /*60a0*/  STL [R1+0x558], R22 ;  /* 0x0005581601007387 */ /* 0x0001e20000100800 */
[----:B------:R-:W-:Y:S02]  /*60b0*/  @!P3 IMAD.MOV.U32 R23, RZ, RZ, R22 ;  /* 0x000000ffff17b224 */ /* 0x000fe400078e0016 */
[----:B0-----:R-:W-:-:S05]  /*60c0*/  @!P3 IMAD.MOV.U32 R22, RZ, RZ, R143 ;  /* 0x000000ffff16b224 */ /* 0x001fca00078e008f */
[----:B------:R0:W3:Y:S01]  /*60d0*/  @!P3 LDG.E.U8 R142, desc[UR18][R22.64] ;  /* 0x00000012168eb981 */ /* 0x0000e2000c1e1100 */
[----:B------:R-:W-:-:S05]  /*60e0*/  VIADD R25, R12, 0xffffffb3 ;  /* 0xffffffb30c197836 */ /* 0x000fca0000000000 */
[----:B------:R-:W-:Y:S01]  /*60f0*/  ISETP.GE.U32.AND P5, PT, R25, 0x7fffff34, PT ;  /* 0x7fffff341900780c */ /* 0x000fe20003fa6070 */
[----:B------:R-:W-:Y:S01]  /*6100*/  IMAD R25, R36, 0x34, RZ ;  /* 0x0000003424197824 */ /* 0x000fe200078e02ff */
[----:B----4-:R1:W-:Y:S01]  /*6110*/  STL [R1+0x2b8], R146 ;  /* 0x0002b89201007387 */ /* 0x0103e20000100800 */
[----:B------:R-:W-:-:S03]  /*6120*/  PRMT R141, RZ, 0x7610, R141 ;  /* 0x00007610ff8d7816 */ /* 0x000fc6000000008d */
[----:B-1----:R-:W-:-:S04]  /*6130*/  IADD3 R146, P6, PT, R25, R2, RZ ;  /* 0x0000000219927210 */ /* 0x002fc80007fde0ff */
[----:B0-----:R-:W-:Y:S01]  /*6140*/  LEA.HI.X.SX32 R22, R25, R3, 0x1, P6 ;  /* 0x0000000319167211 */ /* 0x001fe200030f0eff */
[----:B------:R-:W-:Y:S04]  /*6150*/  STL [R1+0x59c], R146 ;  /* 0x00059c9201007387 */ /* 0x000fe80000100800 */
[----:B------:R-:W-:Y:S01]  /*6160*/  @!P2 IMAD.MOV.U32 R23, RZ, RZ, R22 ;  /* 0x000000ffff17a224 */ /* 0x000fe200078e0016 */
[----:B---3--:R-:W-:Y:S04]  /*6170*/  STL [R1+0x2b4], R142 ;  /* 0x0002b48e01007387 */ /* 0x008fe80000100800 */
[----:B------:R0:W-:Y:S02]  /*6180*/  STL [R1+0x598], R22 ;  /* 0x0005981601007387 */ /* 0x0001e40000100800 */
[----:B0-----:R-:W-:-:S05]  /*6190*/  @!P2 IMAD.MOV.U32 R22, RZ, RZ, R146 ;  /* 0x000000ffff16a224 */ /* 0x001fca00078e0092 */
[----:B------:R0:W3:Y:S01]  /*61a0*/  @!P2 LDG.E.U8 R141, desc[UR18][R22.64] ;  /* 0x00000012168da981 */ /* 0x0000e2000c1e1100 */
[----:B------:R-:W-:-:S05]  /*61b0*/  IMAD R24, R36, 0x3c, RZ ;  /* 0x0000003c24187824 */ /* 0x000fca00078e02ff */
[----:B------:R-:W-:Y:S01]  /*61c0*/  IADD3 R142, P6, PT, R24, R2, RZ ;  /* 0x00000002188e7210 */ /* 0x000fe20007fde0ff */
[----:B------:R-:W-:-:S03]  /*61d0*/  IMAD.MOV.U32 R144, RZ, RZ, R161 ;  /* 0x000000ffff907224 */ /* 0x000fc600078e00a1 */
[----:B------:R-:W-:Y:S01]  /*61e0*/  LEA.HI.X.SX32 R143, R24, R3, 0x1, P6 ;  /* 0x00000003188f7211 */ /* 0x000fe200030f0eff */
[----:B------:R-:W-:Y:S01]  /*61f0*/  IMAD.MOV.U32 R161, RZ, RZ, R26 ;  /* 0x000000ffffa17224 */ /* 0x000fe200078e001a */
[----:B------:R-:W-:Y:S01]  /*6200*/  PRMT R140, RZ, 0x7610, R140 ;  /* 0x00007610ff8c7816 */ /* 0x000fe2000000008c */
[----:B------:R-:W-:Y:S02]  /*6210*/  VIADD R26, R12, 0xffffffab ;  /* 0xffffffab0c1a7836 */ /* 0x000fe40000000000 */
[----:B0-----:R-:W-:Y:S02]  /*6220*/  @!P0 IMAD.MOV.U32 R22, RZ, RZ, R142 ;  /* 0x000000ffff168224 */ /* 0x001fe400078e008e */
[----:B------:R-:W-:Y:S02]  /*6230*/  @!P0 IMAD.MOV.U32 R23, RZ, RZ, R143 ;  /* 0x000000ffff178224 */ /* 0x000fe400078e008f */
[----:B------:R-:W-:Y:S01]  /*6240*/  IMAD R25, R36, 0x44, RZ ;  /* 0x0000004424197824 */ /* 0x000fe200078e02ff */
[----:B------:R-:W-:Y:S01]  /*6250*/  ISETP.GE.U32.AND P3, PT, R26, 0x7fffff2c, PT ;  /* 0x7fffff2c1a00780c */ /* 0x000fe20003f66070 */
[----:B------:R-:W-:Y:S01]  /*6260*/  STL [R1+0x5dc], R142 ;  /* 0x0005dc8e01007387 */ /* 0x000fe20000100800 */
[----:B------:R-:W-:-:S03]  /*6270*/  VIADD R26, R12, 0xffffffa3 ;  /* 0xffffffa30c1a7836 */ /* 0x000fc60000000000 */
[----:B------:R-:W-:Y:S04]  /*6280*/  STL [R1+0x5d8], R143 ;  /* 0x0005d88f01007387 */ /* 0x000fe80000100800 */
[----:B------:R0:W4:Y:S01]  /*6290*/  @!P0 LDG.E.U8 R140, desc[UR18][R22.64] ;  /* 0x00000012168c8981 */ /* 0x000122000c1e1100 */
[----:B------:R-:W-:Y:S02]  /*62a0*/  ISETP.GE.U32.AND P2, PT, R26, 0x7fffff24, PT ;  /* 0x7fffff241a00780c */ /* 0x000fe40003f46070 */
[----:B------:R-:W-:Y:S01]  /*62b0*/  PRMT R26, RZ, 0x7610, R26 ;  /* 0x00007610ff1a7816 */ /* 0x000fe2000000001a */
[----:B0-----:R-:W-:-:S05]  /*62c0*/  VIADD R22, R12, 0xffffff9b ;  /* 0xffffff9b0c167836 */ /* 0x001fca0000000000 */
[----:B------:R-:W-:Y:S01]  /*62d0*/  ISETP.GE.U32.AND P0, PT, R22, 0x7fffff1c, PT ;  /* 0x7fffff1c1600780c */ /* 0x000fe20003f06070 */
[----:B---3--:R0:W-:Y:S02]  /*62e0*/  STL [R1+0x2b0], R141 ;  /* 0x0002b08d01007387 */ /* 0x0081e40000100800 */
[----:B0-----:R-:W-:-:S04]  /*62f0*/  IADD3 R141, P6, PT, R25, R2, RZ ;  /* 0x00000002198d7210 */ /* 0x001fc80007fde0ff */
[----:B------:R-:W-:Y:S01]  /*6300*/  LEA.HI.X.SX32 R23, R25, R3, 0x1, P6 ;  /* 0x0000000319177211 */ /* 0x000fe200030f0eff */
[----:B------:R-:W-:-:S05]  /*6310*/  @!P4 IMAD.MOV.U32 R22, RZ, RZ, R141 ;  /* 0x000000ffff16c224 */ /* 0x000fca00078e008d */
[----:B------:R0:W3:Y:S01]  /*6320*/  @!P4 LDG.E.U8 R26, desc[UR18][R22.64] ;  /* 0x00000012161ac981 */ /* 0x0000e2000c1e1100 */
[----:B------:R-:W-:-:S03]  /*6330*/  IMAD R24, R36, 0x4c, RZ ;  /* 0x0000004c24187824 */ /* 0x000fc600078e02ff */
[----:B------:R-:W-:Y:S04]  /*6340*/  STL [R1+0x61c], R141 ;  /* 0x00061c8d01007387 */ /* 0x000fe80000100800 */
[----:B------:R-:W-:Y:S04]  /*6350*/  STL [R1+0x618], R23 ;  /* 0x0006181701007387 */ /* 0x000fe80000100800 */
[----:B----4-:R1:W-:Y:S01]  /*6360*/  STL [R1+0x2ac], R140 ;  /* 0x0002ac8c01007387 */ /* 0x0103e20000100800 */
[----:B------:R-:W-:Y:S02]  /*6370*/  PRMT R139, RZ, 0x7610, R139 ;  /* 0x00007610ff8b7816 */ /* 0x000fe4000000008b */
        /* <DEDUP_REMOVED lines=8> */
[----:B------:R-:W-:-:S05]  /*6400*/  VIADD R25, R12, 0xffffff93 ;  /* 0xffffff930c197836 */ /* 0x000fca0000000000 */
[----:B------:R-:W-:Y:S01]  /*6410*/  ISETP.GE.U32.AND P4, PT, R25, 0x7fffff14, PT ;  /* 0x7fffff141900780c */ /* 0x000fe20003f86070 */
[----:B------:R-:W-:-:S05]  /*6420*/  IMAD R25, R36, 0x54, RZ ;  /* 0x0000005424197824 */ /* 0x000fca00078e02ff */
[----:B------:R-:W-:Y:S01]  /*6430*/  IADD3 R141, P6, PT, R25, R2, RZ ;  /* 0x00000002198d7210 */ /* 0x000fe20007fde0ff */
[----:B------:R-:W-:-:S03]  /*6440*/  IMAD R24, R36, 0x5c, RZ ;  /* 0x0000005c24187824 */ /* 0x000fc600078e02ff */
[----:B------:R-:W-:Y:S01]  /*6450*/  LEA.HI.X.SX32 R142, R25, R3, 0x1, P6 ;  /* 0x00000003198e7211 */ /* 0x000fe200030f0eff */
[----:B------:R-:W-:Y:S01]  /*6460*/  STL [R1+0x69c], R141 ;  /* 0x00069c8d01007387 */ /* 0x000fe20000100800 */
[----:B------:R-:W-:Y:S01]  /*6470*/  PRMT R137, RZ, 0x7610, R137 ;  /* 0x00007610ff897816 */ /* 0x000fe20000000089 */
[----:B0-----:R-:W-:Y:S02]  /*6480*/  @!P3 IMAD.MOV.U32 R22, RZ, RZ, R141 ;  /* 0x000000ffff16b224 */ /* 0x001fe400078e008d */
[----:B------:R-:W-:-:S05]  /*6490*/  @!P3 IMAD.MOV.U32 R23, RZ, RZ, R142 ;  /* 0x000000ffff17b224 */ /* 0x000fca00078e008e */
[----:B------:R0:W4:Y:S01]  /*64a0*/  @!P3 LDG.E.U8 R137, desc[UR18][R22.64] ;  /* 0x000000121689b981 */ /* 0x000122000c1e1100 */
[----:B------:R-:W-:-:S03]  /*64b0*/  PRMT R138, RZ, 0x7610, R138 ;  /* 0x00007610ff8a7816 */ /* 0x000fc6000000008a */
[----:B---3--:R1:W-:Y:S02]  /*64c0*/  STL [R1+0x27c], R139 ;  /* 0x00027c8b01007387 */ /* 0x0083e40000100800 */
[----:B-1----:R-:W-:-:S04]  /*64d0*/  IADD3 R139, P6, PT, R24, R2, RZ ;  /* 0x00000002188b7210 */ /* 0x002fc80007fde0ff */
[----:B------:R-:W-:Y:S01]  /*64e0*/  LEA.HI.X.SX32 R140, R24, R3, 0x1, P6 ;  /* 0x00000003188c7211 */ /* 0x000fe200030f0eff */
[----:B0-----:R-:W-:-:S04]  /*64f0*/  @!P2 IMAD.MOV.U32 R22, RZ, RZ, R139 ;  /* 0x000000ffff16a224 */ /* 0x001fc800078e008b */
[----:B------:R-:W-:-:S05]  /*6500*/  @!P2 IMAD.MOV.U32 R23, RZ, RZ, R140 ;  /* 0x000000ffff17a224 */ /* 0x000fca00078e008c */
[----:B------:R0:W3:Y:S01]  /*6510*/  @!P2 LDG.E.U8 R138, desc[UR18][R22.64] ;  /* 0x00000012168aa981 */ /* 0x0000e2000c1e1100 */
[----:B------:R-:W-:-:S03]  /*6520*/  IMAD R25, R36, 0x64, RZ ;  /* 0x0000006424197824 */ /* 0x000fc600078e02ff */
[----:B------:R-:W-:Y:S04]  /*6530*/  STL [R1+0x698], R142 ;  /* 0x0006988e01007387 */ /* 0x000fe80000100800 */
[----:B------:R-:W-:Y:S01]  /*6540*/  STL [R1+0x6d4], R139 ;  /* 0x0006d48b01007387 */ /* 0x000fe20000100800 */
[----:B------:R-:W-:-:S03]  /*6550*/  VIADD R26, R12, 0xffffff8b ;  /* 0xffffff8b0c1a7836 */ /* 0x000fc60000000000 */
[----:B------:R-:W-:Y:S04]  /*6560*/  STL [R1+0x6d0], R140 ;  /* 0x0006d08c01007387 */ /* 0x000fe80000100800 */
[----:B----4-:R1:W-:Y:S01]  /*6570*/  STL [R1+0x278], R137 ;  /* 0x0002788901007387 */ /* 0x0103e20000100800 */
[----:B------:R-:W-:Y:S01]  /*6580*/  ISETP.GE.U32.AND P5, PT, R26, 0x7fffff0c, PT ;  /* 0x7fffff0c1a00780c */ /* 0x000fe20003fa6070 */
[----:B------:R-:W-:Y:S01]  /*6590*/  IMAD R24, R36, 0x6c, RZ ;  /* 0x0000006c24187824 */ /* 0x000fe200078e02ff */
[----:B-1----:R-:W-:Y:S01]  /*65a0*/  IADD3 R137, P6, PT, R25, R2, RZ ;  /* 0x0000000219897210 */ /* 0x002fe20007fde0ff */
[----:B------:R-:W-:-:S03]  /*65b0*/  VIADD R26, R12, 0xffffff83 ;  /* 0xffffff830c1a7836 */ /* 0x000fc60000000000 */
[----:B0-----:R-:W-:Y:S01]  /*65c0*/  LEA.HI.X.SX32 R23, R25, R3, 0x1, P6 ;  /* 0x0000000319177211 */ /* 0x001fe200030f0eff */
[----:B------:R-:W-:Y:S01]  /*65d0*/  STL [R1+0x70c], R137 ;  /* 0x00070c8901007387 */ /* 0x000fe20000100800 */
[----:B------:R-:W-:-:S03]  /*65e0*/  VIADD R22, R12, 0xfffffffa ;  /* 0xfffffffa0c167836 */ /* 0x000fc60000000000 */
[----:B------:R-:W-:Y:S01]  /*65f0*/  STL [R1+0x708], R23 ;  /* 0x0007081701007387 */ /* 0x000fe20000100800 */
[----:B------:R-:W-:Y:S02]  /*6600*/  ISETP.GE.U32.AND P3, PT, R26, 0x7fffff04, PT ;  /* 0x7fffff041a00780c */ /* 0x000fe40003f66070 */
[----:B------:R-:W-:Y:S02]  /*6610*/  PRMT R26, RZ, 0x7610, R26 ;  /* 0x00007610ff1a7816 */ /* 0x000fe4000000001a */
[----:B------:R-:W-:Y:S01]  /*6620*/  ISETP.GE.U32.AND P2, PT, R22, 0x7fffff7b, PT ;  /* 0x7fffff7b1600780c */ /* 0x000fe20003f46070 */
[----:B------:R-:W-:Y:S01]  /*6630*/  @!P0 IMAD.MOV.U32 R22, RZ, RZ, R137 ;  /* 0x000000ffff168224 */ /* 0x000fe200078e0089 */
[----:B------:R-:W-:-:S04]  /*6640*/  PRMT R135, RZ, 0x7610, R135 ;  /* 0x00007610ff877816 */ /* 0x000fc80000000087 */
[----:B------:R0:W4:Y:S04]  /*6650*/  @!P0 LDG.E.U8 R26, desc[UR18][R22.64] ;  /* 0x00000012161a8981 */ /* 0x000128000c1e1100 */
        /* <DEDUP_REMOVED lines=8> */
[C---:B------:R-:W-:Y:S02]  /*66e0*/  IMAD R25, R36.reuse, 0x74, RZ ;  /* 0x0000007424197824 */ /* 0x040fe400078e02ff */
[----:B------:R-:W-:-:S03]  /*66f0*/  IMAD R24, R36, 0x7c, RZ ;  /* 0x0000007c24187824 */ /* 0x000fc600078e02ff */
[CC--:B------:R-:W-:Y:S01]  /*6700*/  IADD3 R137, P6, PT, R25.reuse, R2.reuse, RZ ;  /* 0x0000000219897210 */ /* 0x0c0fe20007fde0ff */
[----:B------:R-:W-:Y:S02]  /*6710*/  IMAD.MOV.U32 R143, RZ, RZ, R154 ;  /* 0x000000ffff8f7224 */ /* 0x000fe400078e009a */
[----:B------:R-:W-:Y:S01]  /*6720*/  IMAD.MOV.U32 R154, RZ, RZ, R159 ;  /* 0x000000ffff9a7224 */ /* 0x000fe200078e009f */
[----:B0-----:R-:W-:Y:S01]  /*6730*/  LEA.HI.X.SX32 R22, R25, R3, 0x1, P6 ;  /* 0x0000000319167211 */ /* 0x001fe200030f0eff */
[----:B------:R-:W-:Y:S01]  /*6740*/  IMAD.MOV.U32 R159, RZ, RZ, R111 ;  /* 0x000000ffff9f7224 */ /* 0x000fe200078e006f */
[----:B------:R-:W-:Y:S01]  /*6750*/  STL [R1+0x744], R138 ;  /* 0x0007448a01007387 */ /* 0x000fe20000100800 */
[----:B------:R-:W-:-:S03]  /*6760*/  IADD3 R111, P6, PT, R24, R2, RZ ;  /* 0x00000002186f7210 */ /* 0x000fc60007fde0ff */
[----:B----4-:R-:W-:Y:S01]  /*6770*/  STL [R1+0x270], R26 ;  /* 0x0002701a01007387 */ /* 0x010fe20000100800 */
[----:B------:R-:W-:Y:S01]  /*6780*/  PRMT R136, RZ, 0x7610, R136 ;  /* 0x00007610ff887816 */ /* 0x000fe20000000088 */
[----:B------:R-:W-:Y:S02]  /*6790*/  @!P5 IMAD.MOV.U32 R23, RZ, RZ, R22 ;  /* 0x000000ffff17d224 */ /* 0x000fe400078e0016 */
[----:B------:R-:W-:Y:S01]  /*67a0*/  STL [R1+0x740], R139 ;  /* 0x0007408b01007387 */ /* 0x000fe20000100800 */
[----:B------:R-:W-:-:S03]  /*67b0*/  VIADD R25, R12, 0xffffffe2 ;  /* 0xffffffe20c197836 */ /* 0x000fc60000000000 */
[----:B------:R-:W-:Y:S04]  /*67c0*/  STL [R1+0x77c], R137 ;  /* 0x00077c8901007387 */ /* 0x000fe80000100800 */
[----:B------:R0:W-:Y:S04]  /*67d0*/  STL [R1+0x778], R22 ;  /* 0x0007781601007387 */ /* 0x0001e80000100800 */
[----:B------:R-:W-:Y:S01]  /*67e0*/  STL [R1+0x7b4], R111 ;  /* 0x0007b46f01007387 */ /* 0x000fe20000100800 */
[----:B0-----:R-:W-:-:S05]  /*67f0*/  @!P5 IMAD.MOV.U32 R22, RZ, RZ, R137 ;  /* 0x000000ffff16d224 */ /* 0x001fca00078e0089 */
[----:B------:R-:W4:Y:S01]  /*6800*/  @!P5 LDG.E.U8 R136, desc[UR18][R22.64] ;  /* 0x000000121688d981 */ /* 0x000f22000c1e1100 */
[----:B------:R-:W-:-:S03]  /*6810*/  ISETP.GE.U32.AND P5, PT, R25, 0x7fffff63, PT ;  /* 0x7fffff631900780c */ /* 0x000fc60003fa6070 */
[----:B---3--:R0:W-:Y:S02]  /*6820*/  STL [R1+0x26c], R135 ;  /* 0x00026c8701007387 */ /* 0x0081e40000100800 */
[----:B0-----:R-:W-:Y:S01]  /*6830*/  LEA.HI.X.SX32 R135, R24, R3, 0x1, P6 ;  /* 0x0000000318877211 */ /* 0x001fe200030f0eff */
[----:B------:R-:W-:-:S04]  /*6840*/  @!P3 IMAD.MOV.U32 R24, RZ, RZ, R111 ;  /* 0x000000ffff18b224 */ /* 0x000fc800078e006f */
[----:B------:R-:W-:-:S05]  /*6850*/  @!P3 IMAD.MOV.U32 R25, RZ, RZ, R135 ;  /* 0x000000ffff19b224 */ /* 0x000fca00078e0087 */
[----:B------:R0:W3:Y:S01]  /*6860*/  @!P3 LDG.E.U8 R110, desc[UR18][R24.64] ;  /* 0x00000012186eb981 */ /* 0x0000e2000c1e1100 */
[----:B------:R-:W-:-:S05]  /*6870*/  VIADD R26, R12, 0xffffffea ;  /* 0xffffffea0c1a7836 */ /* 0x000fca0000000000 */
[----:B------:R-:W-:Y:S01]  /*6880*/  ISETP.GE.U32.AND P4, PT, R26, 0x7fffff6b, PT ;  /* 0x7fffff6b1a00780c */ /* 0x000fe20003f86070 */
[----:B------:R-:W-:Y:S01]  /*6890*/  IMAD R26, R36, 0x5, RZ ;  /* 0x00000005241a7824 */ /* 0x000fe200078e02ff */
[----:B------:R-:W-:Y:S01]  /*68a0*/  STL [R1+0x7b0], R135 ;  /* 0x0007b08701007387 */ /* 0x000fe20000100800 */
[----:B0-----:R-:W-:-:S03]  /*68b0*/  VIADD R24, R12, 0xffffffda ;  /* 0xffffffda0c187836 */ /* 0x001fc60000000000 */
[C---:B------:R-:W-:Y:S02]  /*68c0*/  IADD3 R22, P6, PT, R26.reuse, R2, RZ ;  /* 0x000000021a167210 */ /* 0x040fe40007fde0ff */
[----:B------:R-:W-:Y:S02]  /*68d0*/  PRMT R134, RZ, 0x7610, R134 ;  /* 0x00007610ff867816 */ /* 0x000fe40000000086 */
[----:B------:R-:W-:Y:S02]  /*68e0*/  LEA.HI.X.SX32 R23, R26, R3, 0x1, P6 ;  /* 0x000000031a177211 */ /* 0x000fe400030f0eff */
[----:B------:R-:W-:Y:S01]  /*68f0*/  ISETP.GE.U32.AND P3, PT, R24, 0x7fffff5b, PT ;  /* 0x7fffff5b1800780c */ /* 0x000fe20003f66070 */
[----:B------:R-:W-:Y:S01]  /*6900*/  VIADD R24, R12, 0xffffffd2 ;  /* 0xffffffd20c187836 */ /* 0x000fe20000000000 */
[----:B------:R-:W-:Y:S01]  /*6910*/  PRMT R133, RZ, 0x7610, R133 ;  /* 0x00007610ff857816 */ /* 0x000fe20000000085 */
[----:B------:R-:W2:Y:S03]  /*6920*/  @!P2 LDG.E.U8 R134, desc[UR18][R22.64] ;  /* 0x000000121686a981 */ /* 0x000ea6000c1e1100 */
[----:B------:R-:W-:Y:S01]  /*6930*/  ISETP.GE.U32.AND P2, PT, R24, 0x7fffff53, PT ;  /* 0x7fffff531800780c */ /* 0x000fe20003f46070 */
[----:B---3--:R0:W-:Y:S02]  /*6940*/  STL [R1+0x244], R110 ;  /* 0x0002446e01007387 */ /* 0x0081e40000100800 */
[----:B0-----:R-:W-:-:S05]  /*6950*/  IMAD R110, R36, 0xd, RZ ;  /* 0x0000000d246e7824 */ /* 0x001fca00078e02ff */
[----:B------:R-:W-:-:S04]  /*6960*/  IADD3 R111, P6, PT, R110, R2, RZ ;  /* 0x000000026e6f7210 */ /* 0x000fc80007fde0ff */
[----:B------:R-:W-:Y:S01]  /*6970*/  LEA.HI.X.SX32 R110, R110, R3, 0x1, P6 ;  /* 0x000000036e6e7211 */ /* 0x000fe200030f0eff */
[----:B------:R-:W-:-:S04]  /*6980*/  @!P0 IMAD.MOV.U32 R24, RZ, RZ, R111 ;  /* 0x000000ffff188224 */ /* 0x000fc800078e006f */
[----:B------:R-:W-:-:S05]  /*6990*/  @!P0 IMAD.MOV.U32 R25, RZ, RZ, R110 ;  /* 0x000000ffff198224 */ /* 0x000fca00078e006e */
[----:B------:R0:W3:Y:S01]  /*69a0*/  @!P0 LDG.E.U8 R133, desc[UR18][R24.64] ;  /* 0x0000001218858981 */ /* 0x0000e2000c1e1100 */
[----:B------:R-:W-:Y:S02]  /*69b0*/  IMAD.MOV.U32 R142, RZ, RZ, R143 ;  /* 0x000000ffff8e7224 */ /* 0x000fe400078e008f */
[----:B------:R-:W-:Y:S02]  /*69c0*/  IMAD.MOV.U32 R143, RZ, RZ, R145 ;  /* 0x000000ffff8f7224 */ /* 0x000fe400078e0091 */
[----:B------:R-:W-:Y:S02]  /*69d0*/  IMAD.MOV.U32 R145, RZ, RZ, R147 ;  /* 0x000000ffff917224 */ /* 0x000fe400078e0093 */
[----:B------:R-:W-:Y:S02]  /*69e0*/  IMAD.MOV.U32 R147, RZ, RZ, R149 ;  /* 0x000000ffff937224 */ /* 0x000fe400078e0095 */
[----:B------:R-:W-:Y:S02]  /*69f0*/  IMAD.MOV.U32 R149, RZ, RZ, R151 ;  /* 0x000000ffff957224 */ /* 0x000fe400078e0097 */
[----:B------:R-:W-:-:S02]  /*6a00*/  IMAD.MOV.U32 R151, RZ, RZ, R157 ;  /* 0x000000ffff977224 */ /* 0x000fc400078e009d */
[C---:B------:R-:W-:Y:S02]  /*6a10*/  IMAD R157, R36.reuse, 0x15, RZ ;  /* 0x00000015249d7824 */ /* 0x040fe400078e02ff */
[----:B------:R-:W-:Y:S02]  /*6a20*/  IMAD.MOV.U32 R140, RZ, RZ, R148 ;  /* 0x000000ffff8c7224 */ /* 0x000fe400078e0094 */
[----:B------:R-:W-:Y:S02]  /*6a30*/  IMAD.MOV.U32 R148, RZ, RZ, R162 ;  /* 0x000000ffff947224 */ /* 0x000fe400078e00a2 */
[----:B------:R-:W-:Y:S01]  /*6a40*/  IMAD.MOV.U32 R162, RZ, RZ, R158 ;  /* 0x000000ffffa27224 */ /* 0x000fe200078e009e */
[C---:B------:R-:W-:Y:S01]  /*6a50*/  IADD3 R158, P6, PT, R157.reuse, R2, RZ ;  /* 0x000000029d9e7210 */ /* 0x040fe20007fde0ff */
[----:B----4-:R-:W-:Y:S01]  /*6a60*/  STL [R1+0x248], R136 ;  /* 0x0002488801007387 */ /* 0x010fe20000100800 */
[----:B------:R-:W-:Y:S02]  /*6a70*/  IMAD R26, R36, 0x1d, RZ ;  /* 0x0000001d241a7824 */ /* 0x000fe400078e02ff */
[----:B------:R-:W-:Y:S01]  /*6a80*/  LEA.HI.X.SX32 R157, R157, R3, 0x1, P6 ;  /* 0x000000039d9d7211 */ /* 0x000fe200030f0eff */
[----:B------:R-:W-:Y:S01]  /*6a90*/  STL [R1+0xa4c], R22 ;  /* 0x000a4c1601007387 */ /* 0x000fe20000100800 */
[----:B------:R-:W-:-:S03]  /*6aa0*/  PRMT R132, RZ, 0x7610, R132 ;  /* 0x00007610ff847816 */ /* 0x000fc60000000084 */
[----:B------:R-:W-:Y:S01]  /*6ab0*/  STL [R1+0xa48], R23 ;  /* 0x000a481701007387 */ /* 0x000fe20000100800 */
[----:B0-----:R-:W-:-:S03]  /*6ac0*/  @!P4 IMAD.MOV.U32 R24, RZ, RZ, R158 ;  /* 0x000000ffff18c224 */ /* 0x001fc600078e009e */
[----:B------:R-:W-:Y:S01]  /*6ad0*/  STL [R1+0xa54], R111 ;  /* 0x000a546f01007387 */ /* 0x000fe20000100800 */
[----:B------:R-:W-:-:S03]  /*6ae0*/  @!P4 IMAD.MOV.U32 R25, RZ, RZ, R157 ;  /* 0x000000ffff19c224 */ /* 0x000fc600078e009d */
[----:B------:R-:W-:Y:S04]  /*6af0*/  STL [R1+0xa50], R110 ;  /* 0x000a506e01007387 */ /* 0x000fe80000100800 */
[----:B--2---:R-:W-:Y:S04]  /*6b00*/  STL [R1+0x23c], R134 ;  /* 0x00023c8601007387 */ /* 0x004fe80000100800 */
[----:B------:R0:W2:Y:S01]  /*6b10*/  @!P4 LDG.E.U8 R132, desc[UR18][R24.64] ;  /* 0x000000121884c981 */ /* 0x0000a2000c1e1100 */
[----:B------:R-:W-:-:S03]  /*6b20*/  PRMT R131, RZ, 0x7610, R131 ;  /* 0x00007610ff837816 */ /* 0x000fc60000000083 */
[----:B---3--:R1:W-:Y:S02]  /*6b30*/  STL [R1+0x238], R133 ;  /* 0x0002388501007387 */ /* 0x0083e40000100800 */
[----:B-1----:R-:W-:-:S04]  /*6b40*/  IADD3 R133, P6, PT, R26, R2, RZ ;  /* 0x000000021a857210 */ /* 0x002fc80007fde0ff */
[----:B------:R-:W-:Y:S01]  /*6b50*/  LEA.HI.X.SX32 R134, R26, R3, 0x1, P6 ;  /* 0x000000031a867211 */ /* 0x000fe200030f0eff */
[----:B0-----:R-:W-:-:S04]  /*6b60*/  @!P5 IMAD.MOV.U32 R24, RZ, RZ, R133 ;  /* 0x000000ffff18d224 */ /* 0x001fc800078e0085 */
[----:B------:R-:W-:-:S05]  /*6b70*/  @!P5 IMAD.MOV.U32 R25, RZ, RZ, R134 ;  /* 0x000000ffff19d224 */ /* 0x000fca00078e0086 */
[----:B------:R0:W3:Y:S01]  /*6b80*/  @!P5 LDG.E.U8 R131, desc[UR18][R24.64] ;  /* 0x000000121883d981 */ /* 0x0000e2000c1e1100 */
[----:B------:R-:W-:Y:S02]  /*6b90*/  IMAD.MOV.U32 R141, RZ, RZ, R144 ;  /* 0x000000ffff8d7224 */ /* 0x000fe400078e0090 */
[----:B------:R-:W-:Y:S02]  /*6ba0*/  IMAD.MOV.U32 R144, RZ, RZ, R153 ;  /* 0x000000ffff907224 */ /* 0x000fe400078e0099 */
[----:B------:R-:W-:Y:S02]  /*6bb0*/  IMAD.MOV.U32 R153, RZ, RZ, R27 ;  /* 0x000000ffff997224 */ /* 0x000fe400078e001b */
[----:B------:R-:W-:Y:S01]  /*6bc0*/  VIADD R27, R12, 0xffffffca ;  /* 0xffffffca0c1b7836 */ /* 0x000fe20000000000 */
[----:B------:R-:W-:Y:S04]  /*6bd0*/  STL [R1+0xb4], R133 ;  /* 0x0000b48501007387 */ /* 0x000fe80000100800 */
[----:B------:R-:W-:Y:S01]  /*6be0*/  ISETP.GE.U32.AND P0, PT, R27, 0x7fffff4b, PT ;  /* 0x7fffff4b1b00780c */ /* 0x000fe20003f06070 */
[----:B------:R-:W-:Y:S01]  /*6bf0*/  IMAD R27, R36, 0x25, RZ ;  /* 0x00000025241b7824 */ /* 0x000fe200078e02ff */
[----:B------:R-:W-:Y:S04]  /*6c00*/  STL [R1+0xa5c], R158 ;  /* 0x000a5c9e01007387 */ /* 0x000fe80000100800 */
[----:B------:R-:W-:Y:S04]  /*6c10*/  STL [R1+0xa58], R157 ;  /* 0x000a589d01007387 */ /* 0x000fe80000100800 */
[----:B------:R-:W-:Y:S04]  /*6c20*/  STL [R1+0xb0], R134 ;  /* 0x0000b08601007387 */ /* 0x000fe80000100800 */
[----:B--2---:R1:W-:Y:S01]  /*6c30*/  STL [R1+0x234], R132 ;  /* 0x0002348401007387 */ /* 0x0043e20000100800 */
[----:B------:R-:W-:-:S02]  /*6c40*/  IMAD.MOV.U32 R137, RZ, RZ, R148 ;  /* 0x000000ffff897224 */ /* 0x000fc400078e0094 */
[----:B------:R-:W-:Y:S02]  /*6c50*/  IMAD.MOV.U32 R148, RZ, RZ, R151 ;  /* 0x000000ffff947224 */ /* 0x000fe400078e0097 */
[----:B------:R-:W-:Y:S01]  /*6c60*/  IMAD.MOV.U32 R151, RZ, RZ, R153 ;  /* 0x000000ffff977224 */ /* 0x000fe200078e0099 */
[----:B-1----:R-:W-:Y:S01]  /*6c70*/  IADD3 R132, P6, PT, R27, R2, RZ ;  /* 0x000000021b847210 */ /* 0x002fe20007fde0ff */
[----:B------:R-:W-:-:S03]  /*6c80*/  IMAD.MOV.U32 R153, RZ, RZ, R28 ;  /* 0x000000ffff997224 */ /* 0x000fc600078e001c */
[----:B0-----:R-:W-:Y:S01]  /*6c90*/  LEA.HI.X.SX32 R25, R27, R3, 0x1, P6 ;  /* 0x000000031b197211 */ /* 0x001fe200030f0eff */
[----:B------:R-:W-:Y:S01]  /*6ca0*/  IMAD R26, R36, 0x2d, RZ ;  /* 0x0000002d241a7824 */ /* 0x000fe200078e02ff */
[----:B------:R-:W-:Y:S01]  /*6cb0*/  STL [R1+0x524], R132 ;  /* 0x0005248401007387 */ /* 0x000fe20000100800 */
[C---:B------:R-:W-:Y:S02]  /*6cc0*/  VIADD R28, R12.reuse, 0xffffffc2 ;  /* 0xffffffc20c1c7836 */ /* 0x040fe40000000000 */
[----:B------:R-:W-:Y:S01]  /*6cd0*/  VIADD R24, R12, 0xffffffba ;  /* 0xffffffba0c187836 */ /* 0x000fe20000000000 */
[----:B------:R-:W-:Y:S02]  /*6ce0*/  STL [R1+0xf0], R25 ;  /* 0x0000f01901007387 */ /* 0x000fe40000100800 */
[----:B------:R-:W-:Y:S02]  /*6cf0*/  ISETP.GE.U32.AND P4, PT, R28, 0x7fffff43, PT ;  /* 0x7fffff431c00780c */ /* 0x000fe40003f86070 */
[----:B------:R-:W-:-:S02]  /*6d00*/  PRMT R28, RZ, 0x7610, R28 ;  /* 0x00007610ff1c7816 */ /* 0x000fc4000000001c */
        /* <DEDUP_REMOVED lines=13> */
[----:B------:R-:W-:Y:S04]  /*6de0*/  STL [R1+0x564], R131 ;  /* 0x0005648301007387 */ /* 0x000fe80000100800 */
[----:B------:R-:W-:Y:S01]  /*6df0*/  IADD3 R132, P6, PT, R27, R2, RZ ;  /* 0x000000021b847210 */ /* 0x000fe20007fde0ff */
[----:B------:R-:W-:-:S03]  /*6e00*/  IMAD R26, R36, 0x3d, RZ ;  /* 0x0000003d241a7824 */ /* 0x000fc600078e02ff */
[----:B0-----:R-:W-:Y:S02]  /*6e10*/  LEA.HI.X.SX32 R24, R27, R3, 0x1, P6 ;  /* 0x000000031b187211 */ /* 0x001fe400030f0eff */
[----:B------:R-:W-:-:S03]  /*6e20*/  PRMT R129, RZ, 0x7610, R129 ;  /* 0x00007610ff817816 */ /* 0x000fc60000000081 */
[----:B------:R-:W-:Y:S01]  /*6e30*/  @!P0 IMAD.MOV.U32 R25, RZ, RZ, R24 ;  /* 0x000000ffff198224 */ /* 0x000fe200078e0018 */
[----:B--2---:R-:W-:Y:S04]  /*6e40*/  STL [R1+0x22c], R28 ;  /* 0x00022c1c01007387 */ /* 0x004fe80000100800 */
[----:B------:R-:W-:Y:S04]  /*6e50*/  STL [R1+0x560], R133 ;  /* 0x0005608501007387 */ /* 0x000fe80000100800 */
[----:B------:R-:W-:Y:S01]  /*6e60*/  STL [R1+0x5a4], R132 ;  /* 0x0005a48401007387 */ /* 0x000fe20000100800 */
[----:B------:R-:W-:-:S03]  /*6e70*/  PRMT R128, RZ, 0x7610, R128 ;  /* 0x00007610ff807816 */ /* 0x000fc60000000080 */
[----:B---3--:R0:W-:Y:S04]  /*6e80*/  STL [R1+0x228], R130 ;  /* 0x0002288201007387 */ /* 0x0081e80000100800 */
[----:B------:R1:W-:Y:S01]  /*6e90*/  STL [R1+0x5a0], R24 ;  /* 0x0005a01801007387 */ /* 0x0003e20000100800 */
[----:B0-----:R-:W-:Y:S01]  /*6ea0*/  IADD3 R130, P6, PT, R26, R2, RZ ;  /* 0x000000021a827210 */ /* 0x001fe20007fde0ff */
[----:B-1----:R-:W-:-:S03]  /*6eb0*/  @!P0 IMAD.MOV.U32 R24, RZ, RZ, R132 ;  /* 0x000000ffff188224 */ /* 0x002fc600078e0084 */
[----:B------:R-:W-:Y:S02]  /*6ec0*/  LEA.HI.X.SX32 R131, R26, R3, 0x1, P6 ;  /* 0x000000031a837211 */ /* 0x000fe400030f0eff */
[----:B------:R0:W2:Y:S02]  /*6ed0*/  @!P0 LDG.E.U8 R129, desc[UR18][R24.64] ;  /* 0x0000001218818981 */ /* 0x0000a4000c1e1100 */
[----:B0-----:R-:W-:Y:S02]  /*6ee0*/  @!P4 IMAD.MOV.U32 R24, RZ, RZ, R130 ;  /* 0x000000ffff18c224 */ /* 0x001fe400078e0082 */
[----:B------:R-:W-:-:S05]  /*6ef0*/  @!P4 IMAD.MOV.U32 R25, RZ, RZ, R131 ;  /* 0x000000ffff19c224 */ /* 0x000fca00078e0083 */
[----:B------:R0:W3:Y:S01]  /*6f00*/  @!P4 LDG.E.U8 R128, desc[UR18][R24.64] ;  /* 0x000000121880c981 */ /* 0x0000e2000c1e1100 */
[----:B------:R-:W-:-:S03]  /*6f10*/  IMAD R27, R36, 0x45, RZ ;  /* 0x00000045241b7824 */ /* 0x000fc600078e02ff */
[----:B------:R-:W-:Y:S01]  /*6f20*/  STL [R1+0x5e4], R130 ;  /* 0x0005e48201007387 */ /* 0x000fe20000100800 */
[----:B------:R-:W-:-:S03]  /*6f30*/  VIADD R28, R12, 0xffffffaa ;  /* 0xffffffaa0c1c7836 */ /* 0x000fc60000000000 */
[----:B------:R-:W-:Y:S01]  /*6f40*/  STL [R1+0x5e0], R131 ;  /* 0x0005e08301007387 */ /* 0x000fe20000100800 */
[----:B------:R-:W-:Y:S01]  /*6f50*/  IMAD R26, R36, 0x4d, RZ ;  /* 0x0000004d241a7824 */ /* 0x000fe200078e02ff */
[----:B------:R-:W-:Y:S01]  /*6f60*/  ISETP.GE.U32.AND P2, PT, R28, 0x7fffff2b, PT ;  /* 0x7fffff2b1c00780c */ /* 0x000fe20003f46070 */
[C---:B------:R-:W-:Y:S02]  /*6f70*/  VIADD R28, R12.reuse, 0xffffffa2 ;  /* 0xffffffa20c1c7836 */ /* 0x040fe40000000000 */
[----:B0-----:R-:W-:-:S03]  /*6f80*/  VIADD R24, R12, 0xffffff9a ;  /* 0xffffff9a0c187836 */ /* 0x001fc60000000000 */
[----:B------:R-:W-:Y:S02]  /*6f90*/  ISETP.GE.U32.AND P0, PT, R28, 0x7fffff23, PT ;  /* 0x7fffff231c00780c */ /* 0x000fe40003f06070 */
[----:B------:R-:W-:Y:S02]  /*6fa0*/  PRMT R28, RZ, 0x7610, R28 ;  /* 0x00007610ff1c7816 */ /* 0x000fe4000000001c */
[----:B------:R-:W-:Y:S02]  /*6fb0*/  ISETP.GE.U32.AND P4, PT, R24, 0x7fffff1b, PT ;  /* 0x7fffff1b1800780c */ /* 0x000fe40003f86070 */
[----:B------:R-:W-:Y:S01]  /*6fc0*/  PRMT R127, RZ, 0x7610, R127 ;  /* 0x00007610ff7f7816 */ /* 0x000fe2000000007f */
[----:B--2---:R0:W-:Y:S02]  /*6fd0*/  STL [R1+0x220], R129 ;  /* 0x0002208101007387 */ /* 0x0041e40000100800 */
[----:B0-----:R-:W-:-:S04]  /*6fe0*/  IADD3 R129, P6, PT, R27, R2, RZ ;  /* 0x000000021b817210 */ /* 0x001fc80007fde0ff */
[----:B------:R-:W-:Y:S01]  /*6ff0*/  LEA.HI.X.SX32 R25, R27, R3, 0x1, P6 ;  /* 0x000000031b197211 */ /* 0x000fe200030f0eff */
[----:B------:R-:W-:Y:S04]  /*7000*/  STL [R1+0x624], R129 ;  /* 0x0006248101007387 */ /* 0x000fe80000100800 */
[----:B------:R-:W-:Y:S04]  /*7010*/  STL [R1+0x620], R25 ;  /* 0x0006201901007387 */ /* 0x000fe80000100800 */
[----:B---3--:R0:W-:Y:S01]  /*7020*/  STL [R1+0x21c], R128 ;  /* 0x00021c8001007387 */ /* 0x0081e20000100800 */
[----:B------:R-:W-:-:S05]  /*7030*/  @!P5 IMAD.MOV.U32 R24, RZ, RZ, R129 ;  /* 0x000000ffff18d224 */ /* 0x000fca00078e0081 */
[----:B------:R1:W2:Y:S01]  /*7040*/  @!P5 LDG.E.U8 R28, desc[UR18][R24.64] ;  /* 0x00000012181cd981 */ /* 0x0002a2000c1e1100 */
[----:B0-----:R-:W-:-:S04]  /*7050*/  IADD3 R128, P6, PT, R26, R2, RZ ;  /* 0x000000021a807210 */ /* 0x001fc80007fde0ff */
[----:B------:R-:W-:Y:S01]  /*7060*/  LEA.HI.X.SX32 R130, R26, R3, 0x1, P6 ;  /* 0x000000031a827211 */ /* 0x000fe200030f0eff */
[----:B-1----:R-:W-:-:S04]  /*7070*/  @!P3 IMAD.MOV.U32 R24, RZ, RZ, R128 ;  /* 0x000000ffff18b224 */ /* 0x002fc800078e0080 */
        /* <DEDUP_REMOVED lines=11> */
[----:B------:R-:W-:Y:S01]  /*7130*/  PRMT R126, RZ, 0x7610, R126 ;  /* 0x00007610ff7e7816 */ /* 0x000fe2000000007e */
[----:B--2---:R-:W-:Y:S04]  /*7140*/  STL [R1+0x218], R28 ;  /* 0x0002181c01007387 */ /* 0x004fe80000100800 */
[----:B------:R-:W-:Y:S04]  /*7150*/  STL [R1+0x660], R130 ;  /* 0x0006608201007387 */ /* 0x000fe80000100800 */
[----:B------:R-:W-:Y:S04]  /*7160*/  STL [R1+0x6a4], R129 ;  /* 0x0006a48101007387 */ /* 0x000fe80000100800 */
        /* <DEDUP_REMOVED lines=36> */
[C---:B------:R-:W-:Y:S02]  /*73b0*/  IMAD R27, R36.reuse, 0x75, RZ ;  /* 0x00000075241b7824 */ /* 0x040fe400078e02ff */
[----:B------:R-:W-:Y:S02]  /*73c0*/  IMAD.MOV.U32 R136, RZ, RZ, R137 ;  /* 0x000000ffff887224 */ /* 0x000fe400078e0089 */
[----:B------:R-:W-:Y:S01]  /*73d0*/  IMAD R26, R36, 0x7d, RZ ;  /* 0x0000007d241a7824 */ /* 0x000fe200078e02ff */
[CC--:B------:R-:W-:Y:S01]  /*73e0*/  IADD3 R125, P6, PT, R27.reuse, R2.reuse, RZ ;  /* 0x000000021b7d7210 */ /* 0x0c0fe20007fde0ff */
[----:B------:R-:W-:Y:S02]  /*73f0*/  IMAD.MOV.U32 R137, RZ, RZ, R140 ;  /* 0x000000ffff897224 */ /* 0x000fe400078e008c */
[----:B------:R-:W-:Y:S02]  /*7400*/  IMAD.MOV.U32 R140, RZ, RZ, R141 ;  /* 0x000000ffff8c7224 */ /* 0x000fe400078e008d */
[----:B------:R-:W-:Y:S01]  /*7410*/  IMAD.MOV.U32 R141, RZ, RZ, R145 ;  /* 0x000000ffff8d7224 */ /* 0x000fe200078e0091 */
[----:B0-----:R-:W-:Y:S01]  /*7420*/  LEA.HI.X.SX32 R24, R27, R3, 0x1, P6 ;  /* 0x000000031b187211 */ /* 0x001fe200030f0eff */
[----:B------:R-:W-:Y:S01]  /*7430*/  IMAD.MOV.U32 R145, RZ, RZ, R149 ;  /* 0x000000ffff917224 */ /* 0x000fe200078e0095 */
[----:B------:R-:W-:Y:S01]  /*7440*/  STL [R1+0x74c], R126 ;  /* 0x00074c7e01007387 */ /* 0x000fe20000100800 */
[----:B------:R-:W-:Y:S01]  /*7450*/  IMAD.MOV.U32 R149, RZ, RZ, R118 ;  /* 0x000000ffff957224 */ /* 0x000fe200078e0076 */
[----:B------:R-:W-:Y:S01]  /*7460*/  IADD3 R118, P6, PT, R26, R2, RZ ;  /* 0x000000021a767210 */ /* 0x000fe20007fde0ff */
[----:B------:R-:W-:Y:S01]  /*7470*/  @!P3 IMAD.MOV.U32 R25, RZ, RZ, R24 ;  /* 0x000000ffff19b224 */ /* 0x000fe200078e0018 */
[----:B------:R-:W-:Y:S01]  /*7480*/  PRMT R124, RZ, 0x7610, R124 ;  /* 0x00007610ff7c7816 */ /* 0x000fe2000000007c */
[----:B------:R-:W-:Y:S01]  /*7490*/  VIADD R27, R12, 0xffffffe1 ;  /* 0xffffffe10c1b7836 */ /* 0x000fe20000000000 */
[----:B------:R-:W-:Y:S01]  /*74a0*/  PRMT R121, RZ, 0x7610, R121 ;  /* 0x00007610ff797816 */ /* 0x000fe20000000079 */
[----:B--2---:R-:W-:Y:S04]  /*74b0*/  STL [R1+0x1e0], R28 ;  /* 0x0001e01c01007387 */ /* 0x004fe80000100800 */
[----:B------:R-:W-:Y:S04]  /*74c0*/  STL [R1+0x748], R127 ;  /* 0x0007487f01007387 */ /* 0x000fe80000100800 */
[----:B------:R-:W-:Y:S04]  /*74d0*/  STL [R1+0x784], R125 ;  /* 0x0007847d01007387 */ /* 0x000fe80000100800 */
[----:B------:R0:W-:Y:S04]  /*74e0*/  STL [R1+0x780], R24 ;  /* 0x0007801801007387 */ /* 0x0001e80000100800 */
[----:B------:R-:W-:Y:S04]  /*74f0*/  STL [R1+0x7bc], R118 ;  /* 0x0007bc7601007387 */ /* 0x000fe80000100800 */
[----:B---3--:R1:W-:Y:S01]  /*7500*/  STL [R1+0x1dc], R122 ;  /* 0x0001dc7a01007387 */ /* 0x0083e20000100800 */
[----:B0-----:R-:W-:-:S05]  /*7510*/  @!P3 IMAD.MOV.U32 R24, RZ, RZ, R125 ;  /* 0x000000ffff18b224 */ /* 0x001fca00078e007d */
[----:B------:R0:W2:Y:S01]  /*7520*/  @!P3 LDG.E.U8 R124, desc[UR18][R24.64] ;  /* 0x00000012187cb981 */ /* 0x0000a2000c1e1100 */
[----:B-1----:R-:W-:Y:S01]  /*7530*/  LEA.HI.X.SX32 R122, R26, R3, 0x1, P6 ;  /* 0x000000031a7a7211 */ /* 0x002fe200030f0eff */
[----:B------:R-:W-:Y:S01]  /*7540*/  @!P2 IMAD.MOV.U32 R26, RZ, RZ, R118 ;  /* 0x000000ffff1aa224 */ /* 0x000fe200078e0076 */
[----:B------:R-:W-:-:S03]  /*7550*/  ISETP.GE.U32.AND P3, PT, R27, 0x7fffff62, PT ;  /* 0x7fffff621b00780c */ /* 0x000fc60003f66070 */
[----:B------:R-:W-:-:S05]  /*7560*/  @!P2 IMAD.MOV.U32 R27, RZ, RZ, R122 ;  /* 0x000000ffff1ba224 */ /* 0x000fca00078e007a */
[----:B------:R1:W3:Y:S01]  /*7570*/  @!P2 LDG.E.U8 R112, desc[UR18][R26.64] ;  /* 0x000000121a70a981 */ /* 0x0002e2000c1e1100 */
[----:B------:R-:W-:-:S05]  /*7580*/  VIADD R28, R12, 0xffffffe9 ;  /* 0xffffffe90c1c7836 */ /* 0x000fca0000000000 */
[----:B------:R-:W-:Y:S01]  /*7590*/  ISETP.GE.U32.AND P5, PT, R28, 0x7fffff6a, PT ;  /* 0x7fffff6a1c00780c */ /* 0x000fe20003fa6070 */
[----:B------:R-:W-:-:S05]  /*75a0*/  IMAD R28, R36, 0x6, RZ ;  /* 0x00000006241c7824 */ /* 0x000fca00078e02ff */
[----:B0-----:R-:W-:-:S04]  /*75b0*/  IADD3 R24, P6, PT, R28, R2, RZ ;  /* 0x000000021c187210 */ /* 0x001fc80007fde0ff */
[----:B------:R-:W-:-:S05]  /*75c0*/  LEA.HI.X.SX32 R25, R28, R3, 0x1, P6 ;  /* 0x000000031c197211 */ /* 0x000fca00030f0eff */
[----:B------:R-:W4:Y:S04]  /*75d0*/  @!P0 LDG.E.U8 R121, desc[UR18][R24.64] ;  /* 0x0000001218798981 */ /* 0x000f28000c1e1100 */
[----:B------:R-:W-:Y:S01]  /*75e0*/  STL [R1+0x7b8], R122 ;  /* 0x0007b87a01007387 */ /* 0x000fe20000100800 */
[----:B-1----:R-:W-:-:S05]  /*75f0*/  VIADD R26, R12, 0xffffffd9 ;  /* 0xffffffd90c1a7836 */ /* 0x002fca0000000000 */
[----:B------:R-:W-:Y:S01]  /*7600*/  ISETP.GE.U32.AND P2, PT, R26, 0x7fffff5a, PT ;  /* 0x7fffff5a1a00780c */ /* 0x000fe20003f46070 */
[----:B------:R-:W-:Y:S01]  /*7610*/  VIADD R26, R12, 0xffffffd1 ;  /* 0xffffffd10c1a7836 */ /* 0x000fe20000000000 */
[----:B------:R-:W-:Y:S01]  /*7620*/  PRMT R120, RZ, 0x7610, R120 ;  /* 0x00007610ff787816 */ /* 0x000fe20000000078 */
[----:B------:R-:W-:Y:S02]  /*7630*/  IMAD.MOV.U32 R131, RZ, RZ, R136 ;  /* 0x000000ffff837224 */ /* 0x000fe400078e0088 */
[----:B------:R-:W-:Y:S01]  /*7640*/  IMAD.MOV.U32 R136, RZ, RZ, R155 ;  /* 0x000000ffff887224 */ /* 0x000fe200078e009b */
[----:B------:R-:W-:Y:S01]  /*7650*/  ISETP.GE.U32.AND P0, PT, R26, 0x7fffff52, PT ;  /* 0x7fffff521a00780c */ /* 0x000fe20003f06070 */
[----:B------:R-:W-:Y:S02]  /*7660*/  IMAD.MOV.U32 R155, RZ, RZ, R163 ;  /* 0x000000ffff9b7224 */ /* 0x000fe400078e00a3 */
[----:B------:R-:W-:Y:S02]  /*7670*/  IMAD R163, R36, 0x16, RZ ;  /* 0x0000001624a37824 */ /* 0x000fe400078e02ff */
[----:B------:R-:W-:-:S02]  /*7680*/  IMAD.MOV.U32 R134, RZ, RZ, R140 ;  /* 0x000000ffff867224 */ /* 0x000fc400078e008c */
[----:B------:R-:W-:Y:S02]  /*7690*/  IMAD.MOV.U32 R140, RZ, RZ, R141 ;  /* 0x000000ffff8c7224 */ /* 0x000fe400078e008d */
[----:B------:R-:W-:Y:S02]  /*76a0*/  IMAD.MOV.U32 R141, RZ, RZ, R147 ;  /* 0x000000ffff8d7224 */ /* 0x000fe400078e0093 */
[----:B------:R-:W-:Y:S01]  /*76b0*/  IMAD.MOV.U32 R147, RZ, RZ, R164 ;  /* 0x000000ffff937224 */ /* 0x000fe200078e00a4 */
[----:B---3--:R0:W-:Y:S02]  /*76c0*/  STL [R1+0x1d4], R112 ;  /* 0x0001d47001007387 */ /* 0x0081e40000100800 */
[----:B0-----:R-:W-:-:S05]  /*76d0*/  IMAD R112, R36, 0xe, RZ ;  /* 0x0000000e24707824 */ /* 0x001fca00078e02ff */
[----:B------:R-:W-:-:S04]  /*76e0*/  IADD3 R118, P6, PT, R112, R2, RZ ;  /* 0x0000000270767210 */ /* 0x000fc80007fde0ff */
[----:B------:R-:W-:Y:S01]  /*76f0*/  LEA.HI.X.SX32 R112, R112, R3, 0x1, P6 ;  /* 0x0000000370707211 */ /* 0x000fe200030f0eff */
[----:B------:R-:W-:-:S04]  /*7700*/  @!P4 IMAD.MOV.U32 R26, RZ, RZ, R118 ;  /* 0x000000ffff1ac224 */ /* 0x000fc800078e0076 */
[----:B------:R-:W-:Y:S01]  /*7710*/  @!P4 IMAD.MOV.U32 R27, RZ, RZ, R112 ;  /* 0x000000ffff1bc224 */ /* 0x000fe200078e0070 */
[----:B------:R-:W-:-:S04]  /*7720*/  IADD3 R164, P6, PT, R163, R2, RZ ;  /* 0x00000002a3a47210 */ /* 0x000fc80007fde0ff */
[----:B------:R0:W3:Y:S01]  /*7730*/  @!P4 LDG.E.U8 R120, desc[UR18][R26.64] ;  /* 0x000000121a78c981 */ /* 0x0000e2000c1e1100 */
[----:B------:R-:W-:-:S03]  /*7740*/  LEA.HI.X.SX32 R163, R163, R3, 0x1, P6 ;  /* 0x00000003a3a37211 */ /* 0x000fc600030f0eff */
[----:B--2---:R-:W-:Y:S04]  /*7750*/  STL [R1+0x1d8], R124 ;  /* 0x0001d87c01007387 */ /* 0x004fe80000100800 */
[----:B------:R-:W-:Y:S04]  /*7760*/  STL [R1+0xa64], R24 ;  /* 0x000a641801007387 */ /* 0x000fe80000100800 */
[----:B------:R-:W-:Y:S01]  /*7770*/  STL [R1+0xa60], R25 ;  /* 0x000a601901007387 */ /* 0x000fe20000100800 */
[----:B0-----:R-:W-:-:S03]  /*7780*/  @!P5 IMAD.MOV.U32 R26, RZ, RZ, R164 ;  /* 0x000000ffff1ad224 */ /* 0x001fc600078e00a4 */
[----:B----4-:R-:W-:Y:S01]  /*7790*/  STL [R1+0x1d0], R121 ;  /* 0x0001d07901007387 */ /* 0x010fe20000100800 */
[----:B------:R-:W-:-:S03]  /*77a0*/  @!P5 IMAD.MOV.U32 R27, RZ, RZ, R163 ;  /* 0x000000ffff1bd224 */ /* 0x000fc600078e00a3 */
[----:B------:R0:W-:Y:S02]  /*77b0*/  STL [R1+0xa6c], R118 ;  /* 0x000a6c7601007387 */ /* 0x0001e40000100800 */
[----:B0-----:R-:W-:-:S06]  /*77c0*/  PRMT R118, RZ, 0x7610, R118 ;  /* 0x00007610ff767816 */ /* 0x001fcc0000000076 */
[----:B------:R0:W2:Y:S01]  /*77d0*/  @!P5 LDG.E.U8 R118, desc[UR18][R26.64] ;  /* 0x000000121a76d981 */ /* 0x0000a2000c1e1100 */
[----:B------:R-:W-:-:S03]  /*77e0*/  IMAD R28, R36, 0x1e, RZ ;  /* 0x0000001e241c7824 */ /* 0x000fc600078e02ff */
[----:B------:R1:W-:Y:S01]  /*77f0*/  STL [R1+0xa68], R112 ;  /* 0x000a687001007387 */ /* 0x0003e20000100800 */
[----:B------:R-:W-:Y:S02]  /*7800*/  IMAD.MOV.U32 R133, RZ, RZ, R137 ;  /* 0x000000ffff857224 */ /* 0x000fe400078e0089 */
[----:B------:R-:W-:Y:S02]  /*7810*/  IMAD.MOV.U32 R137, RZ, RZ, R145 ;  /* 0x000000ffff897224 */ /* 0x000fe400078e0091 */
[----:B------:R-:W-:Y:S02]  /*7820*/  IMAD.MOV.U32 R145, RZ, RZ, R162 ;  /* 0x000000ffff917224 */ /* 0x000fe400078e00a2 */
[----:B------:R-:W-:Y:S02]  /*7830*/  IMAD.MOV.U32 R162, RZ, RZ, R30 ;  /* 0x000000ffffa27224 */ /* 0x000fe400078e001e */
[----:B------:R-:W-:Y:S01]  /*7840*/  VIADD R30, R12, 0xffffffc9 ;  /* 0xffffffc90c1e7836 */ /* 0x000fe20000000000 */
[----:B-1----:R-:W-:Y:S01]  /*7850*/  PRMT R112, RZ, 0x7610, R112 ;  /* 0x00007610ff707816 */ /* 0x002fe20000000070 */
[----:B------:R-:W-:-:S02]  /*7860*/  IMAD.MOV.U32 R129, RZ, RZ, R134 ;  /* 0x000000ffff817224 */ /* 0x000fc400078e0086 */
[----:B------:R-:W-:Y:S01]  /*7870*/  IMAD.MOV.U32 R134, RZ, RZ, R136 ;  /* 0x000000ffff867224 */ /* 0x000fe200078e0088 */
[----:B------:R-:W-:Y:S01]  /*7880*/  ISETP.GE.U32.AND P4, PT, R30, 0x7fffff4a, PT ;  /* 0x7fffff4a1e00780c */ /* 0x000fe20003f86070 */
[----:B------:R-:W-:Y:S02]  /*7890*/  IMAD R30, R36, 0x26, RZ ;  /* 0x00000026241e7824 */ /* 0x000fe400078e02ff */
[----:B------:R-:W-:Y:S02]  /*78a0*/  IMAD.MOV.U32 R136, RZ, RZ, R145 ;  /* 0x000000ffff887224 */ /* 0x000fe400078e0091 */
[----:B------:R-:W-:Y:S02]  /*78b0*/  IMAD.MOV.U32 R145, RZ, RZ, R31 ;  /* 0x000000ffff917224 */ /* 0x000fe400078e001f */
[----:B------:R-:W-:-:S05]  /*78c0*/  VIADD R31, R12, 0xffffffc1 ;  /* 0xffffffc10c1f7836 */ /* 0x000fca0000000000 */
[----:B------:R-:W-:Y:S02]  /*78d0*/  ISETP.GE.U32.AND P5, PT, R31, 0x7fffff42, PT ;  /* 0x7fffff421f00780c */ /* 0x000fe40003fa6070 */
[----:B------:R-:W-:Y:S01]  /*78e0*/  PRMT R31, RZ, 0x7610, R31 ;  /* 0x00007610ff1f7816 */ /* 0x000fe2000000001f */
[----:B---3--:R1:W-:Y:S02]  /*78f0*/  STL [R1+0x1cc], R120 ;  /* 0x0001cc7801007387 */ /* 0x0083e40000100800 */
[----:B-1----:R-:W-:-:S04]  /*7900*/  IADD3 R120, P6, PT, R28, R2, RZ ;  /* 0x000000021c787210 */ /* 0x002fc80007fde0ff */
[----:B------:R-:W-:Y:S01]  /*7910*/  LEA.HI.X.SX32 R121, R28, R3, 0x1, P6 ;  /* 0x000000031c797211 */ /* 0x000fe200030f0eff */
[----:B0-----:R-:W-:Y:S01]  /*7920*/  @!P3 IMAD.MOV.U32 R26, RZ, RZ, R120 ;  /* 0x000000ffff1ab224 */ /* 0x001fe200078e0078 */
[----:B------:R-:W-:Y:S03]  /*7930*/  STL [R1+0xbc], R120 ;  /* 0x0000bc7801007387 */ /* 0x000fe60000100800 */
[----:B------:R-:W-:Y:S01]  /*7940*/  @!P3 IMAD.MOV.U32 R27, RZ, RZ, R121 ;  /* 0x000000ffff1bb224 */ /* 0x000fe200078e0079 */
[----:B------:R-:W-:Y:S04]  /*7950*/  STL [R1+0xa74], R164 ;  /* 0x000a74a401007387 */ /* 0x000fe80000100800 */
[----:B------:R-:W-:Y:S04]  /*7960*/  STL [R1+0xa70], R163 ;  /* 0x000a70a301007387 */ /* 0x000fe80000100800 */
[----:B------:R-:W-:Y:S04]  /*7970*/  STL [R1+0xb8], R121 ;  /* 0x0000b87901007387 */ /* 0x000fe80000100800 */
[----:B------:R0:W3:Y:S04]  /*7980*/  @!P3 LDG.E.U8 R112, desc[UR18][R26.64] ;  /* 0x000000121a70b981 */ /* 0x0000e8000c1e1100 */
[----:B--2---:R1:W-:Y:S01]  /*7990*/  STL [R1+0x1a0], R118 ;  /* 0x0001a07601007387 */ /* 0x0043e20000100800 */
[----:B0-----:R-:W-:Y:S01]  /*79a0*/  VIADD R26, R12, 0xffffffb9 ;  /* 0xffffffb90c1a7836 */ /* 0x001fe20000000000 */
[----:B-1----:R-:W-:-:S04]  /*79b0*/  IADD3 R118, P6, PT, R30, R2, RZ ;  /* 0x000000021e767210 */ /* 0x002fc80007fde0ff */
[----:B------:R-:W-:Y:S02]  /*79c0*/  ISETP.GE.U32.AND P3, PT, R26, 0x7fffff3a, PT ;  /* 0x7fffff3a1a00780c */ /* 0x000fe40003f66070 */
[----:B------:R-:W-:Y:S01]  /*79d0*/  LEA.HI.X.SX32 R27, R30, R3, 0x1, P6 ;  /* 0x000000031e1b7211 */ /* 0x000fe200030f0eff */
[----:B------:R-:W-:-:S05]  /*79e0*/  @!P2 IMAD.MOV.U32 R26, RZ, RZ, R118 ;  /* 0x000000ffff1aa224 */ /* 0x000fca00078e0076 */
[----:B------:R0:W2:Y:S01]  /*79f0*/  @!P2 LDG.E.U8 R31, desc[UR18][R26.64] ;  /* 0x000000121a1fa981 */ /* 0x0000a2000c1e1100 */
[----:B------:R-:W-:-:S03]  /*7a00*/  IMAD R28, R36, 0x2e, RZ ;  /* 0x0000002e241c7824 */ /* 0x000fc600078e02ff */
[----:B------:R-:W-:Y:S01]  /*7a10*/  STL [R1+0x52c], R118 ;  /* 0x00052c7601007387 */ /* 0x000fe20000100800 */
[----:B------:R-:W-:-:S03]  /*7a20*/  PRMT R111, RZ, 0x7610, R111 ;  /* 0x00007610ff6f7816 */ /* 0x000fc6000000006f */
[----:B---3--:R1:W-:Y:S04]  /*7a30*/  STL [R1+0x19c], R112 ;  /* 0x00019c7001007387 */ /* 0x0083e80000100800 */
[----:B------:R3:W-:Y:S01]  /*7a40*/  STL [R1+0x528], R27 ;  /* 0x0005281b01007387 */ /* 0x0007e20000100800 */
[----:B-1----:R-:W-:-:S04]  /*7a50*/  IADD3 R112, P6, PT, R28, R2, RZ ;  /* 0x000000021c707210 */ /* 0x002fc80007fde0ff */
[----:B0-----:R-:W-:Y:S01]  /*7a60*/  LEA.HI.X.SX32 R26, R28, R3, 0x1, P6 ;  /* 0x000000031c1a7211 */ /* 0x001fe200030f0eff */
[----:B------:R-:W-:Y:S04]  /*7a70*/  STL [R1+0x56c], R112 ;  /* 0x00056c7001007387 */ /* 0x000fe80000100800 */
[----:B---3--:R-:W-:Y:S01]  /*7a80*/  @!P0 IMAD.MOV.U32 R27, RZ, RZ, R26 ;  /* 0x000000ffff1b8224 */ /* 0x008fe200078e001a */
[----:B--2---:R-:W-:Y:S04]  /*7a90*/  STL [R1+0x198], R31 ;  /* 0x0001981f01007387 */ /* 0x004fe80000100800 */
[----:B------:R0:W-:Y:S02]  /*7aa0*/  STL [R1+0x568], R26 ;  /* 0x0005681a01007387 */ /* 0x0001e40000100800 */
[----:B0-----:R-:W-:-:S05]  /*7ab0*/  @!P0 IMAD.MOV.U32 R26, RZ, RZ, R112 ;  /* 0x000000ffff1a8224 */ /* 0x001fca00078e0070 */
[----:B------:R0:W2:Y:S01]  /*7ac0*/  @!P0 LDG.E.U8 R111, desc[UR18][R26.64] ;  /* 0x000000121a6f8981 */ /* 0x0000a2000c1e1100 */
[----:B------:R-:W-:-:S05]  /*7ad0*/  VIADD R30, R12, 0xffffffb1 ;  /* 0xffffffb10c1e7836 */ /* 0x000fca0000000000 */
[----:B------:R-:W-:Y:S01]  /*7ae0*/  ISETP.GE.U32.AND P2, PT, R30, 0x7fffff32, PT ;  /* 0x7fffff321e00780c */ /* 0x000fe20003f46070 */
[----:B------:R-:W-:-:S05]  /*7af0*/  IMAD R30, R36, 0x36, RZ ;  /* 0x00000036241e7824 */ /* 0x000fca00078e02ff */
[----:B------:R-:W-:-:S04]  /*7b00*/  IADD3 R118, P6, PT, R30, R2, RZ ;  /* 0x000000021e767210 */ /* 0x000fc80007fde0ff */
[----:B0-----:R-:W-:Y:S01]  /*7b10*/  LEA.HI.X.SX32 R26, R30, R3, 0x1, P6 ;  /* 0x000000031e1a7211 */ /* 0x001fe200030f0eff */
[----:B------:R-:W-:Y:S01]  /*7b20*/  STL [R1+0x5ac], R118 ;  /* 0x0005ac7601007387 */ /* 0x000fe20000100800 */
[----:B------:R-:W-:-:S03]  /*7b30*/  PRMT R110, RZ, 0x7610, R110 ;  /* 0x00007610ff6e7816 */ /* 0x000fc6000000006e */
[----:B------:R-:W-:Y:S01]  /*7b40*/  @!P4 IMAD.MOV.U32 R27, RZ, RZ, R26 ;  /* 0x000000ffff1bc224 */ /* 0x000fe200078e001a */
[----:B--2---:R-:W-:Y:S04]  /*7b50*/  STL [R1+0x194], R111 ;  /* 0x0001946f01007387 */ /* 0x004fe80000100800 */
[----:B------:R0:W-:Y:S02]  /*7b60*/  STL [R1+0x5a8], R26 ;  /* 0x0005a81a01007387 */ /* 0x0001e40000100800 */
[----:B0-----:R-:W-:-:S05]  /*7b70*/  @!P4 IMAD.MOV.U32 R26, RZ, RZ, R118 ;  /* 0x000000ffff1ac224 */ /* 0x001fca00078e0076 */
[----:B------:R0:W2:Y:S01]  /*7b80*/  @!P4 LDG.E.U8 R110, desc[UR18][R26.64] ;  /* 0x000000121a6ec981 */ /* 0x0000a2000c1e1100 */
[----:B------:R-:W-:-:S05]  /*7b90*/  IMAD R28, R36, 0x3e, RZ ;  /* 0x0000003e241c7824 */ /* 0x000fca00078e02ff */
[----:B------:R-:W-:-:S04]  /*7ba0*/  IADD3 R111, P6, PT, R28, R2, RZ ;  /* 0x000000021c6f7210 */ /* 0x000fc80007fde0ff */
[----:B------:R-:W-:Y:S01]  /*7bb0*/  LEA.HI.X.SX32 R112, R28, R3, 0x1, P6 ;  /* 0x000000031c707211 */ /* 0x000fe200030f0eff */
[----:B0-----:R-:W-:Y:S01]  /*7bc0*/  @!P5 IMAD.MOV.U32 R26, RZ, RZ, R111 ;  /* 0x000000ffff1ad224 */ /* 0x001fe200078e006f */
[----:B------:R-:W-:Y:S01]  /*7bd0*/  PRMT R22, RZ, 0x7610, R22 ;  /* 0x00007610ff167816 */ /* 0x000fe20000000016 */
[----:B------:R-:W-:Y:S02]  /*7be0*/  IMAD R30, R36, 0x46, RZ ;  /* 0x00000046241e7824 */ /* 0x000fe400078e02ff */
[----:B------:R-:W-:Y:S01]  /*7bf0*/  @!P5 IMAD.MOV.U32 R27, RZ, RZ, R112 ;  /* 0x000000ffff1bd224 */ /* 0x000fe200078e0070 */
[----:B------:R-:W-:Y:S04]  /*7c00*/  STL [R1+0x5ec], R111 ;  /* 0x0005ec6f01007387 */ /* 0x000fe80000100800 */
[----:B------:R-:W-:Y:S04]  /*7c10*/  STL [R1+0x5e8], R112 ;  /* 0x0005e87001007387 */ /* 0x000fe80000100800 */
[----:B------:R0:W3:Y:S01]  /*7c20*/  @!P5 LDG.E.U8 R22, desc[UR18][R26.64] ;  /* 0x000000121a16d981 */ /* 0x0000e2000c1e1100 */
[----:B------:R-:W-:Y:S01]  /*7c30*/  PRMT R25, RZ, 0x7610, R25 ;  /* 0x00007610ff197816 */ /* 0x000fe20000000019 */
[----:B0-----:R-:W-:-:S05]  /*7c40*/  VIADD R26, R12, 0xffffff99 ;  /* 0xffffff990c1a7836 */ /* 0x001fca0000000000 */
[----:B------:R-:W-:Y:S01]  /*7c50*/  ISETP.GE.U32.AND P5, PT, R26, 0x7fffff1a, PT ;  /* 0x7fffff1a1a00780c */ /* 0x000fe20003fa6070 */
[----:B--2---:R0:W-:Y:S02]  /*7c60*/  STL [R1+0x190], R110 ;  /* 0x0001906e01007387 */ /* 0x0041e40000100800 */
[----:B0-----:R-:W-:-:S04]  /*7c70*/  IADD3 R110, P6, PT, R30, R2, RZ ;  /* 0x000000021e6e7210 */ /* 0x001fc80007fde0ff */
[----:B------:R-:W-:Y:S01]  /*7c80*/  LEA.HI.X.SX32 R27, R30, R3, 0x1, P6 ;  /* 0x000000031e1b7211 */ /* 0x000fe200030f0eff */
[----:B------:R-:W-:-:S05]  /*7c90*/  @!P3 IMAD.MOV.U32 R26, RZ, RZ, R110 ;  /* 0x000000ffff1ab224 */ /* 0x000fca00078e006e */
[----:B------:R0:W2:Y:S01]  /*7ca0*/  @!P3 LDG.E.U8 R25, desc[UR18][R26.64] ;  /* 0x000000121a19b981 */ /* 0x0000a2000c1e1100 */
[----:B------:R-:W-:-:S03]  /*7cb0*/  IMAD R28, R36, 0x4e, RZ ;  /* 0x0000004e241c7824 */ /* 0x000fc600078e02ff */
[----:B------:R-:W-:Y:S04]  /*7cc0*/  STL [R1+0x62c], R110 ;  /* 0x00062c6e01007387 */ /* 0x000fe80000100800 */
[----:B---3--:R1:W-:Y:S01]  /*7cd0*/  STL [R1+0x18c], R22 ;  /* 0x00018c1601007387 */ /* 0x0083e20000100800 */
[----:B------:R-:W-:-:S03]  /*7ce0*/  VIADD R31, R12, 0xffffffa9 ;  /* 0xffffffa90c1f7836 */ /* 0x000fc60000000000 */
[----:B------:R-:W-:Y:S01]  /*7cf0*/  STL [R1+0x628], R27 ;  /* 0x0006281b01007387 */ /* 0x000fe20000100800 */
[----:B-1----:R-:W-:-:S05]  /*7d00*/  IADD3 R22, P6, PT, R28, R2, RZ ;  /* 0x000000021c167210 */ /* 0x002fca0007fde0ff */
[----:B------:R-:W-:Y:S01]  /*7d10*/  STL [R1+0x66c], R22 ;  /* 0x00066c1601007387 */ /* 0x000fe20000100800 */
[----:B------:R-:W-:Y:S01]  /*7d20*/  ISETP.GE.U32.AND P0, PT, R31, 0x7fffff2a, PT ;  /* 0x7fffff2a1f00780c */ /* 0x000fe20003f06070 */
[----:B0-----:R-:W-:Y:S01]  /*7d30*/  @!P2 IMAD.MOV.U32 R26, RZ, RZ, R22 ;  /* 0x000000ffff1aa224 */ /* 0x001fe200078e0016 */
[----:B------:R-:W-:Y:S02]  /*7d40*/  PRMT R20, RZ, 0x7610, R20 ;  /* 0x00007610ff147816 */ /* 0x000fe40000000014 */
[----:B------:R-:W-:Y:S01]  /*7d50*/  PRMT R21, RZ, 0x7610, R21 ;  /* 0x00007610ff157816 */ /* 0x000fe20000000015 */
[----:B--2---:R0:W-:Y:S02]  /*7d60*/  STL [R1+0x160], R25 ;  /* 0x0001601901007387 */ /* 0x0041e40000100800 */
[----:B0-----:R-:W-:Y:S01]  /*7d70*/  LEA.HI.X.SX32 R25, R28, R3, 0x1, P6 ;  /* 0x000000031c197211 */ /* 0x001fe200030f0eff */
[----:B------:R-:W-:-:S05]  /*7d80*/  IMAD R28, R36, 0x56, RZ ;  /* 0x00000056241c7824 */ /* 0x000fca00078e02ff */
[C---:B------:R-:W-:Y:S01]  /*7d90*/  IADD3 R22, P6, PT, R28.reuse, R2, RZ ;  /* 0x000000021c167210 */ /* 0x040fe20007fde0ff */
[----:B------:R-:W-:Y:S01]  /*7da0*/  @!P2 IMAD.MOV.U32 R27, RZ, RZ, R25 ;  /* 0x000000ffff1ba224 */ /* 0x000fe200078e0019 */
[----:B------:R0:W-:Y:S04]  /*7db0*/  STL [R1+0x668], R25 ;  /* 0x0006681901007387 */ /* 0x0001e80000100800 */
[----:B------:R1:W2:Y:S01]  /*7dc0*/  @!P2 LDG.E.U8 R20, desc[UR18][R26.64] ;  /* 0x000000121a14a981 */ /* 0x0002a2000c1e1100 */
[----:B0-----:R-:W-:Y:S01]  /*7dd0*/  LEA.HI.X.SX32 R25, R28, R3, 0x1, P6 ;  /* 0x000000031c197211 */ /* 0x001fe200030f0eff */
[----:B-1----:R-:W-:-:S04]  /*7de0*/  @!P0 IMAD.MOV.U32 R26, RZ, RZ, R22 ;  /* 0x000000ffff1a8224 */ /* 0x002fc800078e0016 */
[----:B------:R-:W-:-:S05]  /*7df0*/  @!P0 IMAD.MOV.U32 R27, RZ, RZ, R25 ;  /* 0x000000ffff1b8224 */ /* 0x000fca00078e0019 */
[----:B------:R0:W3:Y:S01]  /*7e00*/  @!P0 LDG.E.U8 R21, desc[UR18][R26.64] ;  /* 0x000000121a158981 */ /* 0x0000e2000c1e1100 */
[C---:B------:R-:W-:Y:S02]  /*7e10*/  VIADD R30, R12.reuse, 0xffffff91 ;  /* 0xffffff910c1e7836 */ /* 0x040fe40000000000 */
[----:B------:R-:W-:-:S03]  /*7e20*/  VIADD R31, R12, 0xffffffa1 ;  /* 0xffffffa10c1f7836 */ /* 0x000fc60000000000 */
[----:B------:R-:W-:Y:S01]  /*7e30*/  ISETP.GE.U32.AND P3, PT, R30, 0x7fffff12, PT ;  /* 0x7fffff121e00780c */ /* 0x000fe20003f66070 */
[----:B------:R-:W-:Y:S01]  /*7e40*/  VIADD R30, R12, 0xffffff89 ;  /* 0xffffff890c1e7836 */ /* 0x000fe20000000000 */
[----:B------:R-:W-:-:S04]  /*7e50*/  ISETP.GE.U32.AND P4, PT, R31, 0x7fffff22, PT ;  /* 0x7fffff221f00780c */ /* 0x000fc80003f86070 */
[----:B------:R-:W-:Y:S01]  /*7e60*/  ISETP.GE.U32.AND P2, PT, R30, 0x7fffff0a, PT ;  /* 0x7fffff0a1e00780c */ /* 0x000fe20003f46070 */
[----:B------:R-:W-:Y:S01]  /*7e70*/  IMAD R30, R36, 0x5e, RZ ;  /* 0x0000005e241e7824 */ /* 0x000fe200078e02ff */
[----:B------:R-:W-:Y:S01]  /*7e80*/  STL [R1+0x6ac], R22 ;  /* 0x0006ac1601007387 */ /* 0x000fe20000100800 */
[----:B------:R-:W-:-:S05]  /*7e90*/  VIADD R28, R12, 0xffffff81 ;  /* 0xffffff810c1c7836 */ /* 0x000fca0000000000 */
[----:B------:R-:W-:Y:S01]  /*7ea0*/  ISETP.GE.U32.AND P0, PT, R28, 0x7fffff02, PT ;  /* 0x7fffff021c00780c */ /* 0x000fe20003f06070 */
[----:B------:R-:W-:Y:S01]  /*7eb0*/  IMAD R28, R36, 0x66, RZ ;  /* 0x00000066241c7824 */ /* 0x000fe200078e02ff */
[----:B------:R-:W-:Y:S02]  /*7ec0*/  PRMT R18, RZ, 0x7610, R18 ;  /* 0x00007610ff127816 */ /* 0x000fe40000000012 */
[----:B------:R-:W-:Y:S01]  /*7ed0*/  PRMT R19, RZ, 0x7610, R19 ;  /* 0x00007610ff137816 */ /* 0x000fe20000000013 */
[----:B--2---:R1:W-:Y:S04]  /*7ee0*/  STL [R1+0x15c], R20 ;  /* 0x00015c1401007387 */ /* 0x0043e80000100800 */
[----:B------:R-:W-:Y:S01]  /*7ef0*/  STL [R1+0x6a8], R25 ;  /* 0x0006a81901007387 */ /* 0x000fe20000100800 */
[----:B-1----:R-:W-:-:S05]  /*7f00*/  IADD3 R20, P6, PT, R30, R2, RZ ;  /* 0x000000021e147210 */ /* 0x002fca0007fde0ff */
[----:B------:R-:W-:Y:S01]  /*7f10*/  STL [R1+0x6e4], R20 ;  /* 0x0006e41401007387 */ /* 0x000fe20000100800 */
[----:B0-----:R-:W-:-:S03]  /*7f20*/  @!P4 IMAD.MOV.U32 R26, RZ, RZ, R20 ;  /* 0x000000ffff1ac224 */ /* 0x001fc600078e0014 */
[----:B---3--:R0:W-:Y:S02]  /*7f30*/  STL [R1+0x158], R21 ;  /* 0x0001581501007387 */ /* 0x0081e40000100800 */
[----:B0-----:R-:W-:Y:S02]  /*7f40*/  LEA.HI.X.SX32 R21, R30, R3, 0x1, P6 ;  /* 0x000000031e157211 */ /* 0x001fe400030f0eff */
[----:B------:R-:W-:-:S03]  /*7f50*/  IADD3 R20, P6, PT, R28, R2, RZ ;  /* 0x000000021c147210 */ /* 0x000fc60007fde0ff */
[----:B------:R-:W-:Y:S01]  /*7f60*/  @!P4 IMAD.MOV.U32 R27, RZ, RZ, R21 ;  /* 0x000000ffff1bc224 */ /* 0x000fe200078e0015 */
[----:B------:R0:W-:Y:S04]  /*7f70*/  STL [R1+0x6e0], R21 ;  /* 0x0006e01501007387 */ /* 0x0001e80000100800 */
[----:B------:R1:W2:Y:S01]  /*7f80*/  @!P4 LDG.E.U8 R18, desc[UR18][R26.64] ;  /* 0x000000121a12c981 */ /* 0x0002a2000c1e1100 */
[----:B0-----:R-:W-:Y:S01]  /*7f90*/  LEA.HI.X.SX32 R21, R28, R3, 0x1, P6 ;  /* 0x000000031c157211 */ /* 0x001fe200030f0eff */
[----:B-1----:R-:W-:-:S04]  /*7fa0*/  @!P5 IMAD.MOV.U32 R26, RZ, RZ, R20 ;  /* 0x000000ffff1ad224 */ /* 0x002fc800078e0014 */
[----:B------:R-:W-:-:S05]  /*7fb0*/  @!P5 IMAD.MOV.U32 R27, RZ, RZ, R21 ;  /* 0x000000ffff1bd224 */ /* 0x000fca00078e0015 */
[----:B------:R0:W3:Y:S01]  /*7fc0*/  @!P5 LDG.E.U8 R19, desc[UR18][R26.64] ;  /* 0x000000121a13d981 */ /* 0x0000e2000c1e1100 */
[----:B------:R-:W-:-:S05]  /*7fd0*/  VIADD R30, R12, 0xfffffff8 ;  /* 0xfffffff80c1e7836 */ /* 0x000fca0000000000 */
        /* <DEDUP_REMOVED lines=22> */
[----:B------:R-:W3:Y:S01]  /*8140*/  @!P2 LDG.E.U8 R17, desc[UR18][R26.64] ;  /* 0x000000121a11a981 */ /* 0x000ee2000c1e1100 */
[----:B------:R-:W-:-:S05]  /*8150*/  VIADD R30, R12, 0xffffffe8 ;  /* 0xffffffe80c1e7836 */ /* 0x000fca0000000000 */
[----:B------:R-:W-:Y:S01]  /*8160*/  ISETP.GE.U32.AND P3, PT, R30, 0x7fffff69, PT ;  /* 0x7fffff691e00780c */ /* 0x000fe20003f66070 */
[----:B------:R-:W-:Y:S01]  /*8170*/  IMAD R30, R36, 0x7e, RZ ;  /* 0x0000007e241e7824 */ /* 0x000fe200078e02ff */
[----:B------:R-:W-:Y:S01]  /*8180*/  STL [R1+0x78c], R18 ;  /* 0x00078c1201007387 */ /* 0x000fe20000100800 */
[----:B------:R-:W-:Y:S01]  /*8190*/  VIADD R28, R12, 0xffffffe0 ;  /* 0xffffffe00c1c7836 */ /* 0x000fe20000000000 */
[----:B------:R-:W-:-:S04]  /*81a0*/  PRMT R15, RZ, 0x7610, R15 ;  /* 0x00007610ff0f7816 */ /* 0x000fc8000000000f */
[----:B------:R-:W-:Y:S01]  /*81b0*/  ISETP.GE.U32.AND P2, PT, R28, 0x7fffff61, PT ;  /* 0x7fffff611c00780c */ /* 0x000fe20003f46070 */
[----:B------:R-:W-:Y:S01]  /*81c0*/  IMAD R28, R36, 0x7, RZ ;  /* 0x00000007241c7824 */ /* 0x000fe200078e02ff */
[----:B------:R-:W-:Y:S01]  /*81d0*/  PRMT R14, RZ, 0x7610, R14 ;  /* 0x00007610ff0e7816 */ /* 0x000fe2000000000e */
[----:B--2---:R0:W-:Y:S04]  /*81e0*/  STL [R1+0x14c], R16 ;  /* 0x00014c1001007387 */ /* 0x0041e80000100800 */
[----:B------:R-:W-:Y:S01]  /*81f0*/  STL [R1+0x788], R19 ;  /* 0x0007881301007387 */ /* 0x000fe20000100800 */
[----:B0-----:R-:W-:-:S05]  /*8200*/  IADD3 R16, P6, PT, R30, R2, RZ ;  /* 0x000000021e107210 */ /* 0x001fca0007fde0ff */
[----:B------:R-:W-:Y:S04]  /*8210*/  STL [R1+0x7c4], R16 ;  /* 0x0007c41001007387 */ /* 0x000fe80000100800 */
[----:B---3--:R0:W-:Y:S01]  /*8220*/  STL [R1+0x90], R17 ;  /* 0x0000901101007387 */ /* 0x0081e20000100800 */
[----:B------:R-:W-:Y:S01]  /*8230*/  @!P0 IMAD.MOV.U32 R26, RZ, RZ, R16 ;  /* 0x000000ffff1a8224 */ /* 0x000fe200078e0010 */
[----:B0-----:R-:W-:-:S05]  /*8240*/  LEA.HI.X.SX32 R17, R30, R3, 0x1, P6 ;  /* 0x000000031e117211 */ /* 0x001fca00030f0eff */
[----:B------:R-:W-:-:S05]  /*8250*/  @!P0 IMAD.MOV.U32 R27, RZ, RZ, R17 ;  /* 0x000000ffff1b8224 */ /* 0x000fca00078e0011 */
[----:B------:R0:W2:Y:S02]  /*8260*/  @!P0 LDG.E.U8 R15, desc[UR18][R26.64] ;  /* 0x000000121a0f8981 */ /* 0x0000a4000c1e1100 */
[----:B0-----:R-:W-:-:S04]  /*8270*/  IADD3 R26, P6, PT, R28, R2, RZ ;  /* 0x000000021c1a7210 */ /* 0x001fc80007fde0ff */
[----:B------:R-:W-:-:S05]  /*8280*/  LEA.HI.X.SX32 R27, R28, R3, 0x1, P6 ;  /* 0x000000031c1b7211 */ /* 0x000fca00030f0eff */
[----:B------:R-:W3:Y:S01]  /*8290*/  @!P4 LDG.E.U8 R14, desc[UR18][R26.64] ;  /* 0x000000121a0ec981 */ /* 0x000ee2000c1e1100 */
[----:B------:R-:W-:Y:S02]  /*82a0*/  IMAD.MOV.U32 R127, RZ, RZ, R140 ;  /* 0x000000ffff7f7224 */ /* 0x000fe400078e008c */
[----:B------:R-:W-:Y:S02]  /*82b0*/  IMAD.MOV.U32 R140, RZ, RZ, R147 ;  /* 0x000000ffff8c7224 */ /* 0x000fe400078e0093 */
[----:B------:R-:W-:Y:S02]  /*82c0*/  IMAD.MOV.U32 R147, RZ, RZ, R151 ;  /* 0x000000ffff937224 */ /* 0x000fe400078e0097 */
[----:B------:R-:W-:Y:S02]  /*82d0*/  IMAD.MOV.U32 R151, RZ, RZ, R154 ;  /* 0x000000ffff977224 */ /* 0x000fe400078e009a */
[----:B------:R-:W-:Y:S02]  /*82e0*/  IMAD.MOV.U32 R128, RZ, RZ, R133 ;  /* 0x000000ffff807224 */ /* 0x000fe400078e0085 */
[----:B------:R-:W-:-:S02]  /*82f0*/  IMAD.MOV.U32 R154, RZ, RZ, R162 ;  /* 0x000000ffff9a7224 */ /* 0x000fc400078e00a2 */
[----:B------:R-:W-:Y:S02]  /*8300*/  IMAD.MOV.U32 R133, RZ, RZ, R136 ;  /* 0x000000ffff857224 */ /* 0x000fe400078e0088 */
[----:B------:R-:W-:Y:S02]  /*8310*/  IMAD.MOV.U32 R162, RZ, RZ, R119 ;  /* 0x000000ffffa27224 */ /* 0x000fe400078e0077 */
[----:B------:R-:W-:Y:S02]  /*8320*/  IMAD.MOV.U32 R136, RZ, RZ, R141 ;  /* 0x000000ffff887224 */ /* 0x000fe400078e008d */
[----:B------:R-:W-:Y:S02]  /*8330*/  IMAD R119, R36, 0xf, RZ ;  /* 0x0000000f24777824 */ /* 0x000fe400078e02ff */
[----:B------:R-:W-:Y:S02]  /*8340*/  IMAD.MOV.U32 R141, RZ, RZ, R148 ;  /* 0x000000ffff8d7224 */ /* 0x000fe400078e0094 */
[----:B------:R-:W-:-:S02]  /*8350*/  IMAD.MOV.U32 R148, RZ, RZ, R153 ;  /* 0x000000ffff947224 */ /* 0x000fc400078e0099 */
[----:B------:R-:W-:Y:S02]  /*8360*/  IMAD.MOV.U32 R153, RZ, RZ, R159 ;  /* 0x000000ffff997224 */ /* 0x000fe400078e009f */
[----:B------:R-:W-:Y:S01]  /*8370*/  IMAD.MOV.U32 R159, RZ, RZ, R123 ;  /* 0x000000ffff9f7224 */ /* 0x000fe200078e007b */
[C---:B------:R-:W-:Y:S01]  /*8380*/  IADD3 R123, P6, PT, R119.reuse, R2, RZ ;  /* 0x00000002777b7210 */ /* 0x040fe20007fde0ff */
[----:B------:R-:W-:Y:S01]  /*8390*/  IMAD.MOV.U32 R124, RZ, RZ, R129 ;  /* 0x000000ffff7c7224 */ /* 0x000fe200078e0081 */
[----:B------:R-:W-:Y:S01]  /*83a0*/  STL [R1+0x7c0], R17 ;  /* 0x0007c01101007387 */ /* 0x000fe20000100800 */
[----:B------:R-:W-:Y:S02]  /*83b0*/  IMAD.MOV.U32 R129, RZ, RZ, R165 ;  /* 0x000000ffff817224 */ /* 0x000fe400078e00a5 */
[----:B------:R-:W-:Y:S01]  /*83c0*/  IMAD R165, R36, 0x17, RZ ;  /* 0x0000001724a57824 */ /* 0x000fe200078e02ff */
[----:B------:R-:W-:Y:S01]  /*83d0*/  LEA.HI.X.SX32 R119, R119, R3, 0x1, P6 ;  /* 0x0000000377777211 */ /* 0x000fe200030f0eff */
[----:B------:R-:W-:Y:S01]  /*83e0*/  VIADD R30, R12, 0xffffffd8 ;  /* 0xffffffd80c1e7836 */ /* 0x000fe20000000000 */
[----:B------:R-:W-:-:S03]  /*83f0*/  PRMT R11, RZ, 0x7610, R11 ;  /* 0x00007610ff0b7816 */ /* 0x000fc6000000000b */
[----:B------:R-:W-:Y:S01]  /*8400*/  @!P5 IMAD.MOV.U32 R31, RZ, RZ, R119 ;  /* 0x000000ffff1fd224 */ /* 0x000fe200078e0077 */
[----:B------:R-:W-:Y:S01]  /*8410*/  ISETP.GE.U32.AND P0, PT, R30, 0x7fffff59, PT ;  /* 0x7fffff591e00780c */ /* 0x000fe20003f06070 */
[----:B------:R-:W-:Y:S01]  /*8420*/  @!P5 IMAD.MOV.U32 R30, RZ, RZ, R123 ;  /* 0x000000ffff1ed224 */ /* 0x000fe200078e007b */
[----:B------:R-:W-:-:S04]  /*8430*/  PRMT R13, RZ, 0x7610, R13 ;  /* 0x00007610ff0d7816 */ /* 0x000fc8000000000d */
[----:B------:R0:W4:Y:S04]  /*8440*/  @!P5 LDG.E.U8 R11, desc[UR18][R30.64] ;  /* 0x000000121e0bd981 */ /* 0x000128000c1e1100 */
[----:B--2---:R-:W-:Y:S04]  /*8450*/  STL [R1+0x8c], R15 ;  /* 0x00008c0f01007387 */ /* 0x004fe80000100800 */
[----:B------:R-:W-:Y:S04]  /*8460*/  STL [R1+0xa7c], R26 ;  /* 0x000a7c1a01007387 */ /* 0x000fe80000100800 */
[----:B------:R-:W-:Y:S04]  /*8470*/  STL [R1+0xa78], R27 ;  /* 0x000a781b01007387 */ /* 0x000fe80000100800 */
[----:B---3--:R1:W-:Y:S02]  /*8480*/  STL [R1+0x88], R14 ;  /* 0x0000880e01007387 */ /* 0x0083e40000100800 */
[----:B-1----:R-:W-:-:S04]  /*8490*/  IADD3 R14, P6, PT, R165, R2, RZ ;  /* 0x00000002a50e7210 */ /* 0x002fc80007fde0ff */
[----:B------:R-:W-:Y:S01]  /*84a0*/  LEA.HI.X.SX32 R165, R165, R3, 0x1, P6 ;  /* 0x00000003a5a57211 */ /* 0x000fe200030f0eff */
[----:B0-----:R-:W-:-:S04]  /*84b0*/  @!P3 IMAD.MOV.U32 R30, RZ, RZ, R14 ;  /* 0x000000ffff1eb224 */ /* 0x001fc800078e000e */
[----:B------:R-:W-:-:S05]  /*84c0*/  @!P3 IMAD.MOV.U32 R31, RZ, RZ, R165 ;  /* 0x000000ffff1fb224 */ /* 0x000fca00078e00a5 */
[----:B------:R0:W2:Y:S01]  /*84d0*/  @!P3 LDG.E.U8 R13, desc[UR18][R30.64] ;  /* 0x000000121e0db981 */ /* 0x0000a2000c1e1100 */
[----:B------:R-:W-:-:S05]  /*84e0*/  VIADD R28, R12, 0xffffffd0 ;  /* 0xffffffd00c1c7836 */ /* 0x000fca0000000000 */
[----:B------:R-:W-:Y:S01]  /*84f0*/  ISETP.GE.U32.AND P4, PT, R28, 0x7fffff51, PT ;  /* 0x7fffff511c00780c */ /* 0x000fe20003f86070 */
[----:B------:R-:W-:Y:S01]  /*8500*/  VIADD R28, R12, 0xffffffc8 ;  /* 0xffffffc80c1c7836 */ /* 0x000fe20000000000 */
[----:B------:R-:W-:Y:S04]  /*8510*/  STL [R1+0xa84], R123 ;  /* 0x000a847b01007387 */ /* 0x000fe80000100800 */
[----:B------:R-:W-:Y:S01]  /*8520*/  ISETP.GE.U32.AND P5, PT, R28, 0x7fffff49, PT ;  /* 0x7fffff491c00780c */ /* 0x000fe20003fa6070 */
[----:B------:R-:W-:Y:S01]  /*8530*/  IMAD R28, R36, 0x1f, RZ ;  /* 0x0000001f241c7824 */ /* 0x000fe200078e02ff */
[----:B------:R-:W-:Y:S04]  /*8540*/  STL [R1+0xa80], R119 ;  /* 0x000a807701007387 */ /* 0x000fe80000100800 */
[----:B----4-:R1:W-:Y:S04]  /*8550*/  STL [R1+0x84], R11 ;  /* 0x0000840b01007387 */ /* 0x0103e80000100800 */
[----:B------:R-:W-:Y:S01]  /*8560*/  STL [R1+0x10], R14 ;  /* 0x0000100e01007387 */ /* 0x000fe20000100800 */
[----:B-1----:R-:W-:-:S03]  /*8570*/  IADD3 R11, P6, PT, R28, R2, RZ ;  /* 0x000000021c0b7210 */ /* 0x002fc60007fde0ff */
[----:B------:R-:W-:Y:S04]  /*8580*/  STL [R1+0xa88], R165 ;  /* 0x000a88a501007387 */ /* 0x000fe80000100800 */
[----:B------:R-:W-:Y:S01]  /*8590*/  STL [R1+0xc4], R11 ;  /* 0x0000c40b01007387 */ /* 0x000fe20000100800 */
[----:B------:R-:W-:Y:S01]  /*85a0*/  PRMT R10, RZ, 0x7610, R10 ;  /* 0x00007610ff0a7816 */ /* 0x000fe2000000000a */
[----:B0-----:R-:W-:Y:S02]  /*85b0*/  @!P2 IMAD.MOV.U32 R30, RZ, RZ, R11 ;  /* 0x000000ffff1ea224 */ /* 0x001fe400078e000b */
[----:B--2---:R0:W-:Y:S02]  /*85c0*/  STL [R1+0x80], R13 ;  /* 0x0000800d01007387 */ /* 0x0041e40000100800 */
[----:B0-----:R-:W-:-:S05]  /*85d0*/  LEA.HI.X.SX32 R13, R28, R3, 0x1, P6 ;  /* 0x000000031c0d7211 */ /* 0x001fca00030f0eff */
[----:B------:R-:W-:-:S05]  /*85e0*/  @!P2 IMAD.MOV.U32 R31, RZ, RZ, R13 ;  /* 0x000000ffff1fa224 */ /* 0x000fca00078e000d */
[----:B------:R-:W2:Y:S01]  /*85f0*/  @!P2 LDG.E.U8 R10, desc[UR18][R30.64] ;  /* 0x000000121e0aa981 */ /* 0x000ea2000c1e1100 */
[----:B------:R-:W-:Y:S02]  /*8600*/  IMAD.MOV.U32 R122, RZ, RZ, R127 ;  /* 0x000000ffff7a7224 */ /* 0x000fe400078e007f */
[----:B------:R-:W-:Y:S02]  /*8610*/  IMAD.MOV.U32 R127, RZ, RZ, R144 ;  /* 0x000000ffff7f7224 */ /* 0x000fe400078e0090 */
[----:B------:R-:W-:Y:S02]  /*8620*/  IMAD.MOV.U32 R144, RZ, RZ, R35 ;  /* 0x000000ffff907224 */ /* 0x000fe400078e0023 */
[----:B------:R-:W-:Y:S02]  /*8630*/  VIADD R35, R12, 0xffffffc0 ;  /* 0xffffffc00c237836 */ /* 0x000fe40000000000 */
[----:B------:R-:W-:Y:S01]  /*8640*/  IMAD R28, R36, 0x27, RZ ;  /* 0x00000027241c7824 */ /* 0x000fe200078e02ff */
[----:B------:R-:W-:Y:S02]  /*8650*/  STL [R1+0xc0], R13 ;  /* 0x0000c00d01007387 */ /* 0x000fe40000100800 */
[----:B------:R-:W-:Y:S01]  /*8660*/  ISETP.GE.U32.AND P3, PT, R35, 0x7fffff41, PT ;  /* 0x7fffff412300780c */ /* 0x000fe20003f66070 */
[----:B------:R-:W-:Y:S01]  /*8670*/  VIADD R35, R12, 0xffffffb8 ;  /* 0xffffffb80c237836 */ /* 0x000fe20000000000 */
[----:B------:R-:W-:-:S04]  /*8680*/  PRMT R9, RZ, 0x7610, R9 ;  /* 0x00007610ff097816 */ /* 0x000fc80000000009 */
[----:B------:R-:W-:Y:S01]  /*8690*/  ISETP.GE.U32.AND P2, PT, R35, 0x7fffff39, PT ;  /* 0x7fffff392300780c */ /* 0x000fe20003f46070 */
[----:B------:R-:W-:Y:S01]  /*86a0*/  IMAD R35, R36, 0x2f, RZ ;  /* 0x0000002f24237824 */ /* 0x000fe200078e02ff */
[----:B------:R-:W-:Y:S01]  /*86b0*/  PRMT R7, RZ, 0x7610, R7 ;  /* 0x00007610ff077816 */ /* 0x000fe20000000007 */
[----:B--2---:R0:W-:Y:S02]  /*86c0*/  STL [R1+0x7c], R10 ;  /* 0x00007c0a01007387 */ /* 0x0041e40000100800 */
[----:B0-----:R-:W-:-:S04]  /*86d0*/  IADD3 R10, P6, PT, R28, R2, RZ ;  /* 0x000000021c0a7210 */ /* 0x001fc80007fde0ff */
[----:B------:R-:W-:Y:S01]  /*86e0*/  LEA.HI.X.SX32 R13, R28, R3, 0x1, P6 ;  /* 0x000000031c0d7211 */ /* 0x000fe200030f0eff */
[----:B------:R-:W-:Y:S01]  /*86f0*/  @!P0 IMAD.MOV.U32 R30, RZ, RZ, R10 ;  /* 0x000000ffff1e8224 */ /* 0x000fe200078e000a */
[----:B------:R-:W-:-:S03]  /*8700*/  IADD3 R11, P6, PT, R35, R2, RZ ;  /* 0x00000002230b7210 */ /* 0x000fc60007fde0ff */
[----:B------:R-:W-:Y:S01]  /*8710*/  @!P0 IMAD.MOV.U32 R31, RZ, RZ, R13 ;  /* 0x000000ffff1f8224 */ /* 0x000fe200078e000d */
[----:B------:R-:W-:Y:S04]  /*8720*/  STL [R1+0x534], R10 ;  /* 0x0005340a01007387 */ /* 0x000fe80000100800 */
[----:B------:R0:W-:Y:S04]  /*8730*/  STL [R1+0x530], R13 ;  /* 0x0005300d01007387 */ /* 0x0001e80000100800 */
[----:B------:R1:W2:Y:S01]  /*8740*/  @!P0 LDG.E.U8 R9, desc[UR18][R30.64] ;  /* 0x000000121e098981 */ /* 0x0002a2000c1e1100 */
[----:B0-----:R-:W-:Y:S01]  /*8750*/  LEA.HI.X.SX32 R13, R35, R3, 0x1, P6 ;  /* 0x00000003230d7211 */ /* 0x001fe200030f0eff */
[----:B-1----:R-:W-:-:S04]  /*8760*/  @!P4 IMAD.MOV.U32 R30, RZ, RZ, R11 ;  /* 0x000000ffff1ec224 */ /* 0x002fc800078e000b */
[----:B------:R-:W-:-:S05]  /*8770*/  @!P4 IMAD.MOV.U32 R31, RZ, RZ, R13 ;  /* 0x000000ffff1fc224 */ /* 0x000fca00078e000d */
[----:B------:R0:W3:Y:S01]  /*8780*/  @!P4 LDG.E.U8 R7, desc[UR18][R30.64] ;  /* 0x000000121e07c981 */ /* 0x0000e2000c1e1100 */
[----:B------:R-:W-:-:S03]  /*8790*/  IMAD R28, R36, 0x37, RZ ;  /* 0x00000037241c7824 */ /* 0x000fc600078e02ff */
[----:B------:R-:W-:Y:S01]  /*87a0*/  STL [R1+0x574], R11 ;  /* 0x0005740b01007387 */ /* 0x000fe20000100800 */
[----:B------:R-:W-:Y:S01]  /*87b0*/  IMAD R35, R36, 0x3f, RZ ;  /* 0x0000003f24237824 */ /* 0x000fe200078e02ff */
[----:B------:R-:W-:Y:S02]  /*87c0*/  PRMT R8, RZ, 0x7610, R8 ;  /* 0x00007610ff087816 */ /* 0x000fe40000000008 */
[----:B------:R-:W-:Y:S01]  /*87d0*/  PRMT R6, RZ, 0x7610, R6 ;  /* 0x00007610ff067816 */ /* 0x000fe20000000006 */
[----:B--2---:R1:W-:Y:S02]  /*87e0*/  STL [R1+0x78], R9 ;  /* 0x0000780901007387 */ /* 0x0043e40000100800 */
[C---:B-1----:R-:W-:Y:S02]  /*87f0*/  IADD3 R9, P6, PT, R28.reuse, R2, RZ ;  /* 0x000000021c097210 */ /* 0x042fe40007fde0ff */
[----:B------:R-:W-:Y:S02]  /*8800*/  STL [R1+0x570], R13 ;  /* 0x0005700d01007387 */ /* 0x000fe40000100800 */
[----:B------:R-:W-:-:S02]  /*8810*/  LEA.HI.X.SX32 R10, R28, R3, 0x1, P6 ;  /* 0x000000031c0a7211 */ /* 0x000fc400030f0eff */
[----:B------:R-:W-:Y:S04]  /*8820*/  STL [R1+0x5b4], R9 ;  /* 0x0005b40901007387 */ /* 0x000fe80000100800 */
[----:B------:R-:W-:Y:S01]  /*8830*/  STL [R1+0x5b0], R10 ;  /* 0x0005b00a01007387 */ /* 0x000fe20000100800 */
[----:B0-----:R-:W-:-:S03]  /*8840*/  @!P5 IMAD.MOV.U32 R30, RZ, RZ, R9 ;  /* 0x000000ffff1ed224 */ /* 0x001fc600078e0009 */
[----:B---3--:R0:W-:Y:S01]  /*8850*/  STL [R1+0x74], R7 ;  /* 0x0000740701007387 */ /* 0x0081e20000100800 */
[----:B------:R-:W-:-:S05]  /*8860*/  @!P5 IMAD.MOV.U32 R31, RZ, RZ, R10 ;  /* 0x000000ffff1fd224 */ /* 0x000fca00078e000a */
[----:B------:R1:W2:Y:S01]  /*8870*/  @!P5 LDG.E.U8 R8, desc[UR18][R30.64] ;  /* 0x000000121e08d981 */ /* 0x0002a2000c1e1100 */
[----:B0-----:R-:W-:-:S04]  /*8880*/  IADD3 R7, P4, PT, R35, R2, RZ ;  /* 0x0000000223077210 */ /* 0x001fc80007f9e0ff */
[----:B------:R-:W-:Y:S01]  /*8890*/  LEA.HI.X.SX32 R9, R35, R3, 0x1, P4 ;  /* 0x0000000323097211 */ /* 0x000fe200020f0eff */
[----:B-1----:R-:W-:-:S04]  /*88a0*/  @!P3 IMAD.MOV.U32 R30, RZ, RZ, R7 ;  /* 0x000000ffff1eb224 */ /* 0x002fc800078e0007 */
[----:B------:R-:W-:-:S05]  /*88b0*/  @!P3 IMAD.MOV.U32 R31, RZ, RZ, R9 ;  /* 0x000000ffff1fb224 */ /* 0x000fca00078e0009 */
[----:B------:R-:W3:Y:S01]  /*88c0*/  @!P3 LDG.E.U8 R6, desc[UR18][R30.64] ;  /* 0x000000121e06b981 */ /* 0x000ee2000c1e1100 */
[----:B------:R-:W-:Y:S02]  /*88d0*/  IMAD.MOV.U32 R121, RZ, RZ, R122 ;  /* 0x000000ffff797224 */ /* 0x000fe400078e007a */
[----:B------:R-:W-:Y:S02]  /*88e0*/  IMAD.MOV.U32 R122, RZ, RZ, R152 ;  /* 0x000000ffff7a7224 */ /* 0x000fe400078e0098 */
[----:B------:R-:W-:Y:S02]  /*88f0*/  IMAD.MOV.U32 R152, RZ, RZ, R38 ;  /* 0x000000ffff987224 */ /* 0x000fe400078e0026 */
[----:B------:R-:W-:Y:S01]  /*8900*/  VIADD R38, R12, 0xffffffb0 ;  /* 0xffffffb00c267836 */ /* 0x000fe20000000000 */
[----:B------:R-:W-:Y:S04]  /*8910*/  STL [R1+0x5f4], R7 ;  /* 0x0005f40701007387 */ /* 0x000fe80000100800 */
[----:B------:R-:W-:Y:S01]  /*8920*/  ISETP.GE.U32.AND P0, PT, R38, 0x7fffff31, PT ;  /* 0x7fffff312600780c */ /* 0x000fe20003f06070 */
[----:B------:R-:W-:-:S02]  /*8930*/  IMAD R38, R36, 0x47, RZ ;  /* 0x0000004724267824 */ /* 0x000fc400078e02ff */
[----:B------:R-:W-:Y:S01]  /*8940*/  IMAD R28, R36, 0x4f, RZ ;  /* 0x0000004f241c7824 */ /* 0x000fe200078e02ff */
[----:B------:R-:W-:Y:S02]  /*8950*/  PRMT R4, RZ, 0x7610, R4 ;  /* 0x00007610ff047816 */ /* 0x000fe40000000004 */
[----:B------:R-:W-:Y:S01]  /*8960*/  PRMT R5, RZ, 0x7610, R5 ;  /* 0x00007610ff057816 */ /* 0x000fe20000000005 */
[----:B------:R-:W-:Y:S01]  /*8970*/  IMAD.MOV.U32 R120, RZ, RZ, R121 ;  /* 0x000000ffff787224 */ /* 0x000fe200078e0079 */
[----:B--2---:R0:W-:Y:S04]  /*8980*/  STL [R1+0x70], R8 ;  /* 0x0000700801007387 */ /* 0x0041e80000100800 */
[----:B------:R1:W-:Y:S01]  /*8990*/  STL [R1+0x5f0], R9 ;  /* 0x0005f00901007387 */ /* 0x0003e20000100800 */
[----:B0-----:R-:W-:-:S03]  /*89a0*/  IADD3 R8, P4, PT, R38, R2, RZ ;  /* 0x0000000226087210 */ /* 0x001fc60007f9e0ff */
[----:B------:R-:W-:Y:S01]  /*89b0*/  STL [R1+0xb90], R36 ;  /* 0x000b902401007387 */ /* 0x000fe20000100800 */
[----:B-1----:R-:W-:-:S03]  /*89c0*/  LEA.HI.X.SX32 R9, R38, R3, 0x1, P4 ;  /* 0x0000000326097211 */ /* 0x002fc600020f0eff */
[----:B------:R-:W-:Y:S04]  /*89d0*/  STL [R1+0x634], R8 ;  /* 0x0006340801007387 */ /* 0x000fe80000100800 */
[----:B---3--:R0:W-:Y:S01]  /*89e0*/  STL [R1+0x6c], R6 ;  /* 0x00006c0601007387 */ /* 0x0081e20000100800 */
[----:B------:R-:W-:Y:S02]  /*89f0*/  @!P2 IMAD.MOV.U32 R30, RZ, RZ, R8 ;  /* 0x000000ffff1ea224 */ /* 0x000fe400078e0008 */
[----:B------:R-:W-:-:S05]  /*8a00*/  @!P2 IMAD.MOV.U32 R31, RZ, RZ, R9 ;  /* 0x000000ffff1fa224 */ /* 0x000fca00078e0009 */
[----:B------:R1:W2:Y:S01]  /*8a10*/  @!P2 LDG.E.U8 R4, desc[UR18][R30.64] ;  /* 0x000000121e04a981 */ /* 0x0002a2000c1e1100 */
[----:B0-----:R-:W-:-:S04]  /*8a20*/  IADD3 R6, P3, PT, R28, R2, RZ ;  /* 0x000000021c067210 */ /* 0x001fc80007f7e0ff */
[----:B------:R-:W-:Y:S01]  /*8a30*/  LEA.HI.X.SX32 R7, R28, R3, 0x1, P3 ;  /* 0x000000031c077211 */ /* 0x000fe200018f0eff */
[----:B-1----:R-:W-:-:S04]  /*8a40*/  @!P0 IMAD.MOV.U32 R30, RZ, RZ, R6 ;  /* 0x000000ffff1e8224 */ /* 0x002fc800078e0006 */
[----:B------:R-:W-:Y:S01]  /*8a50*/  @!P0 IMAD.MOV.U32 R31, RZ, RZ, R7 ;  /* 0x000000ffff1f8224 */ /* 0x000fe200078e0007 */
[----:B------:R-:W-:Y:S04]  /*8a60*/  STL [R1+0xb94], R2 ;  /* 0x000b940201007387 */ /* 0x000fe80000100800 */
[----:B------:R0:W3:Y:S04]  /*8a70*/  @!P0 LDG.E.U8 R5, desc[UR18][R30.64] ;  /* 0x000000121e058981 */ /* 0x0000e8000c1e1100 */
[----:B------:R-:W-:Y:S04]  /*8a80*/  STL [R1+0x674], R6 ;  /* 0x0006740601007387 */ /* 0x000fe80000100800 */
[----:B------:R-:W-:Y:S04]  /*8a90*/  STL [R1+0x630], R9 ;  /* 0x0006300901007387 */ /* 0x000fe80000100800 */
[----:B------:R1:W-:Y:S04]  /*8aa0*/  STL [R1+0xb98], R3 ;  /* 0x000b980301007387 */ /* 0x0003e80000100800 */
[----:B------:R-:W-:Y:S04]  /*8ab0*/  STL [R1+0x670], R7 ;  /* 0x0006700701007387 */ /* 0x000fe80000100800 */
[----:B------:R-:W4:Y:S01]  /*8ac0*/  LDL R121, [R1+0x8e0] ;  /* 0x0008e00001797983 */ /* 0x000f220000100800 */
[----:B------:R-:W-:-:S05]  /*8ad0*/  IMAD R35, R107, R37, RZ ;  /* 0x000000256b237224 */ /* 0x000fca00078e02ff */
[----:B------:R-:W-:Y:S01]  /*8ae0*/  IADD3 R38, P3, PT, R35, UR14, RZ ;  /* 0x0000000e23267c10 */ /* 0x000fe2000ff7e0ff */
[C---:B-1----:R-:W-:Y:S01]  /*8af0*/  VIADD R3, R0.reuse, 0x73 ;  /* 0x0000007300037836 */ /* 0x042fe20000000000 */
[C---:B------:R-:W-:Y:S02]  /*8b00*/  ISETP.GT.U32.AND P6, PT, R39.reuse, R46, PT ;  /* 0x0000002e2700720c */ /* 0x040fe40003fc4070 */
[C---:B------:R-:W-:Y:S02]  /*8b10*/  ISETP.GT.U32.AND P2, PT, R39.reuse, R45, PT ;  /* 0x0000002d2700720c */ /* 0x040fe40003f44070 */
[C---:B------:R-:W-:Y:S02]  /*8b20*/  ISETP.GT.U32.AND P4, PT, R39.reuse, R47, PT ;  /* 0x0000002f2700720c */ /* 0x040fe40003f84070 */
[----:B------:R-:W-:Y:S01]  /*8b30*/  ISETP.GT.U32.AND P5, PT, R39, R44, PT ;  /* 0x0000002c2700720c */ /* 0x000fe20003fa4070 */
[C---:B------:R-:W-:Y:S01]  /*8b40*/  VIADD R2, R0.reuse, 0x7b ;  /* 0x0000007b00027836 */ /* 0x040fe20000000000 */
[----:B------:R-:W-:Y:S01]  /*8b50*/  LEA.HI.X.SX32 R35, R35, UR15, 0x1, P3 ;  /* 0x0000000f23237c11 */ /* 0x000fe200098f0eff */
[C---:B------:R-:W-:Y:S01]  /*8b60*/  VIADD R13, R0.reuse, 0x2c ;  /* 0x0000002c000d7836 */ /* 0x040fe20000000000 */
[C---:B------:R-:W-:Y:S01]  /*8b70*/  ISETP.GT.U32.AND P3, PT, R39.reuse, R42, PT ;  /* 0x0000002a2700720c */ /* 0x040fe20003f64070 */
[----:B------:R-:W-:Y:S01]  /*8b80*/  VIADD R22, R0, 0x34 ;  /* 0x0000003400167836 */ /* 0x000fe20000000000 */
[----:B--2---:R1:W-:Y:S11]  /*8b90*/  STL [R1+0x68], R4 ;  /* 0x0000680401007387 */ /* 0x0043f60000100800 */
[--C-:B------:R-:W-:Y:S01]  /*8ba0*/  @!P3 IMAD.IADD R42, R42, 0x1, -R39.reuse ;  /* 0x000000012a2ab824 */ /* 0x100fe200078e0a27 */
[----:B------:R-:W-:Y:S01]  /*8bb0*/  ISETP.GT.U32.AND P0, PT, R39, R43, PT ;  /* 0x0000002b2700720c */ /* 0x000fe20003f04070 */
[--C-:B------:R-:W-:Y:S01]  /*8bc0*/  @!P6 IMAD.IADD R46, R46, 0x1, -R39.reuse ;  /* 0x000000012e2ee824 */ /* 0x100fe200078e0a27 */
[----:B0-----:R-:W-:Y:S01]  /*8bd0*/  IABS R30, R3 ;  /* 0x00000003001e7213 */ /* 0x001fe20000000000 */
[----:B------:R-:W-:Y:S01]  /*8be0*/  @!P2 IMAD.IADD R45, R45, 0x1, -R39 ;  /* 0x000000012d2da824 */ /* 0x000fe200078e0a27 */
[----:B------:R-:W0:Y:S01]  /*8bf0*/  LDCU UR14, c[0x0][0x3b0] ;  /* 0x00007600ff0e77ac */ /* 0x000e220008000800 */
[----:B-1----:R-:W-:Y:S01]  /*8c00*/  VIADD R4, R0, 0x6b ;  /* 0x0000006b00047836 */ /* 0x002fe20000000000 */
[----:B------:R-:W1:Y:S01]  /*8c10*/  LDCU UR15, c[0x0][0x3b0] ;  /* 0x00007600ff0f77ac */ /* 0x000e620008000800 */
[----:B---3--:R2:W-:Y:S02]  /*8c20*/  STL [R1+0x64], R5 ;  /* 0x0000640501007387 */ /* 0x0085e40000100800 */
[----:B--2---:R-:W-:-:S02]  /*8c30*/  IMAD.MOV.U32 R5, RZ, RZ, R101 ;  /* 0x000000ffff057224 */ /* 0x004fc400078e0065 */
[----:B------:R-:W-:Y:S03]  /*8c40*/  STL [R1+0x8dc], R4 ;  /* 0x0008dc0401007387 */ /* 0x000fe60000100800 */
[----:B------:R-:W-:Y:S01]  /*8c50*/  ISETP.GE.AND P3, PT, R5, RZ, PT ;  /* 0x000000ff0500720c */ /* 0x000fe20003f66270 */
[----:B------:R-:W-:Y:S01]  /*8c60*/  IMAD.MOV.U32 R5, RZ, RZ, R120 ;  /* 0x000000ffff057224 */ /* 0x000fe200078e0078 */
[----:B------:R-:W-:Y:S01]  /*8c70*/  STL [R1+0x8d8], R3 ;  /* 0x0008d80301007387 */ /* 0x000fe20000100800 */
[----:B----4-:R-:W-:Y:S02]  /*8c80*/  IMAD.MOV.U32 R120, RZ, RZ, R121 ;  /* 0x000000ffff787224 */ /* 0x010fe400078e0079 */
[----:B------:R-:W-:Y:S01]  /*8c90*/  IMAD.MOV.U32 R121, RZ, RZ, R122 ;  /* 0x000000ffff797224 */ /* 0x000fe200078e007a */
[----:B------:R-:W-:Y:S01]  /*8ca0*/  STL [R1+0xa8c], R37 ;  /* 0x000a8c2501007387 */ /* 0x000fe20000100800 */
[----:B------:R-:W-:-:S02]  /*8cb0*/  IMAD.MOV.U32 R122, RZ, RZ, R124 ;  /* 0x000000ffff7a7224 */ /* 0x000fc400078e007c */
[----:B------:R-:W-:Y:S02]  /*8cc0*/  IMAD.MOV.U32 R124, RZ, RZ, R129 ;  /* 0x000000ffff7c7224 */ /* 0x000fe400078e0081 */
[----:B------:R-:W2:Y:S01]  /*8cd0*/  LDL R129, [R1+0x8f4] ;  /* 0x0008f40001817983 */ /* 0x000ea20000100800 */
[----:B------:R-:W-:Y:S01]  /*8ce0*/  ISETP.GT.U32.AND P2, PT, R39, R46, PT ;  /* 0x0000002e2700720c */ /* 0x000fe20003f44070 */
[--C-:B------:R-:W-:Y:S01]  /*8cf0*/  @!P0 IMAD.IADD R43, R43, 0x1, -R39.reuse ;  /* 0x000000012b2b8824 */ /* 0x100fe200078e0a27 */
[----:B------:R-:W-:Y:S01]  /*8d00*/  ISETP.GT.U32.AND P0, PT, R39, R45, PT ;  /* 0x0000002d2700720c */ /* 0x000fe20003f04070 */
[--C-:B------:R-:W-:Y:S02]  /*8d10*/  @!P4 IMAD.IADD R47, R47, 0x1, -R39.reuse ;  /* 0x000000012f2fc824 */ /* 0x100fe400078e0a27 */
[----:B------:R-:W-:-:S03]  /*8d20*/  @!P5 IMAD.IADD R44, R44, 0x1, -R39 ;  /* 0x000000012c2cd824 */ /* 0x000fc600078e0a27 */
[C---:B------:R-:W-:Y:S02]  /*8d30*/  ISETP.GT.U32.AND P4, PT, R39.reuse, R47, PT ;  /* 0x0000002f2700720c */ /* 0x040fe40003f84070 */
[----:B------:R-:W-:-:S03]  /*8d40*/  ISETP.GT.U32.AND P5, PT, R39, R44, PT ;  /* 0x0000002c2700720c */ /* 0x000fc60003fa4070 */
[--C-:B------:R-:W-:Y:S01]  /*8d50*/  @!P2 IMAD.IADD R46, R46, 0x1, -R39.reuse ;  /* 0x000000012e2ea824 */ /* 0x100fe200078e0a27 */
[----:B------:R-:W-:Y:S01]  /*8d60*/  ISETP.GT.U32.AND P2, PT, R39, R34, PT ;  /* 0x000000222700720c */ /* 0x000fe20003f44070 */
[----:B------:R-:W-:Y:S01]  /*8d70*/  @!P0 IMAD.IADD R45, R45, 0x1, -R39 ;  /* 0x000000012d2d8824 */ /* 0x000fe200078e0a27 */
[C---:B------:R-:W-:Y:S02]  /*8d80*/  ISETP.GT.U32.AND P0, PT, R39.reuse, R33, PT ;  /* 0x000000212700720c */ /* 0x040fe40003f04070 */
[----:B------:R-:W-:-:S03]  /*8d90*/  ISETP.GT.U32.AND P6, PT, R39, R43, PT ;  /* 0x0000002b2700720c */ /* 0x000fc60003fc4070 */
[--C-:B------:R-:W-:Y:S01]  /*8da0*/  @!P4 IMAD.IADD R47, R47, 0x1, -R39.reuse ;  /* 0x000000012f2fc824 */ /* 0x100fe200078e0a27 */
[C---:B------:R-:W-:Y:S01]  /*8db0*/  ISETP.GT.U32.AND P4, PT, R39.reuse, R41, PT ;  /* 0x000000292700720c */ /* 0x040fe20003f84070 */
[----:B------:R-:W-:Y:S01]  /*8dc0*/  @!P5 IMAD.IADD R44, R44, 0x1, -R39 ;  /* 0x000000012c2cd824 */ /* 0x000fe200078e0a27 */
[----:B------:R-:W-:-:S03]  /*8dd0*/  ISETP.GT.U32.AND P5, PT, R39, R32, PT ;  /* 0x000000202700720c */ /* 0x000fc60003fa4070 */
[----:B------:R-:W-:Y:S01]  /*8de0*/  @!P2 IMAD.IADD R34, R34, 0x1, -R39 ;  /* 0x000000012222a824 */ /* 0x000fe200078e0a27 */
[----:B------:R-:W-:Y:S01]  /*8df0*/  ISETP.GE.AND P2, PT, R120, RZ, PT ;  /* 0x000000ff7800720c */ /* 0x000fe20003f46270 */
[----:B------:R-:W-:Y:S02]  /*8e00*/  IMAD.MOV.U32 R120, RZ, RZ, R121 ;  /* 0x000000ffff787224 */ /* 0x000fe400078e0079 */
[----:B------:R-:W-:Y:S02]  /*8e10*/  IMAD.MOV.U32 R121, RZ, RZ, R124 ;  /* 0x000000ffff797224 */ /* 0x000fe400078e007c */
[--C-:B------:R-:W-:Y:S01]  /*8e20*/  @!P0 IMAD.IADD R33, R33, 0x1, -R39.reuse ;  /* 0x0000000121218824 */ /* 0x100fe200078e0a27 */
[----:B------:R-:W-:Y:S01]  /*8e30*/  ISETP.GE.AND P0, PT, R120, RZ, PT ;  /* 0x000000ff7800720c */ /* 0x000fe20003f06270 */
[--C-:B------:R-:W-:Y:S02]  /*8e40*/  @!P6 IMAD.IADD R43, R43, 0x1, -R39.reuse ;  /* 0x000000012b2be824 */ /* 0x100fe400078e0a27 */
[--C-:B------:R-:W-:Y:S01]  /*8e50*/  @!P4 IMAD.IADD R41, R41, 0x1, -R39.reuse ;  /* 0x000000012929c824 */ /* 0x100fe200078e0a27 */
[----:B------:R-:W-:Y:S01]  /*8e60*/  ISETP.GE.AND P4, PT, R5, RZ, PT ;  /* 0x000000ff0500720c */ /* 0x000fe20003f86270 */
[----:B------:R-:W-:Y:S01]  /*8e70*/  @!P5 IMAD.IADD R32, R32, 0x1, -R39 ;  /* 0x000000012020d824 */ /* 0x000fe200078e0a27 */
[----:B------:R-:W-:Y:S01]  /*8e80*/  ISETP.GT.U32.AND P5, PT, R39, R42, PT ;  /* 0x0000002a2700720c */ /* 0x000fe20003fa4070 */
[----:B------:R-:W-:-:S02]  /*8e90*/  IMAD.MOV.U32 R5, RZ, RZ, R131 ;  /* 0x000000ffff057224 */ /* 0x000fc400078e0083 */
[----:B------:R-:W-:Y:S02]  /*8ea0*/  IMAD.MOV.U32 R131, RZ, RZ, R105 ;  /* 0x000000ffff837224 */ /* 0x000fe400078e0069 */
[----:B------:R-:W-:-:S04]  /*8eb0*/  IMAD.MOV.U32 R105, RZ, RZ, R43 ;  /* 0x000000ffff697224 */ /* 0x000fc800078e002b */
[----:B------:R-:W-:Y:S01]  /*8ec0*/  @!P0 IMAD.MOV R105, RZ, RZ, -R105 ;  /* 0x000000ffff698224 */ /* 0x000fe200078e0a69 */
[----:B------:R-:W-:-:S03]  /*8ed0*/  ISETP.GT.U32.AND P0, PT, R39, R100, PT ;  /* 0x000000642700720c */ /* 0x000fc60003f04070 */
[--C-:B------:R-:W-:Y:S01]  /*8ee0*/  @!P5 IMAD.IADD R42, R42, 0x1, -R39.reuse ;  /* 0x000000012a2ad824 */ /* 0x100fe200078e0a27 */
[----:B------:R-:W-:Y:S01]  /*8ef0*/  ISETP.GT.U32.AND P5, PT, R39, R96, PT ;  /* 0x000000602700720c */ /* 0x000fe20003fa4070 */
[----:B------:R-:W-:Y:S08]  /*8f00*/  STL [R1+0xb9c], R105 ;  /* 0x000b9c6901007387 */ /* 0x000ff00000100800 */
[--C-:B------:R-:W-:Y:S01]  /*8f10*/  @!P0 IMAD.IADD R100, R100, 0x1, -R39.reuse ;  /* 0x0000000164648824 */ /* 0x100fe200078e0a27 */
[----:B------:R-:W-:Y:S03]  /*8f20*/  STL [R1+0x8d4], R2 ;  /* 0x0008d40201007387 */ /* 0x000fe60000100800 */
[----:B------:R-:W-:-:S02]  /*8f30*/  @!P5 IMAD.IADD R96, R96, 0x1, -R39 ;  /* 0x000000016060d824 */ /* 0x000fc400078e0a27 */
[----:B--2---:R-:W-:Y:S02]  /*8f40*/  IMAD.MOV.U32 R124, RZ, RZ, R129 ;  /* 0x000000ffff7c7224 */ /* 0x004fe400078e0081 */
[----:B------:R-:W-:Y:S02]  /*8f50*/  IMAD.MOV.U32 R129, RZ, RZ, R103 ;  /* 0x000000ffff817224 */ /* 0x000fe400078e0067 */
[----:B------:R-:W-:Y:S02]  /*8f60*/  IMAD.MOV.U32 R103, RZ, RZ, R47 ;  /* 0x000000ffff677224 */ /* 0x000fe400078e002f */
[----:B------:R-:W-:-:S04]  /*8f70*/  IMAD.MOV.U32 R47, RZ, RZ, R44 ;  /* 0x000000ffff2f7224 */ /* 0x000fc800078e002c */
[----:B------:R-:W-:Y:S01]  /*8f80*/  @!P2 IMAD.MOV R47, RZ, RZ, -R47 ;  /* 0x000000ffff2fa224 */ /* 0x000fe200078e0a2f */
[----:B------:R-:W-:Y:S01]  /*8f90*/  ISETP.GT.U32.AND P2, PT, R39, R33, PT ;  /* 0x000000212700720c */ /* 0x000fe20003f44070 */
[----:B------:R-:W-:-:S12]  /*8fa0*/  IMAD.MOV.U32 R120, RZ, RZ, R124 ;  /* 0x000000ffff787224 */ /* 0x000fd800078e007c */
[----:B------:R-:W-:Y:S01]  /*8fb0*/  @!P2 IMAD.IADD R33, R33, 0x1, -R39 ;  /* 0x000000012121a824 */ /* 0x000fe200078e0a27 */
[----:B------:R-:W-:Y:S01]  /*8fc0*/  ISETP.GE.AND P2, PT, R5, RZ, PT ;  /* 0x000000ff0500720c */ /* 0x000fe20003f46270 */
[----:B------:R-:W-:Y:S02]  /*8fd0*/  IMAD.MOV.U32 R5, RZ, RZ, R120 ;  /* 0x000000ffff057224 */ /* 0x000fe400078e0078 */
[----:B------:R-:W-:Y:S02]  /*8fe0*/  IMAD.MOV.U32 R120, RZ, RZ, R121 ;  /* 0x000000ffff787224 */ /* 0x000fe400078e0079 */
[----:B------:R-:W-:Y:S01]  /*8ff0*/  IMAD.MOV.U32 R121, RZ, RZ, R122 ;  /* 0x000000ffff797224 */ /* 0x000fe200078e007a */
[----:B------:R-:W-:Y:S01]  /*9000*/  ISETP.GE.AND P0, PT, R5, RZ, PT ;  /* 0x000000ff0500720c */ /* 0x000fe20003f06270 */
[----:B------:R-:W-:Y:S02]  /*9010*/  IMAD.MOV.U32 R122, RZ, RZ, R127 ;  /* 0x000000ffff7a7224 */ /* 0x000fe400078e007f */
[----:B------:R-:W-:-:S02]  /*9020*/  IMAD.MOV.U32 R5, RZ, RZ, R120 ;  /* 0x000000ffff057224 */ /* 0x000fc400078e0078 */
[----:B------:R-:W-:Y:S02]  /*9030*/  IMAD.MOV.U32 R120, RZ, RZ, R121 ;  /* 0x000000ffff787224 */ /* 0x000fe400078e0079 */
[----:B------:R-:W-:Y:S01]  /*9040*/  IMAD.MOV.U32 R121, RZ, RZ, R122 ;  /* 0x000000ffff797224 */ /* 0x000fe200078e007a */
[----:B------:R-:W-:Y:S01]  /*9050*/  ISETP.GE.AND P5, PT, R5, RZ, PT ;  /* 0x000000ff0500720c */ /* 0x000fe20003fa6270 */
[----:B------:R-:W-:Y:S01]  /*9060*/  IMAD.MOV.U32 R5, RZ, RZ, R120 ;  /* 0x000000ffff057224 */ /* 0x000fe200078e0078 */
[----:B------:R-:W2:Y:S01]  /*9070*/  LDL R122, [R1+0x934] ;  /* 0x00093400017a7983 */ /* 0x000ea20000100800 */
[----:B------:R-:W-:-:S03]  /*9080*/  IMAD.MOV.U32 R120, RZ, RZ, R121 ;  /* 0x000000ffff787224 */ /* 0x000fc600078e0079 */
[----:B------:R-:W3:Y:S01]  /*9090*/  LDL R121, [R1+0x930] ;  /* 0x0009300001797983 */ /* 0x000ee20000100800 */
[----:B------:R-:W-:Y:S01]  /*90a0*/  IABS R31, R4 ;  /* 0x00000004001f7213 */ /* 0x000fe20000000000 */
[----:B------:R-:W-:-:S04]  /*90b0*/  IMAD.MOV.U32 R124, RZ, RZ, R129 ;  /* 0x000000ffff7c7224 */ /* 0x000fc800078e0081 */
[----:B------:R-:W-:Y:S01]  /*90c0*/  IMAD.HI.U32 R28, R40, R31, RZ ;  /* 0x0000001f281c7227 */ /* 0x000fe200078e00ff */
[----:B------:R-:W-:-:S03]  /*90d0*/  ISETP.GE.AND P6, PT, R0, RZ, PT ;  /* 0x000000ff0000720c */ /* 0x000fc60003fc6270 */
[----:B------:R-:W-:Y:S02]  /*90e0*/  IMAD.MOV.U32 R129, RZ, RZ, R102 ;  /* 0x000000ffff817224 */ /* 0x000fe400078e0066 */
[----:B------:R-:W-:Y:S02]  /*90f0*/  IMAD.MOV R28, RZ, RZ, -R28 ;  /* 0x000000ffff1c7224 */ /* 0x000fe400078e0a1c */
[----:B------:R-:W-:Y:S02]  /*9100*/  IMAD.MOV.U32 R102, RZ, RZ, R46 ;  /* 0x000000ffff667224 */ /* 0x000fe400078e002e */
[----:B------:R-:W-:-:S04]  /*9110*/  IMAD.HI.U32 R101, R40, R30, RZ ;  /* 0x0000001e28657227 */ /* 0x000fc800078e00ff */
[C---:B------:R-:W-:Y:S02]  /*9120*/  IMAD R31, R39.reuse, R28, R31 ;  /* 0x0000001c271f7224 */ /* 0x040fe400078e021f */
[----:B------:R-:W-:Y:S01]  /*9130*/  @!P3 IMAD.MOV R102, RZ, RZ, -R102 ;  /* 0x000000ffff66b224 */ /* 0x000fe200078e0a66 */
[----:B------:R-:W-:Y:S01]  /*9140*/  ISETP.GT.U32.AND P3, PT, R39, R41, PT ;  /* 0x000000292700720c */ /* 0x000fe20003f64070 */
[----:B------:R-:W-:Y:S02]  /*9150*/  IMAD.MOV R28, RZ, RZ, -R101 ;  /* 0x000000ffff1c7224 */ /* 0x000fe400078e0a65 */
[----:B------:R-:W-:-:S04]  /*9160*/  IMAD.MOV.U32 R101, RZ, RZ, R45 ;  /* 0x000000ffff657224 */ /* 0x000fc800078e002d */
[----:B------:R-:W-:Y:S01]  /*9170*/  @!P4 IMAD.MOV R101, RZ, RZ, -R101 ;  /* 0x000000ffff65c224 */ /* 0x000fe200078e0a65 */
[C---:B------:R-:W-:Y:S01]  /*9180*/  ISETP.GT.U32.AND P4, PT, R39.reuse, R34, PT ;  /* 0x000000222700720c */ /* 0x040fe20003f84070 */
[----:B------:R-:W-:Y:S01]  /*9190*/  @!P6 IMAD.MOV R103, RZ, RZ, -R103 ;  /* 0x000000ffff67e224 */ /* 0x000fe200078e0a67 */
[----:B------:R-:W-:-:S03]  /*91a0*/  ISETP.GT.U32.AND P6, PT, R39, R32, PT ;  /* 0x000000202700720c */ /* 0x000fc60003fc4070 */
[----:B------:R-:W-:Y:S01]  /*91b0*/  @!P3 IMAD.IADD R41, R41, 0x1, -R39 ;  /* 0x000000012929b824 */ /* 0x000fe200078e0a27 */
[----:B------:R-:W-:-:S07]  /*91c0*/  ISETP.GT.U32.AND P3, PT, R39, R92, PT ;  /* 0x0000005c2700720c */ /* 0x000fce0003f64070 */
[--C-:B------:R-:W-:Y:S01]  /*91d0*/  @!P4 IMAD.IADD R34, R34, 0x1, -R39.reuse ;  /* 0x000000012222c824 */ /* 0x100fe200078e0a27 */
[C---:B------:R-:W-:Y:S01]  /*91e0*/  ISETP.GT.U32.AND P4, PT, R39.reuse, R88, PT ;  /* 0x000000582700720c */ /* 0x040fe20003f84070 */
[----:B------:R-:W-:Y:S01]  /*91f0*/  @!P6 IMAD.IADD R32, R32, 0x1, -R39 ;  /* 0x000000012020e824 */ /* 0x000fe200078e0a27 */
[----:B------:R-:W-:-:S03]  /*9200*/  ISETP.GT.U32.AND P6, PT, R39, R84, PT ;  /* 0x000000542700720c */ /* 0x000fc60003fc4070 */
[----:B------:R-:W-:Y:S01]  /*9210*/  @!P3 IMAD.IADD R92, R92, 0x1, -R39 ;  /* 0x000000015c5cb824 */ /* 0x000fe200078e0a27 */
[----:B------:R-:W-:Y:S01]  /*9220*/  ISETP.GE.AND P3, PT, R5, RZ, PT ;  /* 0x000000ff0500720c */ /* 0x000fe20003f66270 */
[----:B------:R-:W-:Y:S02]  /*9230*/  IMAD.MOV.U32 R5, RZ, RZ, R120 ;  /* 0x000000ffff057224 */ /* 0x000fe400078e0078 */
[----:B------:R-:W-:-:S04]  /*9240*/  IMAD.MOV.U32 R46, RZ, RZ, R42 ;  /* 0x000000ffff2e7224 */ /* 0x000fc800078e002a */
[--C-:B------:R-:W-:Y:S01]  /*9250*/  @!P4 IMAD.IADD R88, R88, 0x1, -R39.reuse ;  /* 0x000000015858c824 */ /* 0x100fe200078e0a27 */
[----:B------:R-:W-:Y:S01]  /*9260*/  ISETP.GE.AND P4, PT, R5, RZ, PT ;  /* 0x000000ff0500720c */ /* 0x000fe20003f86270 */
[----:B------:R-:W-:Y:S02]  /*9270*/  @!P6 IMAD.IADD R84, R84, 0x1, -R39 ;  /* 0x000000015454e824 */ /* 0x000fe400078e0a27 */
[----:B------:R-:W-:Y:S01]  /*9280*/  @!P2 IMAD.MOV R46, RZ, RZ, -R46 ;  /* 0x000000ffff2ea224 */ /* 0x000fe200078e0a2e */
[C---:B------:R-:W-:Y:S01]  /*9290*/  ISETP.GT.U32.AND P2, PT, R39.reuse, R100, PT ;  /* 0x000000642700720c */ /* 0x040fe20003f44070 */
[----:B------:R-:W-:Y:S01]  /*92a0*/  IMAD.MOV.U32 R5, RZ, RZ, R104 ;  /* 0x000000ffff057224 */ /* 0x000fe200078e0068 */
[----:B------:R-:W-:Y:S01]  /*92b0*/  ISETP.GT.U32.AND P6, PT, R39, R84, PT ;  /* 0x000000542700720c */ /* 0x000fe20003fc4070 */
[----:B------:R-:W-:-:S06]  /*92c0*/  IMAD.MOV.U32 R104, RZ, RZ, R32 ;  /* 0x000000ffff687224 */ /* 0x000fcc00078e0020 */
[----:B------:R-:W-:Y:S01]  /*92d0*/  @!P4 IMAD.MOV R104, RZ, RZ, -R104 ;  /* 0x000000ffff68c224 */ /* 0x000fe200078e0a68 */
[C---:B------:R-:W-:Y:S01]  /*92e0*/  ISETP.GT.U32.AND P4, PT, R39.reuse, R80, PT ;  /* 0x000000502700720c */ /* 0x040fe20003f84070 */
[----:B------:R-:W-:Y:S02]  /*92f0*/  IMAD.MOV.U32 R120, RZ, RZ, R143 ;  /* 0x000000ffff787224 */ /* 0x000fe400078e008f */
[--C-:B------:R-:W-:Y:S01]  /*9300*/  @!P2 IMAD.IADD R100, R100, 0x1, -R39.reuse ;  /* 0x000000016464a824 */ /* 0x100fe200078e0a27 */
[----:B------:R-:W-:Y:S01]  /*9310*/  ISETP.GT.U32.AND P2, PT, R39, R76, PT ;  /* 0x0000004c2700720c */ /* 0x000fe20003f44070 */
[----:B------:R-:W-:Y:S01]  /*9320*/  @!P6 IMAD.IADD R84, R84, 0x1, -R39 ;  /* 0x000000015454e824 */ /* 0x000fe200078e0a27 */
[----:B------:R-:W-:Y:S01]  /*9330*/  ISETP.GE.AND P6, PT, R5, RZ, PT ;  /* 0x000000ff0500720c */ /* 0x000fe20003fc6270 */
[----:B------:R-:W-:Y:S01]  /*9340*/  IMAD.MOV.U32 R5, RZ, RZ, R120 ;  /* 0x000000ffff057224 */ /* 0x000fe200078e0078 */
[----:B------:R-:W4:Y:S01]  /*9350*/  LDL R143, [R1+0x928] ;  /* 0x00092800018f7983 */ /* 0x000f220000100800 */
[----:B------:R-:W-:-:S02]  /*9360*/  IMAD.MOV.U32 R127, RZ, RZ, R133 ;  /* 0x000000ffff7f7224 */ /* 0x000fc400078e0085 */
[----:B------:R-:W-:Y:S02]  /*9370*/  IMAD.MOV.U32 R133, RZ, RZ, R136 ;  /* 0x000000ffff857224 */ /* 0x000fe400078e0088 */
[----:B------:R-:W-:Y:S01]  /*9380*/  @!P4 IMAD.IADD R80, R80, 0x1, -R39 ;  /* 0x000000015050c824 */ /* 0x000fe200078e0a27 */
[----:B------:R-:W-:Y:S01]  /*9390*/  ISETP.GE.AND P4, PT, R5, RZ, PT ;  /* 0x000000ff0500720c */ /* 0x000fe20003f86270 */
[----:B------:R-:W-:Y:S02]  /*93a0*/  IMAD.MOV.U32 R136, RZ, RZ, R140 ;  /* 0x000000ffff887224 */ /* 0x000fe400078e008c */
[----:B------:R-:W-:Y:S02]  /*93b0*/  IMAD.MOV.U32 R140, RZ, RZ, R141 ;  /* 0x000000ffff8c7224 */ /* 0x000fe400078e008d */
[----:B------:R-:W-:Y:S02]  /*93c0*/  IMAD.MOV.U32 R141, RZ, RZ, R147 ;  /* 0x000000ffff8d7224 */ /* 0x000fe400078e0093 */
[----:B------:R-:W-:-:S02]  /*93d0*/  IMAD.MOV.U32 R147, RZ, RZ, R148 ;  /* 0x000000ffff937224 */ /* 0x000fc400078e0094 */
[----:B------:R-:W-:Y:S02]  /*93e0*/  IMAD.MOV.U32 R148, RZ, RZ, R153 ;  /* 0x000000ffff947224 */ /* 0x000fe400078e0099 */
[----:B------:R-:W-:Y:S02]  /*93f0*/  IMAD.MOV.U32 R153, RZ, RZ, R154 ;  /* 0x000000ffff997224 */ /* 0x000fe400078e009a */
[----:B------:R-:W-:Y:S02]  /*9400*/  @!P2 IMAD.IADD R76, R76, 0x1, -R39 ;  /* 0x000000014c4ca824 */ /* 0x000fe400078e0a27 */
[----:B------:R-:W-:Y:S02]  /*9410*/  IMAD.MOV.U32 R154, RZ, RZ, R159 ;  /* 0x000000ffff9a7224 */ /* 0x000fe400078e009f */
[----:B------:R-:W4:Y:S04]  /*9420*/  LDL R159, [R1+0x954] ;  /* 0x00095400019f7983 */ /* 0x000f280000100800 */
[----:B------:R-:W-:Y:S01]  /*9430*/  STL [R1+0xba0], R104 ;  /* 0x000ba06801007387 */ /* 0x000fe20000100800 */
[----:B---3--:R-:W-:-:S02]  /*9440*/  IMAD.MOV.U32 R120, RZ, RZ, R121 ;  /* 0x000000ffff787224 */ /* 0x008fc400078e0079 */
[----:B--2---:R-:W-:Y:S02]  /*9450*/  IMAD.MOV.U32 R121, RZ, RZ, R122 ;  /* 0x000000ffff797224 */ /* 0x004fe400078e007a */
[----:B------:R-:W-:Y:S02]  /*9460*/  IMAD.MOV.U32 R122, RZ, RZ, R124 ;  /* 0x000000ffff7a7224 */ /* 0x000fe400078e007c */
[----:B------:R-:W-:Y:S02]  /*9470*/  IMAD.MOV.U32 R124, RZ, RZ, R128 ;  /* 0x000000ffff7c7224 */ /* 0x000fe400078e0080 */
[----:B------:R-:W-:Y:S02]  /*9480*/  IMAD.MOV.U32 R128, RZ, RZ, R134 ;  /* 0x000000ffff807224 */ /* 0x000fe400078e0086 */
[----:B------:R-:W-:Y:S02]  /*9490*/  IMAD.MOV.U32 R134, RZ, RZ, R142 ;  /* 0x000000ffff867224 */ /* 0x000fe400078e008e */
[----:B------:R-:W-:Y:S01]  /*94a0*/  IMAD.MOV.U32 R5, RZ, RZ, R120 ;  /* 0x000000ffff057224 */ /* 0x000fe200078e0078 */
[----:B------:R-:W2:Y:S01]  /*94b0*/  LDL R142, [R1+0x990] ;  /* 0x00099000018e7983 */ /* 0x000ea20000100800 */
[----:B------:R-:W-:-:S02]  /*94c0*/  IMAD.MOV.U32 R120, RZ, RZ, R121 ;  /* 0x000000ffff787224 */ /* 0x000fc400078e0079 */
[----:B------:R-:W-:Y:S02]  /*94d0*/  IMAD.MOV.U32 R121, RZ, RZ, R122 ;  /* 0x000000ffff797224 */ /* 0x000fe400078e007a */
[----:B------:R-:W-:Y:S02]  /*94e0*/  IMAD.MOV.U32 R122, RZ, RZ, R128 ;  /* 0x000000ffff7a7224 */ /* 0x000fe400078e0080 */
[----:B------:R-:W-:Y:S01]  /*94f0*/  IMAD.MOV.U32 R128, RZ, RZ, R134 ;  /* 0x000000ffff807224 */ /* 0x000fe200078e0086 */
[----:B------:R-:W-:Y:S01]  /*9500*/  ISETP.GE.AND P2, PT, R5, RZ, PT ;  /* 0x000000ff0500720c */ /* 0x000fe20003f46270 */
[----:B------:R-:W-:Y:S02]  /*9510*/  IMAD.MOV.U32 R5, RZ, RZ, R120 ;  /* 0x000000ffff057224 */ /* 0x000fe400078e0078 */
[----:B------:R-:W-:Y:S02]  /*9520*/  IMAD.MOV.U32 R120, RZ, RZ, R121 ;  /* 0x000000ffff787224 */ /* 0x000fe400078e0079 */
[----:B------:R-:W-:-:S02]  /*9530*/  IMAD.MOV.U32 R121, RZ, RZ, R128 ;  /* 0x000000ffff797224 */ /* 0x000fc400078e0080 */
[----:B------:R-:W3:Y:S01]  /*9540*/  LDL R128, [R1+0x964] ;  /* 0x0009640001807983 */ /* 0x000ee20000100800 */
[----:B------:R-:W-:Y:S02]  /*9550*/  IMAD.MOV.U32 R45, RZ, RZ, R41 ;  /* 0x000000ffff2d7224 */ /* 0x000fe400078e0029 */
[C---:B------:R-:W-:Y:S01]  /*9560*/  IMAD R30, R39.reuse, R28, R30 ;  /* 0x0000001c271e7224 */ /* 0x040fe200078e021e */
[----:B------:R-:W-:Y:S01]  /*9570*/  IABS R28, R2 ;  /* 0x00000002001c7213 */ /* 0x000fe20000000000 */
[----:B------:R-:W-:Y:S01]  /*9580*/  @!P0 IMAD.MOV R45, RZ, RZ, -R45 ;  /* 0x000000ffff2d8224 */ /* 0x000fe200078e0a2d */
[----:B------:R-:W-:Y:S01]  /*9590*/  ISETP.GT.U32.AND P0, PT, R39, R96, PT ;  /* 0x000000602700720c */ /* 0x000fe20003f04070 */
[----:B------:R-:W-:Y:S02]  /*95a0*/  IMAD.MOV.U32 R44, RZ, RZ, R34 ;  /* 0x000000ffff2c7224 */ /* 0x000fe400078e0022 */
[----:B------:R-:W-:-:S04]  /*95b0*/  IMAD.HI.U32 R43, R40, R28, RZ ;  /* 0x0000001c282b7227 */ /* 0x000fc800078e00ff */
[----:B------:R-:W-:Y:S01]  /*95c0*/  @!P5 IMAD.MOV R44, RZ, RZ, -R44 ;  /* 0x000000ffff2cd224 */ /* 0x000fe200078e0a2c */
[C---:B------:R-:W-:Y:S01]  /*95d0*/  ISETP.GT.U32.AND P5, PT, R39.reuse, R92, PT ;  /* 0x0000005c2700720c */ /* 0x040fe20003fa4070 */
[----:B------:R-:W-:Y:S02]  /*95e0*/  IMAD.MOV R42, RZ, RZ, -R43 ;  /* 0x000000ffff2a7224 */ /* 0x000fe400078e0a2b */
[----:B------:R-:W-:Y:S02]  /*95f0*/  IMAD.MOV.U32 R43, RZ, RZ, R33 ;  /* 0x000000ffff2b7224 */ /* 0x000fe400078e0021 */
[----:B------:R-:W-:Y:S02]  /*9600*/  @!P0 IMAD.IADD R96, R96, 0x1, -R39 ;  /* 0x0000000160608824 */ /* 0x000fe400078e0a27 */
[----:B------:R-:W-:Y:S01]  /*9610*/  @!P3 IMAD.MOV R43, RZ, RZ, -R43 ;  /* 0x000000ffff2bb224 */ /* 0x000fe200078e0a2b */
[C---:B------:R-:W-:Y:S02]  /*9620*/  ISETP.GT.U32.AND P3, PT, R39.reuse, R88, PT ;  /* 0x000000582700720c */ /* 0x040fe40003f64070 */
[----:B------:R-:W-:-:S03]  /*9630*/  ISETP.GT.U32.AND P0, PT, R39, R72, PT ;  /* 0x000000482700720c */ /* 0x000fc60003f04070 */
[----:B------:R-:W-:Y:S01]  /*9640*/  @!P5 IMAD.IADD R92, R92, 0x1, -R39 ;  /* 0x000000015c5cd824 */ /* 0x000fe200078e0a27 */
[----:B------:R-:W-:-:S07]  /*9650*/  ISETP.GT.U32.AND P5, PT, R39, R68, PT ;  /* 0x000000442700720c */ /* 0x000fce0003fa4070 */
[--C-:B------:R-:W-:Y:S01]  /*9660*/  @!P3 IMAD.IADD R88, R88, 0x1, -R39.reuse ;  /* 0x000000015858b824 */ /* 0x100fe200078e0a27 */
[----:B------:R-:W-:Y:S01]  /*9670*/  ISETP.GT.U32.AND P3, PT, R39, R64, PT ;  /* 0x000000402700720c */ /* 0x000fe20003f64070 */
[--C-:B------:R-:W-:Y:S01]  /*9680*/  @!P0 IMAD.IADD R72, R72, 0x1, -R39.reuse ;  /* 0x0000000148488824 */ /* 0x100fe200078e0a27 */
[----:B------:R-:W-:Y:S01]  /*9690*/  ISETP.GE.AND P0, PT, R5, RZ, PT ;  /* 0x000000ff0500720c */ /* 0x000fe20003f06270 */
[----:B------:R-:W-:Y:S02]  /*96a0*/  IMAD.MOV.U32 R5, RZ, RZ, R120 ;  /* 0x000000ffff057224 */ /* 0x000fe400078e0078 */
[----:B------:R-:W-:-:S03]  /*96b0*/  @!P5 IMAD.IADD R68, R68, 0x1, -R39 ;  /* 0x000000014444d824 */ /* 0x000fc600078e0a27 */
[----:B------:R-:W-:-:S05]  /*96c0*/  ISETP.GE.AND P5, PT, R5, RZ, PT ;  /* 0x000000ff0500720c */ /* 0x000fca0003fa6270 */
[--C-:B------:R-:W-:Y:S01]  /*96d0*/  @!P3 IMAD.IADD R64, R64, 0x1, -R39.reuse ;  /* 0x000000014040b824 */ /* 0x100fe200078e0a27 */
[C---:B------:R-:W-:Y:S01]  /*96e0*/  ISETP.GT.U32.AND P3, PT, R39.reuse, R80, PT ;  /* 0x000000502700720c */ /* 0x040fe20003f64070 */
[----:B------:R-:W-:Y:S01]  /*96f0*/  @!P0 IMAD.MOV R88, RZ, RZ, -R88 ;  /* 0x000000ffff588224 */ /* 0x000fe200078e0a58 */
[C---:B------:R-:W-:Y:S01]  /*9700*/  ISETP.GT.U32.AND P0, PT, R39.reuse, R68, PT ;  /* 0x000000442700720c */ /* 0x040fe20003f04070 */
[----:B------:R-:W-:Y:S01]  /*9710*/  @!P4 IMAD.MOV R96, RZ, RZ, -R96 ;  /* 0x000000ffff60c224 */ /* 0x000fe200078e0a60 */
[C---:B------:R-:W-:Y:S01]  /*9720*/  ISETP.GT.U32.AND P4, PT, R39.reuse, R76, PT ;  /* 0x0000004c2700720c */ /* 0x040fe20003f84070 */
[----:B------:R-:W-:Y:S02]  /*9730*/  VIADD R5, R0, 0x14 ;  /* 0x0000001400057836 */ /* 0x000fe40000000000 */
[----:B------:R-:W-:Y:S01]  /*9740*/  @!P5 IMAD.MOV R84, RZ, RZ, -R84 ;  /* 0x000000ffff54d224 */ /* 0x000fe200078e0a54 */
[C---:B------:R-:W-:Y:S01]  /*9750*/  ISETP.GT.U32.AND P5, PT, R39.reuse, R60, PT ;  /* 0x0000003c2700720c */ /* 0x040fe20003fa4070 */
[C---:B------:R-:W-:Y:S01]  /*9760*/  IMAD R28, R39.reuse, R42, R28 ;  /* 0x0000002a271c7224 */ /* 0x040fe200078e021c */
[----:B------:R-:W-:Y:S01]  /*9770*/  IABS R42, R5 ;  /* 0x00000005002a7213 */ /* 0x000fe20000000000 */
[----:B------:R-:W-:Y:S01]  /*9780*/  @!P2 IMAD.MOV R92, RZ, RZ, -R92 ;  /* 0x000000ffff5ca224 */ /* 0x000fe200078e0a5c */
[C---:B------:R-:W-:Y:S01]  /*9790*/  ISETP.GT.U32.AND P2, PT, R39.reuse, R72, PT ;  /* 0x000000482700720c */ /* 0x040fe20003f44070 */
[--C-:B------:R-:W-:Y:S01]  /*97a0*/  @!P3 IMAD.IADD R80, R80, 0x1, -R39.reuse ;  /* 0x000000015050b824 */ /* 0x100fe200078e0a27 */
[----:B------:R-:W-:Y:S01]  /*97b0*/  ISETP.GT.U32.AND P3, PT, R39, R56, PT ;  /* 0x000000382700720c */ /* 0x000fe20003f64070 */
[----:B------:R-:W-:-:S02]  /*97c0*/  @!P0 IMAD.IADD R68, R68, 0x1, -R39 ;  /* 0x0000000144448824 */ /* 0x000fc400078e0a27 */
[----:B------:R-:W-:Y:S01]  /*97d0*/  @!P4 IMAD.IADD R76, R76, 0x1, -R39 ;  /* 0x000000014c4cc824 */ /* 0x000fe200078e0a27 */
[----:B------:R-:W-:-:S03]  /*97e0*/  ISETP.GT.U32.AND P4, PT, R39, R53, PT ;  /* 0x000000352700720c */ /* 0x000fc60003f84070 */
[----:B------:R-:W-:-:S04]  /*97f0*/  @!P5 IMAD.IADD R60, R60, 0x1, -R39 ;  /* 0x000000013c3cd824 */ /* 0x000fc800078e0a27 */
[--C-:B------:R-:W-:Y:S01]  /*9800*/  @!P2 IMAD.IADD R72, R72, 0x1, -R39.reuse ;  /* 0x000000014848a824 */ /* 0x100fe200078e0a27 */
[----:B------:R-:W-:Y:S01]  /*9810*/  ISETP.GT.U32.AND P2, PT, R39, R50, PT ;  /* 0x000000322700720c */ /* 0x000fe20003f44070 */
[----:B------:R-:W-:-:S04]  /*9820*/  @!P3 IMAD.IADD R56, R56, 0x1, -R39 ;  /* 0x000000013838b824 */ /* 0x000fc800078e0a27 */
[----:B------:R-:W-:-:S08]  /*9830*/  @!P4 IMAD.IADD R53, R53, 0x1, -R39 ;  /* 0x000000013535c824 */ /* 0x000fd000078e0a27 */
[----:B------:R-:W-:Y:S02]  /*9840*/  @!P2 IMAD.IADD R50, R50, 0x1, -R39 ;  /* 0x000000013232a824 */ /* 0x000fe400078e0a27 */
[----:B--2---:R-:W-:Y:S02]  /*9850*/  IMAD.MOV.U32 R134, RZ, RZ, R142 ;  /* 0x000000ffff867224 */ /* 0x004fe400078e008e */
[----:B----4-:R-:W-:Y:S02]  /*9860*/  IMAD.MOV.U32 R142, RZ, RZ, R143 ;  /* 0x000000ffff8e7224 */ /* 0x010fe400078e008f */
[----:B------:R-:W-:Y:S02]  /*9870*/  IMAD.MOV.U32 R143, RZ, RZ, R144 ;  /* 0x000000ffff8f7224 */ /* 0x000fe400078e0090 */
[----:B------:R-:W2:Y:S01]  /*9880*/  LDL R144, [R1+0x950] ;  /* 0x0009500001907983 */ /* 0x000ea20000100800 */
[----:B---3--:R-:W-:-:S03]  /*9890*/  IMAD.MOV.U32 R120, RZ, RZ, R128 ;  /* 0x000000ffff787224 */ /* 0x008fc600078e0080 */
[----:B------:R-:W3:Y:S04]  /*98a0*/  LDL R128, [R1+0x938] ;  /* 0x0009380001807983 */ /* 0x000ee80000100800 */
[----:B------:R4:W-:Y:S02]  /*98b0*/  STL [R1+0x8c4], R5 ;  /* 0x0008c40501007387 */ /* 0x0009e40000100800 */
[----:B----4-:R-:W-:Y:S02]  /*98c0*/  IMAD.MOV.U32 R5, RZ, RZ, R120 ;  /* 0x000000ffff057224 */ /* 0x010fe400078e0078 */
[----:B------:R-:W-:Y:S02]  /*98d0*/  IMAD.MOV.U32 R120, RZ, RZ, R121 ;  /* 0x000000ffff787224 */ /* 0x000fe400078e0079 */
[----:B------:R-:W-:Y:S01]  /*98e0*/  IMAD.MOV.U32 R121, RZ, RZ, R124 ;  /* 0x000000ffff797224 */ /* 0x000fe200078e007c */
[----:B------:R-:W-:Y:S01]  /*98f0*/  ISETP.GE.AND P0, PT, R5, RZ, PT ;  /* 0x000000ff0500720c */ /* 0x000fe20003f06270 */
[----:B------:R-:W-:-:S02]  /*9900*/  IMAD.MOV.U32 R124, RZ, RZ, R133 ;  /* 0x000000ffff7c7224 */ /* 0x000fc400078e0085 */
[----:B------:R-:W-:Y:S02]  /*9910*/  IMAD.MOV.U32 R5, RZ, RZ, R120 ;  /* 0x000000ffff057224 */ /* 0x000fe400078e0078 */
[----:B------:R-:W-:Y:S02]  /*9920*/  IMAD.MOV.U32 R133, RZ, RZ, R140 ;  /* 0x000000ffff857224 */ /* 0x000fe400078e008c */
[----:B------:R-:W-:Y:S01]  /*9930*/  IMAD.MOV.U32 R120, RZ, RZ, R121 ;  /* 0x000000ffff787224 */ /* 0x000fe200078e0079 */
[----:B------:R-:W-:Y:S01]  /*9940*/  ISETP.GE.AND P5, PT, R5, RZ, PT ;  /* 0x000000ff0500720c */ /* 0x000fe20003fa6270 */
[----:B------:R-:W-:Y:S02]  /*9950*/  IMAD.MOV.U32 R121, RZ, RZ, R124 ;  /* 0x000000ffff797224 */ /* 0x000fe400078e007c */
[----:B------:R-:W-:Y:S02]  /*9960*/  IMAD.MOV.U32 R124, RZ, RZ, R133 ;  /* 0x000000ffff7c7224 */ /* 0x000fe400078e0085 */
[----:B------:R-:W-:Y:S01]  /*9970*/  IMAD.MOV.U32 R5, RZ, RZ, R120 ;  /* 0x000000ffff057224 */ /* 0x000fe200078e0078 */
[----:B------:R-:W4:Y:S01]  /*9980*/  LDL R133, [R1+0x9b0] ;  /* 0x0009b00001857983 */ /* 0x000f220000100800 */
[----:B------:R-:W-:-:S02]  /*9990*/  IMAD.MOV.U32 R120, RZ, RZ, R121 ;  /* 0x000000ffff787224 */ /* 0x000fc400078e0079 */
[----:B------:R-:W-:Y:S01]  /*99a0*/  IMAD.MOV.U32 R121, RZ, RZ, R124 ;  /* 0x000000ffff797224 */ /* 0x000fe200078e007c */
[----:B------:R-:W-:Y:S01]  /*99b0*/  ISETP.GE.AND P3, PT, R5, RZ, PT ;  /* 0x000000ff0500720c */ /* 0x000fe20003f66270 */
[----:B------:R-:W-:Y:S01]  /*99c0*/  IMAD.MOV.U32 R5, RZ, RZ, R120 ;  /* 0x000000ffff057224 */ /* 0x000fe200078e0078 */
[----:B------:R-:W2:Y:S01]  /*99d0*/  LDL R124, [R1+0x95c] ;  /* 0x00095c00017c7983 */ /* 0x000ea20000100800 */
[----:B------:R-:W-:-:S03]  /*99e0*/  IMAD.MOV.U32 R120, RZ, RZ, R121 ;  /* 0x000000ffff787224 */ /* 0x000fc600078e0079 */
[----:B------:R-:W-:Y:S01]  /*99f0*/  ISETP.GE.AND P4, PT, R5, RZ, PT ;  /* 0x000000ff0500720c */ /* 0x000fe20003f86270 */
[----:B------:R-:W-:Y:S01]  /*9a00*/  IMAD.MOV.U32 R5, RZ, RZ, R120 ;  /* 0x000000ffff057224 */ /* 0x000fe200078e0078 */
[----:B------:R-:W2:Y:S04]  /*9a10*/  LDL R121, [R1+0x978] ;  /* 0x0009780001797983 */ /* 0x000ea80000100800 */
[----:B------:R-:W-:Y:S02]  /*9a20*/  ISETP.GE.AND P2, PT, R5, RZ, PT ;  /* 0x000000ff0500720c */ /* 0x000fe40003f46270 */
[----:B------:R-:W2:Y:S01]  /*9a30*/  LDL R5, [R1+0x99c] ;  /* 0x00099c0001057983 */ /* 0x000ea20000100800 */
[----:B------:R-:W-:Y:S01]  /*9a40*/  @!P6 IMAD.MOV R100, RZ, RZ, -R100 ;  /* 0x000000ffff64e224 */ /* 0x000fe200078e0a64 */
[----:B------:R-:W-:-:S13]  /*9a50*/  ISETP.GT.U32.AND P6, PT, R39, R64, PT ;  /* 0x000000402700720c */ /* 0x000fda0003fc4070 */
[----:B------:R-:W-:Y:S01]  /*9a60*/  @!P6 IMAD.IADD R64, R64, 0x1, -R39 ;  /* 0x000000014040e824 */ /* 0x000fe200078e0a27 */
[C---:B------:R-:W-:Y:S01]  /*9a70*/  ISETP.GT.U32.AND P6, PT, R39.reuse, R99, PT ;  /* 0x000000632700720c */ /* 0x040fe20003fc4070 */
[----:B------:R-:W-:Y:S01]  /*9a80*/  @!P0 IMAD.MOV R80, RZ, RZ, -R80 ;  /* 0x000000ffff508224 */ /* 0x000fe200078e0a50 */
[C---:B------:R-:W-:Y:S01]  /*9a90*/  ISETP.GT.U32.AND P0, PT, R39.reuse, R60, PT ;  /* 0x0000003c2700720c */ /* 0x040fe20003f04070 */
[----:B------:R-:W-:Y:S01]  /*9aa0*/  @!P5 IMAD.MOV R76, RZ, RZ, -R76 ;  /* 0x000000ffff4cd224 */ /* 0x000fe200078e0a4c */
[----:B------:R-:W-:-:S09]  /*9ab0*/  ISETP.GT.U32.AND P5, PT, R39, R56, PT ;  /* 0x000000382700720c */ /* 0x000fd20003fa4070 */
[----:B------:R-:W-:-:S05]  /*9ac0*/  @!P6 IMAD.IADD R99, R99, 0x1, -R39 ;  /* 0x000000016363e824 */ /* 0x000fca00078e0a27 */
[C---:B------:R-:W-:Y:S01]  /*9ad0*/  ISETP.GT.U32.AND P6, PT, R39.reuse, R99, PT ;  /* 0x000000632700720c */ /* 0x040fe20003fc4070 */
[----:B------:R-:W-:Y:S01]  /*9ae0*/  @!P2 IMAD.MOV R64, RZ, RZ, -R64 ;  /* 0x000000ffff40a224 */ /* 0x000fe200078e0a40 */
[C---:B------:R-:W-:Y:S01]  /*9af0*/  ISETP.GT.U32.AND P2, PT, R39.reuse, R95, PT ;  /* 0x0000005f2700720c */ /* 0x040fe20003f44070 */
[----:B------:R-:W-:Y:S02]  /*9b00*/  IMAD.MOV.U32 R120, RZ, RZ, R137 ;  /* 0x000000ffff787224 */ /* 0x000fe400078e0089 */
[--C-:B------:R-:W-:Y:S01]  /*9b10*/  @!P0 IMAD.IADD R60, R60, 0x1, -R39.reuse ;  /* 0x000000013c3c8824 */ /* 0x100fe200078e0a27 */
[C---:B------:R-:W-:Y:S01]  /*9b20*/  ISETP.GT.U32.AND P0, PT, R39.reuse, R91, PT ;  /* 0x0000005b2700720c */ /* 0x040fe20003f04070 */
[--C-:B------:R-:W-:Y:S01]  /*9b30*/  @!P5 IMAD.IADD R56, R56, 0x1, -R39.reuse ;  /* 0x000000013838d824 */ /* 0x100fe200078e0a27 */
[----:B------:R-:W-:Y:S01]  /*9b40*/  ISETP.GT.U32.AND P5, PT, R39, R87, PT ;  /* 0x000000572700720c */ /* 0x000fe20003fa4070 */
[----:B------:R-:W-:Y:S01]  /*9b50*/  IMAD.HI.U32 R32, R40, R42, RZ ;  /* 0x0000002a28207227 */ /* 0x000fe200078e00ff */
[----:B------:R-:W3:Y:S03]  /*9b60*/  LDL R137, [R1+0x958] ;  /* 0x0009580001897983 */ /* 0x000ee60000100800 */
[----:B------:R-:W-:-:S02]  /*9b70*/  @!P6 IMAD.IADD R99, R99, 0x1, -R39 ;  /* 0x000000016363e824 */ /* 0x000fc400078e0a27 */
[--C-:B------:R-:W-:Y:S02]  /*9b80*/  @!P2 IMAD.IADD R95, R95, 0x1, -R39.reuse ;  /* 0x000000015f5fa824 */ /* 0x100fe400078e0a27 */
[----:B------:R-:W-:Y:S02]  /*9b90*/  IMAD.MOV R32, RZ, RZ, -R32 ;  /* 0x000000ffff207224 */ /* 0x000fe400078e0a20 */
[----:B------:R-:W-:Y:S02]  /*9ba0*/  @!P0 IMAD.IADD R91, R91, 0x1, -R39 ;  /* 0x000000015b5b8824 */ /* 0x000fe400078e0a27 */
[----:B------:R-:W-:Y:S02]  /*9bb0*/  IMAD R42, R39, R32, R42 ;  /* 0x00000020272a7224 */ /* 0x000fe400078e022a */
[----:B------:R-:W-:Y:S02]  /*9bc0*/  IMAD.MOV.U32 R140, RZ, RZ, R141 ;  /* 0x000000ffff8c7224 */ /* 0x000fe400078e008d */
[----:B------:R-:W-:-:S02]  /*9bd0*/  @!P5 IMAD.IADD R87, R87, 0x1, -R39 ;  /* 0x000000015757d824 */ /* 0x000fc400078e0a27 */
[----:B------:R-:W-:Y:S02]  /*9be0*/  IMAD.MOV.U32 R141, RZ, RZ, R147 ;  /* 0x000000ffff8d7224 */ /* 0x000fe400078e0093 */
[----:B------:R-:W3:Y:S04]  /*9bf0*/  LDL R147, [R1+0x9a4] ;  /* 0x0009a40001937983 */ /* 0x000ee80000100800 */
[----:B------:R-:W-:Y:S01]  /*9c00*/  STL [R1+0xbf0], R42 ;  /* 0x000bf02a01007387 */ /* 0x000fe20000100800 */
[----:B--2---:R-:W-:Y:S01]  /*9c10*/  ISETP.GE.AND P6, PT, R5, RZ, PT ;  /* 0x000000ff0500720c */ /* 0x004fe20003fc6270 */
[----:B------:R-:W-:Y:S02]  /*9c20*/  IMAD.MOV.U32 R5, RZ, RZ, R120 ;  /* 0x000000ffff057224 */ /* 0x000fe400078e0078 */
[----:B------:R-:W-:-:S02]  /*9c30*/  IMAD.MOV.U32 R120, RZ, RZ, R121 ;  /* 0x000000ffff787224 */ /* 0x000fc400078e0079 */
[----:B------:R-:W-:Y:S01]  /*9c40*/  IMAD.MOV.U32 R121, RZ, RZ, R122 ;  /* 0x000000ffff797224 */ /* 0x000fe200078e007a */
[----:B------:R-:W-:Y:S01]  /*9c50*/  ISETP.GE.AND P2, PT, R5, RZ, PT ;  /* 0x000000ff0500720c */ /* 0x000fe20003f46270 */
[----:B------:R-:W-:Y:S02]  /*9c60*/  IMAD.MOV.U32 R122, RZ, RZ, R124 ;  /* 0x000000ffff7a7224 */ /* 0x000fe400078e007c */
[----:B------:R-:W-:Y:S02]  /*9c70*/  IMAD.MOV.U32 R124, RZ, RZ, R129 ;  /* 0x000000ffff7c7224 */ /* 0x000fe400078e0081 */
[----:B------:R-:W-:Y:S02]  /*9c80*/  IMAD.MOV.U32 R5, RZ, RZ, R120 ;  /* 0x000000ffff057224 */ /* 0x000fe400078e0078 */
[----:B------:R-:W-:Y:S02]  /*9c90*/  IMAD.MOV.U32 R120, RZ, RZ, R122 ;  /* 0x000000ffff787224 */ /* 0x000fe400078e007a */
[----:B------:R-:W-:Y:S01]  /*9ca0*/  IMAD.MOV.U32 R122, RZ, RZ, R124 ;  /* 0x000000ffff7a7224 */ /* 0x000fe200078e007c */
[----:B------:R-:W-:Y:S01]  /*9cb0*/  ISETP.GE.AND P0, PT, R5, RZ, PT ;  /* 0x000000ff0500720c */ /* 0x000fe20003f06270 */
[----:B------:R-:W-:Y:S01]  /*9cc0*/  IMAD.MOV.U32 R5, RZ, RZ, R120 ;  /* 0x000000ffff057224 */ /* 0x000fe200078e0078 */
[----:B------:R-:W2:Y:S01]  /*9cd0*/  LDL R124, [R1+0x968] ;  /* 0x00096800017c7983 */ /* 0x000ea20000100800 */
[----:B------:R-:W-:-:S03]  /*9ce0*/  IMAD.MOV.U32 R120, RZ, RZ, R122 ;  /* 0x000000ffff787224 */ /* 0x000fc600078e007a */
[----:B------:R-:W-:Y:S01]  /*9cf0*/  ISETP.GE.AND P5, PT, R5, RZ, PT ;  /* 0x000000ff0500720c */ /* 0x000fe20003fa6270 */
[----:B------:R-:W-:Y:S01]  /*9d00*/  IMAD.MOV.U32 R5, RZ, RZ, R120 ;  /* 0x000000ffff057224 */ /* 0x000fe200078e0078 */
[----:B------:R-:W3:Y:S01]  /*9d10*/  LDL R122, [R1+0x948] ;  /* 0x00094800017a7983 */ /* 0x000ee20000100800 */
[----:B------:R-:W-:-:S03]  /*9d20*/  IMAD.MOV.U32 R120, RZ, RZ, R121 ;  /* 0x000000ffff787224 */ /* 0x000fc600078e0079 */
[----:B------:R-:W3:Y:S01]  /*9d30*/  LDL R121, [R1+0x918] ;  /* 0x0009180001797983 */ /* 0x000ee20000100800 */
[----:B------:R-:W-:Y:S02]  /*9d40*/  IMAD.MOV.U32 R129, RZ, RZ, R131 ;  /* 0x000000ffff817224 */ /* 0x000fe400078e0083 */
[----:B----4-:R-:W-:Y:S02]  /*9d50*/  IMAD.MOV.U32 R131, RZ, RZ, R133 ;  /* 0x000000ffff837224 */ /* 0x010fe400078e0085 */
[----:B------:R-:W-:Y:S02]  /*9d60*/  IMAD.MOV.U32 R133, RZ, RZ, R134 ;  /* 0x000000ffff857224 */ /* 0x000fe400078e0086 */
[----:B------:R-:W4:Y:S01]  /*9d70*/  LDL R134, [R1+0x980] ;  /* 0x0009800001867983 */ /* 0x000f220000100800 */
[----:B------:R-:W-:Y:S01]  /*9d80*/  @!P3 IMAD.MOV R72, RZ, RZ, -R72 ;  /* 0x000000ffff48b224 */ /* 0x000fe200078e0a48 */
[C---:B------:R-:W-:Y:S01]  /*9d90*/  ISETP.GT.U32.AND P3, PT, R39.reuse, R53, PT ;  /* 0x000000352700720c */ /* 0x040fe20003f64070 */
[----:B------:R-:W-:Y:S01]  /*9da0*/  @!P4 IMAD.MOV R68, RZ, RZ, -R68 ;  /* 0x000000ffff44c224 */ /* 0x000fe200078e0a44 */
[----:B------:R-:W-:-:S11]  /*9db0*/  ISETP.GT.U32.AND P4, PT, R39, R50, PT ;  /* 0x000000322700720c */ /* 0x000fd60003f84070 */
[--C-:B------:R-:W-:Y:S01]  /*9dc0*/  @!P3 IMAD.IADD R53, R53, 0x1, -R39.reuse ;  /* 0x000000013535b824 */ /* 0x100fe200078e0a27 */
[C---:B------:R-:W-:Y:S01]  /*9dd0*/  ISETP.GT.U32.AND P3, PT, R39.reuse, R83, PT ;  /* 0x000000532700720c */ /* 0x040fe20003f64070 */
[----:B------:R-:W-:Y:S01]  /*9de0*/  @!P4 IMAD.IADD R50, R50, 0x1, -R39 ;  /* 0x000000013232c824 */ /* 0x000fe200078e0a27 */
[C---:B------:R-:W-:Y:S01]  /*9df0*/  ISETP.GT.U32.AND P4, PT, R39.reuse, R79, PT ;  /* 0x0000004f2700720c */ /* 0x040fe20003f84070 */
[----:B------:R-:W-:Y:S01]  /*9e00*/  @!P0 IMAD.MOV R53, RZ, RZ, -R53 ;  /* 0x000000ffff358224 */ /* 0x000fe200078e0a35 */
[----:B------:R-:W-:-:S09]  /*9e10*/  ISETP.GT.U32.AND P0, PT, R39, R87, PT ;  /* 0x000000572700720c */ /* 0x000fd20003f04070 */
[--C-:B------:R-:W-:Y:S01]  /*9e20*/  @!P3 IMAD.IADD R83, R83, 0x1, -R39.reuse ;  /* 0x000000015353b824 */ /* 0x100fe200078e0a27 */
[----:B------:R-:W-:Y:S01]  /*9e30*/  ISETP.GE.AND P3, PT, R5, RZ, PT ;  /* 0x000000ff0500720c */ /* 0x000fe20003f66270 */
[--C-:B------:R-:W-:Y:S01]  /*9e40*/  @!P4 IMAD.IADD R79, R79, 0x1, -R39.reuse ;  /* 0x000000014f4fc824 */ /* 0x100fe200078e0a27 */
[C---:B------:R-:W-:Y:S01]  /*9e50*/  ISETP.GT.U32.AND P4, PT, R39.reuse, R95, PT ;  /* 0x0000005f2700720c */ /* 0x040fe20003f84070 */
[----:B------:R-:W-:Y:S01]  /*9e60*/  @!P5 IMAD.MOV R50, RZ, RZ, -R50 ;  /* 0x000000ffff32d224 */ /* 0x000fe200078e0a32 */
[C---:B------:R-:W-:Y:S01]  /*9e70*/  ISETP.GT.U32.AND P5, PT, R39.reuse, R83, PT ;  /* 0x000000532700720c */ /* 0x040fe20003fa4070 */
[----:B------:R-:W-:Y:S01]  /*9e80*/  @!P2 IMAD.MOV R56, RZ, RZ, -R56 ;  /* 0x000000ffff38a224 */ /* 0x000fe200078e0a38 */
[----:B------:R-:W-:Y:S01]  /*9e90*/  ISETP.GT.U32.AND P2, PT, R39, R91, PT ;  /* 0x0000005b2700720c */ /* 0x000fe20003f44070 */
[----:B------:R-:W-:Y:S01]  /*9ea0*/  @!P0 IMAD.IADD R87, R87, 0x1, -R39 ;  /* 0x0000000157578824 */ /* 0x000fe200078e0a27 */
[----:B------:R-:W-:-:S05]  /*9eb0*/  ISETP.GT.U32.AND P0, PT, R39, R63, PT ;  /* 0x0000003f2700720c */ /* 0x000fca0003f04070 */
[----:B------:R-:W-:Y:S01]  /*9ec0*/  @!P3 IMAD.MOV R99, RZ, RZ, -R99 ;  /* 0x000000ffff63b224 */ /* 0x000fe200078e0a63 */
[----:B------:R-:W-:Y:S01]  /*9ed0*/  ISETP.GT.U32.AND P3, PT, R39, R75, PT ;  /* 0x0000004b2700720c */ /* 0x000fe20003f64070 */
[--C-:B------:R-:W-:Y:S01]  /*9ee0*/  @!P4 IMAD.IADD R95, R95, 0x1, -R39.reuse ;  /* 0x000000015f5fc824 */ /* 0x100fe200078e0a27 */
[C---:B------:R-:W-:Y:S01]  /*9ef0*/  ISETP.GT.U32.AND P4, PT, R39.reuse, R71, PT ;  /* 0x000000472700720c */ /* 0x040fe20003f84070 */
[----:B------:R-:W-:Y:S01]  /*9f00*/  @!P6 IMAD.MOV R60, RZ, RZ, -R60 ;  /* 0x000000ffff3ce224 */ /* 0x000fe200078e0a3c */
[----:B------:R-:W-:Y:S01]  /*9f10*/  ISETP.GT.U32.AND P6, PT, R39, R79, PT ;  /* 0x0000004f2700720c */ /* 0x000fe20003fc4070 */
[--C-:B------:R-:W-:Y:S02]  /*9f20*/  @!P5 IMAD.IADD R83, R83, 0x1, -R39.reuse ;  /* 0x000000015353d824 */ /* 0x100fe400078e0a27 */
[--C-:B------:R-:W-:Y:S01]  /*9f30*/  @!P2 IMAD.IADD R91, R91, 0x1, -R39.reuse ;  /* 0x000000015b5ba824 */ /* 0x100fe200078e0a27 */
[----:B------:R-:W-:Y:S01]  /*9f40*/  ISETP.GT.U32.AND P2, PT, R39, R67, PT ;  /* 0x000000432700720c */ /* 0x000fe20003f44070 */
[----:B------:R-:W-:-:S04]  /*9f50*/  @!P0 IMAD.IADD R63, R63, 0x1, -R39 ;  /* 0x000000013f3f8824 */ /* 0x000fc800078e0a27 */
[--C-:B------:R-:W-:Y:S01]  /*9f60*/  @!P3 IMAD.IADD R75, R75, 0x1, -R39.reuse ;  /* 0x000000014b4bb824 */ /* 0x100fe200078e0a27 */
[----:B------:R-:W-:Y:S01]  /*9f70*/  ISETP.GE.AND P3, PT, R120, RZ, PT ;  /* 0x000000ff7800720c */ /* 0x000fe20003f66270 */
[--C-:B------:R-:W-:Y:S02]  /*9f80*/  @!P4 IMAD.IADD R71, R71, 0x1, -R39.reuse ;  /* 0x000000014747c824 */ /* 0x100fe400078e0a27 */
[----:B------:R-:W-:-:S04]  /*9f90*/  @!P6 IMAD.IADD R79, R79, 0x1, -R39 ;  /* 0x000000014f4fe824 */ /* 0x000fc800078e0a27 */
[----:B------:R-:W-:-:S06]  /*9fa0*/  @!P2 IMAD.IADD R67, R67, 0x1, -R39 ;  /* 0x000000014343a824 */ /* 0x000fcc00078e0a27 */
[----:B------:R-:W-:Y:S01]  /*9fb0*/  @!P3 IMAD.MOV R91, RZ, RZ, -R91 ;  /* 0x000000ffff5bb224 */ /* 0x000fe200078e0a5b */
[C---:B------:R-:W-:Y:S02]  /*9fc0*/  ISETP.GT.U32.AND P3, PT, R39.reuse, R71, PT ;  /* 0x000000472700720c */ /* 0x040fe40003f64070 */
[----:B------:R-:W-:-:S11]  /*9fd0*/  ISETP.GT.U32.AND P6, PT, R39, R59, PT ;  /* 0x0000003b2700720c */ /* 0x000fd60003fc4070 */
[--C-:B------:R-:W-:Y:S01]  /*9fe0*/  @!P3 IMAD.IADD R71, R71, 0x1, -R39.reuse ;  /* 0x000000014747b824 */ /* 0x100fe200078e0a27 */
[----:B------:R-:W-:Y:S01]  /*9ff0*/  ISETP.GT.U32.AND P3, PT, R39, R49, PT ;  /* 0x000000312700720c */ /* 0x000fe20003f64070 */
[----:B------:R-:W-:-:S05]  /*a000*/  @!P6 IMAD.IADD R59, R59, 0x1, -R39 ;  /* 0x000000013b3be824 */ /* 0x000fca00078e0a27 */
[----:B------:R-:W-:-:S07]  /*a010*/  ISETP.GT.U32.AND P6, PT, R39, R59, PT ;  /* 0x0000003b2700720c */ /* 0x000fce0003fc4070 */
[----:B------:R-:W-:Y:S01]  /*a020*/  @!P3 IMAD.IADD R49, R49, 0x1, -R39 ;  /* 0x000000013131b824 */ /* 0x000fe200078e0a27 */
[----:B------:R-:W-:-:S05]  /*a030*/  ISETP.GE.AND P3, PT, R131, RZ, PT ;  /* 0x000000ff8300720c */ /* 0x000fca0003f66270 */
[----:B------:R-:W-:Y:S01]  /*a040*/  @!P6 IMAD.IADD R59, R59, 0x1, -R39 ;  /* 0x000000013b3be824 */ /* 0x000fe200078e0a27 */
[----:B------:R-:W-:Y:S02]  /*a050*/  ISETP.GE.AND P6, PT, R127, RZ, PT ;  /* 0x000000ff7f00720c */ /* 0x000fe40003fc6270 */
[----:B--2---:R-:W-:Y:S01]  /*a060*/  ISETP.GE.AND P0, PT, R124, RZ, PT ;  /* 0x000000ff7c00720c */ /* 0x004fe20003f06270 */
[----:B---3--:R-:W-:-:S05]  /*a070*/  IMAD.MOV.U32 R5, RZ, RZ, R121 ;  /* 0x000000ffff057224 */ /* 0x008fca00078e0079 */
[----:B------:R-:W-:Y:S01]  /*a080*/  ISETP.GE.AND P5, PT, R5, RZ, PT ;  /* 0x000000ff0500720c */ /* 0x000fe20003fa6270 */
[----:B------:R-:W-:-:S05]  /*a090*/  IMAD.MOV.U32 R121, RZ, RZ, R128 ;  /* 0x000000ffff797224 */ /* 0x000fca00078e0080 */
[----:B------:R-:W-:Y:S01]  /*a0a0*/  ISETP.GE.AND P4, PT, R121, RZ, PT ;  /* 0x000000ff7900720c */ /* 0x000fe20003f86270 */
[----:B------:R-:W-:Y:S01]  /*a0b0*/  @!P0 IMAD.MOV R79, RZ, RZ, -R79 ;  /* 0x000000ffff4f8224 */ /* 0x000fe200078e0a4f */
[----:B------:R-:W-:-:S05]  /*a0c0*/  ISETP.GE.AND P2, PT, R122, RZ, PT ;  /* 0x000000ff7a00720c */ /* 0x000fca0003f46270 */
[----:B------:R-:W-:Y:S01]  /*a0d0*/  @!P5 IMAD.MOV R95, RZ, RZ, -R95 ;  /* 0x000000ffff5fd224 */ /* 0x000fe200078e0a5f */
[C---:B------:R-:W-:Y:S02]  /*a0e0*/  ISETP.GT.U32.AND P5, PT, R39.reuse, R75, PT ;  /* 0x0000004b2700720c */ /* 0x040fe40003fa4070 */
[----:B------:R-:W-:-:S03]  /*a0f0*/  ISETP.GT.U32.AND P0, PT, R39, R55, PT ;  /* 0x000000372700720c */ /* 0x000fc60003f04070 */
[----:B------:R-:W-:Y:S01]  /*a100*/  @!P4 IMAD.MOV R87, RZ, RZ, -R87 ;  /* 0x000000ffff57c224 */ /* 0x000fe200078e0a57 */
[----:B------:R-:W-:Y:S01]  /*a110*/  ISETP.GT.U32.AND P4, PT, R39, R67, PT ;  /* 0x000000432700720c */ /* 0x000fe20003f84070 */
[----:B------:R-:W-:Y:S02]  /*a120*/  IMAD.MOV.U32 R128, RZ, RZ, R149 ;  /* 0x000000ffff807224 */ /* 0x000fe400078e0095 */
[----:B------:R-:W-:-:S04]  /*a130*/  @!P2 IMAD.MOV R83, RZ, RZ, -R83 ;  /* 0x000000ffff53a224 */ /* 0x000fc800078e0a53 */
[--C-:B------:R-:W-:Y:S01]  /*a140*/  @!P5 IMAD.IADD R75, R75, 0x1, -R39.reuse ;  /* 0x000000014b4bd824 */ /* 0x100fe200078e0a27 */
[----:B------:R-:W-:Y:S01]  /*a150*/  ISETP.GT.U32.AND P5, PT, R39, R52, PT ;  /* 0x000000342700720c */ /* 0x000fe20003fa4070 */
[--C-:B------:R-:W-:Y:S01]  /*a160*/  @!P0 IMAD.IADD R55, R55, 0x1, -R39.reuse ;  /* 0x0000000137378824 */ /* 0x100fe200078e0a27 */
[----:B------:R-:W-:Y:S02]  /*a170*/  ISETP.GT.U32.AND P2, PT, R39, R63, PT ;  /* 0x0000003f2700720c */ /* 0x000fe40003f44070 */
[----:B------:R-:W-:Y:S01]  /*a180*/  ISETP.GE.AND P0, PT, R128, RZ, PT ;  /* 0x000000ff8000720c */ /* 0x000fe20003f06270 */
[----:B------:R-:W-:Y:S01]  /*a190*/  @!P4 IMAD.IADD R67, R67, 0x1, -R39 ;  /* 0x000000014343c824 */ /* 0x000fe200078e0a27 */
[----:B------:R-:W-:-:S07]  /*a1a0*/  ISETP.GT.U32.AND P4, PT, R39, R98, PT ;  /* 0x000000622700720c */ /* 0x000fce0003f84070 */
[--C-:B------:R-:W-:Y:S01]  /*a1b0*/  @!P5 IMAD.IADD R52, R52, 0x1, -R39.reuse ;  /* 0x000000013434d824 */ /* 0x100fe200078e0a27 */
[----:B------:R-:W-:Y:S01]  /*a1c0*/  ISETP.GE.AND P5, PT, R129, RZ, PT ;  /* 0x000000ff8100720c */ /* 0x000fe20003fa6270 */
[----:B------:R-:W-:Y:S01]  /*a1d0*/  @!P2 IMAD.IADD R63, R63, 0x1, -R39 ;  /* 0x000000013f3fa824 */ /* 0x000fe200078e0a27 */
[C---:B------:R-:W-:Y:S01]  /*a1e0*/  ISETP.GT.U32.AND P2, PT, R39.reuse, R94, PT ;  /* 0x0000005e2700720c */ /* 0x040fe20003f44070 */
[----:B------:R-:W-:Y:S01]  /*a1f0*/  @!P0 IMAD.MOV R71, RZ, RZ, -R71 ;  /* 0x000000ffff478224 */ /* 0x000fe200078e0a47 */
[----:B------:R-:W-:Y:S01]  /*a200*/  ISETP.GT.U32.AND P0, PT, R39, R52, PT ;  /* 0x000000342700720c */ /* 0x000fe20003f04070 */
[----:B------:R-:W-:Y:S01]  /*a210*/  @!P4 IMAD.IADD R98, R98, 0x1, -R39 ;  /* 0x000000016262c824 */ /* 0x000fe200078e0a27 */
[----:B------:R-:W-:Y:S01]  /*a220*/  ISETP.GE.AND P4, PT, R133, RZ, PT ;  /* 0x000000ff8500720c */ /* 0x000fe20003f86270 */
[----:B------:R-:W-:-:S03]  /*a230*/  @!P3 IMAD.MOV R63, RZ, RZ, -R63 ;  /* 0x000000ffff3fb224 */ /* 0x000fc600078e0a3f */
[----:B------:R-:W-:-:S03]  /*a240*/  ISETP.GT.U32.AND P3, PT, R39, R98, PT ;  /* 0x000000622700720c */ /* 0x000fc60003f64070 */
[----:B------:R-:W-:Y:S01]  /*a250*/  @!P5 IMAD.MOV R67, RZ, RZ, -R67 ;  /* 0x000000ffff43d224 */ /* 0x000fe200078e0a43 */
[C---:B------:R-:W-:Y:S01]  /*a260*/  ISETP.GT.U32.AND P5, PT, R39.reuse, R49, PT ;  /* 0x000000312700720c */ /* 0x040fe20003fa4070 */
[--C-:B------:R-:W-:Y:S01]  /*a270*/  @!P2 IMAD.IADD R94, R94, 0x1, -R39.reuse ;  /* 0x000000015e5ea824 */ /* 0x100fe200078e0a27 */
[C---:B------:R-:W-:Y:S01]  /*a280*/  ISETP.GT.U32.AND P2, PT, R39.reuse, R55, PT ;  /* 0x000000372700720c */ /* 0x040fe20003f44070 */
[----:B------:R-:W-:Y:S01]  /*a290*/  @!P0 IMAD.IADD R52, R52, 0x1, -R39 ;  /* 0x0000000134348824 */ /* 0x000fe200078e0a27 */
[C---:B------:R-:W-:Y:S01]  /*a2a0*/  ISETP.GT.U32.AND P0, PT, R39.reuse, R82, PT ;  /* 0x000000522700720c */ /* 0x040fe20003f04070 */
[----:B------:R-:W-:Y:S01]  /*a2b0*/  @!P4 IMAD.MOV R59, RZ, RZ, -R59 ;  /* 0x000000ffff3bc224 */ /* 0x000fe200078e0a3b */
[----:B------:R-:W-:Y:S01]  /*a2c0*/  ISETP.GT.U32.AND P4, PT, R39, R90, PT ;  /* 0x0000005a2700720c */ /* 0x000fe20003f84070 */
[----:B------:R-:W-:Y:S02]  /*a2d0*/  @!P6 IMAD.MOV R75, RZ, RZ, -R75 ;  /* 0x000000ffff4be224 */ /* 0x000fe400078e0a4b */
[----:B------:R-:W-:Y:S01]  /*a2e0*/  @!P3 IMAD.IADD R98, R98, 0x1, -R39 ;  /* 0x000000016262b824 */ /* 0x000fe200078e0a27 */
[----:B----4-:R-:W-:-:S03]  /*a2f0*/  ISETP.GE.AND P3, PT, R134, RZ, PT ;  /* 0x000000ff8600720c */ /* 0x010fc60003f66270 */
[--C-:B------:R-:W-:Y:S01]  /*a300*/  @!P5 IMAD.IADD R49, R49, 0x1, -R39.reuse ;  /* 0x000000013131d824 */ /* 0x100fe200078e0a27 */
[C---:B------:R-:W-:Y:S02]  /*a310*/  ISETP.GT.U32.AND P5, PT, R39.reuse, R78, PT ;  /* 0x0000004e2700720c */ /* 0x040fe40003fa4070 */
[----:B------:R-:W-:Y:S01]  /*a320*/  ISETP.GT.U32.AND P6, PT, R39, R94, PT ;  /* 0x0000005e2700720c */ /* 0x000fe20003fc4070 */
[--C-:B------:R-:W-:Y:S01]  /*a330*/  @!P2 IMAD.IADD R55, R55, 0x1, -R39.reuse ;  /* 0x000000013737a824 */ /* 0x100fe200078e0a27 */
[----:B------:R-:W-:Y:S01]  /*a340*/  ISETP.GT.U32.AND P2, PT, R39, R86, PT ;  /* 0x000000562700720c */ /* 0x000fe20003f44070 */
[--C-:B------:R-:W-:Y:S01]  /*a350*/  @!P0 IMAD.IADD R82, R82, 0x1, -R39.reuse ;  /* 0x0000000152528824 */ /* 0x100fe200078e0a27 */
[----:B------:R-:W-:Y:S01]  /*a360*/  ISETP.GE.AND P0, PT, R140, RZ, PT ;  /* 0x000000ff8c00720c */ /* 0x000fe20003f06270 */
[----:B------:R-:W-:Y:S01]  /*a370*/  @!P4 IMAD.IADD R90, R90, 0x1, -R39 ;  /* 0x000000015a5ac824 */ /* 0x000fe200078e0a27 */
[----:B------:R-:W-:Y:S01]  /*a380*/  ISETP.GE.AND P4, PT, R136, RZ, PT ;  /* 0x000000ff8800720c */ /* 0x000fe20003f86270 */
[----:B------:R-:W-:-:S03]  /*a390*/  @!P3 IMAD.MOV R55, RZ, RZ, -R55 ;  /* 0x000000ffff37b224 */ /* 0x000fc600078e0a37 */
[----:B------:R-:W-:Y:S01]  /*a3a0*/  ISETP.GT.U32.AND P3, PT, R39, R90, PT ;  /* 0x0000005a2700720c */ /* 0x000fe20003f64070 */
[--C-:B------:R-:W-:Y:S01]  /*a3b0*/  @!P5 IMAD.IADD R78, R78, 0x1, -R39.reuse ;  /* 0x000000014e4ed824 */ /* 0x100fe200078e0a27 */
[----:B------:R-:W-:Y:S01]  /*a3c0*/  ISETP.GE.AND P5, PT, R141, RZ, PT ;  /* 0x000000ff8d00720c */ /* 0x000fe20003fa6270 */
[--C-:B------:R-:W-:Y:S01]  /*a3d0*/  @!P6 IMAD.IADD R94, R94, 0x1, -R39.reuse ;  /* 0x000000015e5ee824 */ /* 0x100fe200078e0a27 */
[----:B------:R-:W-:Y:S01]  /*a3e0*/  ISETP.GT.U32.AND P6, PT, R39, R74, PT ;  /* 0x0000004a2700720c */ /* 0x000fe20003fc4070 */
[----:B------:R-:W-:Y:S01]  /*a3f0*/  @!P2 IMAD.IADD R86, R86, 0x1, -R39 ;  /* 0x000000015656a824 */ /* 0x000fe200078e0a27 */
[----:B------:R-:W-:Y:S01]  /*a400*/  ISETP.GE.AND P2, PT, R137, RZ, PT ;  /* 0x000000ff8900720c */ /* 0x000fe20003f46270 */
[----:B------:R-:W-:Y:S01]  /*a410*/  @!P0 IMAD.MOV R98, RZ, RZ, -R98 ;  /* 0x000000ffff628224 */ /* 0x000fe200078e0a62 */
[C---:B------:R-:W-:Y:S01]  /*a420*/  ISETP.GT.U32.AND P0, PT, R39.reuse, R78, PT ;  /* 0x0000004e2700720c */ /* 0x040fe20003f04070 */
[----:B------:R-:W-:Y:S01]  /*a430*/  @!P4 IMAD.MOV R52, RZ, RZ, -R52 ;  /* 0x000000ffff34c224 */ /* 0x000fe200078e0a34 */
[----:B------:R-:W-:-:S03]  /*a440*/  ISETP.GT.U32.AND P4, PT, R39, R86, PT ;  /* 0x000000562700720c */ /* 0x000fc60003f84070 */
[--C-:B------:R-:W-:Y:S01]  /*a450*/  @!P3 IMAD.IADD R90, R90, 0x1, -R39.reuse ;  /* 0x000000015a5ab824 */ /* 0x100fe200078e0a27 */
[C---:B------:R-:W-:Y:S01]  /*a460*/  ISETP.GT.U32.AND P3, PT, R39.reuse, R66, PT ;  /* 0x000000422700720c */ /* 0x040fe20003f64070 */
[----:B------:R-:W-:Y:S01]  /*a470*/  @!P5 IMAD.MOV R94, RZ, RZ, -R94 ;  /* 0x000000ffff5ed224 */ /* 0x000fe200078e0a5e */
[C---:B------:R-:W-:Y:S01]  /*a480*/  ISETP.GT.U32.AND P5, PT, R39.reuse, R70, PT ;  /* 0x000000462700720c */ /* 0x040fe20003fa4070 */
[----:B------:R-:W-:Y:S02]  /*a490*/  @!P6 IMAD.IADD R74, R74, 0x1, -R39 ;  /* 0x000000014a4ae824 */ /* 0x000fe400078e0a27 */
[----:B------:R-:W-:Y:S01]  /*a4a0*/  @!P2 IMAD.MOV R49, RZ, RZ, -R49 ;  /* 0x000000ffff31a224 */ /* 0x000fe200078e0a31 */
[C---:B------:R-:W-:Y:S01]  /*a4b0*/  ISETP.GT.U32.AND P2, PT, R39.reuse, R82, PT ;  /* 0x000000522700720c */ /* 0x040fe20003f44070 */
[--C-:B------:R-:W-:Y:S01]  /*a4c0*/  @!P0 IMAD.IADD R78, R78, 0x1, -R39.reuse ;  /* 0x000000014e4e8824 */ /* 0x100fe200078e0a27 */
[C---:B------:R-:W-:Y:S02]  /*a4d0*/  ISETP.GT.U32.AND P0, PT, R39.reuse, R54, PT ;  /* 0x000000362700720c */ /* 0x040fe40003f04070 */
[C---:B------:R-:W-:Y:S01]  /*a4e0*/  ISETP.GT.U32.AND P6, PT, R39.reuse, R74, PT ;  /* 0x0000004a2700720c */ /* 0x040fe20003fc4070 */
[--C-:B------:R-:W-:Y:S01]  /*a4f0*/  @!P4 IMAD.IADD R86, R86, 0x1, -R39.reuse ;  /* 0x000000015656c824 */ /* 0x100fe200078e0a27 */
[----:B------:R-:W-:Y:S01]  /*a500*/  ISETP.GT.U32.AND P4, PT, R39, R62, PT ;  /* 0x0000003e2700720c */ /* 0x000fe20003f84070 */
[--C-:B------:R-:W-:Y:S01]  /*a510*/  @!P3 IMAD.IADD R66, R66, 0x1, -R39.reuse ;  /* 0x000000014242b824 */ /* 0x100fe200078e0a27 */
[----:B------:R-:W-:Y:S01]  /*a520*/  ISETP.GE.AND P3, PT, R144, RZ, PT ;  /* 0x000000ff9000720c */ /* 0x000fe20003f66270 */
[----:B------:R-:W-:Y:S01]  /*a530*/  @!P5 IMAD.IADD R70, R70, 0x1, -R39 ;  /* 0x000000014646d824 */ /* 0x000fe200078e0a27 */
[----:B------:R-:W-:-:S03]  /*a540*/  ISETP.GE.AND P5, PT, R143, RZ, PT ;  /* 0x000000ff8f00720c */ /* 0x000fc60003fa6270 */
[--C-:B------:R-:W-:Y:S01]  /*a550*/  @!P2 IMAD.IADD R82, R82, 0x1, -R39.reuse ;  /* 0x000000015252a824 */ /* 0x100fe200078e0a27 */
[C---:B------:R-:W-:Y:S01]  /*a560*/  ISETP.GT.U32.AND P2, PT, R39.reuse, R58, PT ;  /* 0x0000003a2700720c */ /* 0x040fe20003f44070 */
[--C-:B------:R-:W-:Y:S01]  /*a570*/  @!P0 IMAD.IADD R54, R54, 0x1, -R39.reuse ;  /* 0x0000000136368824 */ /* 0x100fe200078e0a27 */
[----:B------:R-:W-:Y:S01]  /*a580*/  ISETP.GT.U32.AND P0, PT, R39, R70, PT ;  /* 0x000000462700720c */ /* 0x000fe20003f04070 */
[--C-:B------:R-:W-:Y:S01]  /*a590*/  @!P6 IMAD.IADD R74, R74, 0x1, -R39.reuse ;  /* 0x000000014a4ae824 */ /* 0x100fe200078e0a27 */
[----:B------:R-:W-:Y:S01]  /*a5a0*/  ISETP.GE.AND P6, PT, R142, RZ, PT ;  /* 0x000000ff8e00720c */ /* 0x000fe20003fc6270 */
[----:B------:R-:W-:Y:S01]  /*a5b0*/  @!P4 IMAD.IADD R62, R62, 0x1, -R39 ;  /* 0x000000013e3ec824 */ /* 0x000fe200078e0a27 */
[----:B------:R-:W-:Y:S01]  /*a5c0*/  ISETP.GE.AND P4, PT, R145, RZ, PT ;  /* 0x000000ff9100720c */ /* 0x000fe20003f86270 */
[----:B------:R-:W-:Y:S02]  /*a5d0*/  @!P3 IMAD.MOV R82, RZ, RZ, -R82 ;  /* 0x000000ffff52b224 */ /* 0x000fe400078e0a52 */
[----:B------:R-:W-:Y:S01]  /*a5e0*/  @!P5 IMAD.MOV R86, RZ, RZ, -R86 ;  /* 0x000000ffff56d224 */ /* 0x000fe200078e0a56 */
[----:B------:R-:W-:-:S02]  /*a5f0*/  ISETP.GT.U32.AND P5, PT, R39, R66, PT ;  /* 0x000000422700720c */ /* 0x000fc40003fa4070 */
[----:B------:R-:W-:Y:S01]  /*a600*/  ISETP.GT.U32.AND P3, PT, R39, R62, PT ;  /* 0x0000003e2700720c */ /* 0x000fe20003f64070 */
[--C-:B------:R-:W-:Y:S01]  /*a610*/  @!P2 IMAD.IADD R58, R58, 0x1, -R39.reuse ;  /* 0x000000013a3aa824 */ /* 0x100fe200078e0a27 */
[----:B------:R-:W-:Y:S01]  /*a620*/  ISETP.GE.AND P2, PT, R147, RZ, PT ;  /* 0x000000ff9300720c */ /* 0x000fe20003f46270 */
[----:B------:R-:W-:Y:S01]  /*a630*/  @!P0 IMAD.IADD R70, R70, 0x1, -R39 ;  /* 0x0000000146468824 */ /* 0x000fe200078e0a27 */
[C---:B------:R-:W-:Y:S01]  /*a640*/  ISETP.GT.U32.AND P0, PT, R39.reuse, R48, PT ;  /* 0x000000302700720c */ /* 0x040fe20003f04070 */
[----:B------:R-:W-:Y:S01]  /*a650*/  @!P6 IMAD.MOV R90, RZ, RZ, -R90 ;  /* 0x000000ffff5ae224 */ /* 0x000fe200078e0a5a */
[C---:B------:R-:W-:Y:S01]  /*a660*/  ISETP.GT.U32.AND P6, PT, R39.reuse, R54, PT ;  /* 0x000000362700720c */ /* 0x040fe20003fc4070 */
[----:B------:R-:W-:Y:S01]  /*a670*/  @!P4 IMAD.MOV R78, RZ, RZ, -R78 ;  /* 0x000000ffff4ec224 */ /* 0x000fe200078e0a4e */
[----:B------:R-:W-:-:S03]  /*a680*/  ISETP.GT.U32.AND P4, PT, R39, R58, PT ;  /* 0x0000003a2700720c */ /* 0x000fc60003f84070 */
[--C-:B------:R-:W-:Y:S01]  /*a690*/  @!P5 IMAD.IADD R66, R66, 0x1, -R39.reuse ;  /* 0x000000014242d824 */ /* 0x100fe200078e0a27 */
[C---:B------:R-:W-:Y:S01]  /*a6a0*/  ISETP.GT.U32.AND P5, PT, R39.reuse, R97, PT ;  /* 0x000000612700720c */ /* 0x040fe20003fa4070 */
[--C-:B------:R-:W-:Y:S01]  /*a6b0*/  @!P3 IMAD.IADD R62, R62, 0x1, -R39.reuse ;  /* 0x000000013e3eb824 */ /* 0x100fe200078e0a27 */
[C---:B------:R-:W-:Y:S01]  /*a6c0*/  ISETP.GT.U32.AND P3, PT, R39.reuse, R93, PT ;  /* 0x0000005d2700720c */ /* 0x040fe20003f64070 */
[----:B------:R-:W-:Y:S01]  /*a6d0*/  @!P2 IMAD.MOV R74, RZ, RZ, -R74 ;  /* 0x000000ffff4aa224 */ /* 0x000fe200078e0a4a */
[C---:B------:R-:W-:Y:S01]  /*a6e0*/  ISETP.GT.U32.AND P2, PT, R39.reuse, R51, PT ;  /* 0x000000332700720c */ /* 0x040fe20003f44070 */
[--C-:B------:R-:W-:Y:S01]  /*a6f0*/  @!P0 IMAD.IADD R48, R48, 0x1, -R39.reuse ;  /* 0x0000000130308824 */ /* 0x100fe200078e0a27 */
[----:B------:R-:W-:Y:S01]  /*a700*/  ISETP.GE.AND P0, PT, R152, RZ, PT ;  /* 0x000000ff9800720c */ /* 0x000fe20003f06270 */
[--C-:B------:R-:W-:Y:S01]  /*a710*/  @!P6 IMAD.IADD R54, R54, 0x1, -R39.reuse ;  /* 0x000000013636e824 */ /* 0x100fe200078e0a27 */
[----:B------:R-:W-:Y:S01]  /*a720*/  ISETP.GT.U32.AND P6, PT, R39, R89, PT ;  /* 0x000000592700720c */ /* 0x000fe20003fc4070 */
[----:B------:R-:W-:Y:S01]  /*a730*/  @!P4 IMAD.IADD R58, R58, 0x1, -R39 ;  /* 0x000000013a3ac824 */ /* 0x000fe200078e0a27 */
[----:B------:R-:W-:-:S03]  /*a740*/  ISETP.GE.AND P4, PT, R148, RZ, PT ;  /* 0x000000ff9400720c */ /* 0x000fc60003f86270 */
[--C-:B------:R-:W-:Y:S02]  /*a750*/  @!P5 IMAD.IADD R97, R97, 0x1, -R39.reuse ;  /* 0x000000016161d824 */ /* 0x100fe400078e0a27 */
[--C-:B------:R-:W-:Y:S01]  /*a760*/  @!P3 IMAD.IADD R93, R93, 0x1, -R39.reuse ;  /* 0x000000015d5db824 */ /* 0x100fe200078e0a27 */
[----:B------:R-:W-:Y:S01]  /*a770*/  ISETP.GE.AND P3, PT, R154, RZ, PT ;  /* 0x000000ff9a00720c */ /* 0x000fe20003f66270 */
[--C-:B------:R-:W-:Y:S01]  /*a780*/  @!P2 IMAD.IADD R51, R51, 0x1, -R39.reuse ;  /* 0x000000013333a824 */ /* 0x100fe200078e0a27 */
[----:B------:R-:W-:Y:S01]  /*a790*/  ISETP.GE.AND P2, PT, R151, RZ, PT ;  /* 0x000000ff9700720c */ /* 0x000fe20003f46270 */
[----:B------:R-:W-:Y:S01]  /*a7a0*/  @!P0 IMAD.MOV R62, RZ, RZ, -R62 ;  /* 0x000000ffff3e8224 */ /* 0x000fe200078e0a3e */
[----:B------:R-:W-:Y:S01]  /*a7b0*/  ISETP.GT.U32.AND P0, PT, R39, R97, PT ;  /* 0x000000612700720c */ /* 0x000fe20003f04070 */
[----:B------:R-:W-:Y:S02]  /*a7c0*/  @!P6 IMAD.IADD R89, R89, 0x1, -R39 ;  /* 0x000000015959e824 */ /* 0x000fe400078e0a27 */
[----:B------:R-:W-:Y:S01]  /*a7d0*/  @!P4 IMAD.MOV R70, RZ, RZ, -R70 ;  /* 0x000000ffff46c224 */ /* 0x000fe200078e0a46 */
[----:B------:R-:W-:-:S02]  /*a7e0*/  ISETP.GT.U32.AND P4, PT, R39, R51, PT ;  /* 0x000000332700720c */ /* 0x000fc40003f84070 */
[----:B------:R-:W-:-:S03]  /*a7f0*/  ISETP.GT.U32.AND P6, PT, R39, R89, PT ;  /* 0x000000592700720c */ /* 0x000fc60003fc4070 */
[----:B------:R-:W-:Y:S01]  /*a800*/  @!P3 IMAD.MOV R54, RZ, RZ, -R54 ;  /* 0x000000ffff36b224 */ /* 0x000fe200078e0a36 */
[C---:B------:R-:W-:Y:S01]  /*a810*/  ISETP.GT.U32.AND P3, PT, R39.reuse, R85, PT ;  /* 0x000000552700720c */ /* 0x040fe20003f64070 */
[----:B------:R-:W-:Y:S01]  /*a820*/  @!P2 IMAD.MOV R66, RZ, RZ, -R66 ;  /* 0x000000ffff42a224 */ /* 0x000fe200078e0a42 */
[----:B------:R-:W-:Y:S01]  /*a830*/  ISETP.GT.U32.AND P2, PT, R39, R48, PT ;  /* 0x000000302700720c */ /* 0x000fe20003f44070 */
[--C-:B------:R-:W-:Y:S01]  /*a840*/  @!P0 IMAD.IADD R97, R97, 0x1, -R39.reuse ;  /* 0x0000000161618824 */ /* 0x100fe200078e0a27 */
[----:B------:R-:W-:Y:S02]  /*a850*/  ISETP.GT.U32.AND P0, PT, R39, R73, PT ;  /* 0x000000492700720c */ /* 0x000fe40003f04070 */
[----:B------:R-:W-:Y:S01]  /*a860*/  ISETP.GE.AND P5, PT, R153, RZ, PT ;  /* 0x000000ff9900720c */ /* 0x000fe20003fa6270 */
[--C-:B------:R-:W-:Y:S02]  /*a870*/  @!P4 IMAD.IADD R51, R51, 0x1, -R39.reuse ;  /* 0x000000013333c824 */ /* 0x100fe400078e0a27 */
[----:B------:R-:W-:Y:S01]  /*a880*/  @!P6 IMAD.IADD R89, R89, 0x1, -R39 ;  /* 0x000000015959e824 */ /* 0x000fe200078e0a27 */
[----:B------:R-:W-:-:S02]  /*a890*/  ISETP.GT.U32.AND P6, PT, R39, R69, PT ;  /* 0x000000452700720c */ /* 0x000fc40003fc4070 */
        /* <DEDUP_REMOVED lines=8> */
[----:B------:R-:W-:-:S03]  /*a920*/  ISETP.GT.U32.AND P5, PT, R39, R93, PT ;  /* 0x0000005d2700720c */ /* 0x000fc60003fa4070 */
[--C-:B------:R-:W-:Y:S01]  /*a930*/  @!P6 IMAD.IADD R69, R69, 0x1, -R39.reuse ;  /* 0x000000014545e824 */ /* 0x100fe200078e0a27 */
[----:B------:R-:W-:Y:S01]  /*a940*/  ISETP.GT.U32.AND P6, PT, R39, R85, PT ;  /* 0x000000552700720c */ /* 0x000fe20003fc4070 */
[----:B------:R-:W-:Y:S01]  /*a950*/  @!P4 IMAD.IADD R81, R81, 0x1, -R39 ;  /* 0x000000015151c824 */ /* 0x000fe200078e0a27 */
[----:B------:R-:W-:Y:S01]  /*a960*/  ISETP.GE.AND P4, PT, R160, RZ, PT ;  /* 0x000000ffa000720c */ /* 0x000fe20003f86270 */
[----:B------:R-:W-:-:S03]  /*a970*/  @!P3 IMAD.MOV R48, RZ, RZ, -R48 ;  /* 0x000000ffff30b224 */ /* 0x000fc600078e0a30 */
[----:B------:R-:W-:Y:S01]  /*a980*/  ISETP.GT.U32.AND P3, PT, R39, R81, PT ;  /* 0x000000512700720c */ /* 0x000fe20003f64070 */
[----:B------:R-:W-:Y:S01]  /*a990*/  @!P2 IMAD.IADD R77, R77, 0x1, -R39 ;  /* 0x000000014d4da824 */ /* 0x000fe200078e0a27 */
[----:B------:R-:W-:Y:S01]  /*a9a0*/  ISETP.GE.AND P2, PT, R161, RZ, PT ;  /* 0x000000ffa100720c */ /* 0x000fe20003f46270 */
[----:B------:R-:W-:Y:S01]  /*a9b0*/  @!P0 IMAD.MOV R89, RZ, RZ, -R89 ;  /* 0x000000ffff598224 */ /* 0x000fe200078e0a59 */
[----:B------:R-:W-:Y:S01]  /*a9c0*/  ISETP.GT.U32.AND P0, PT, R39, R65, PT ;  /* 0x000000412700720c */ /* 0x000fe20003f04070 */
[--C-:B------:R-:W-:Y:S01]  /*a9d0*/  @!P5 IMAD.IADD R93, R93, 0x1, -R39.reuse ;  /* 0x000000015d5dd824 */ /* 0x100fe200078e0a27 */
[----:B------:R-:W-:Y:S01]  /*a9e0*/  ISETP.GE.AND P5, PT, R155, RZ, PT ;  /* 0x000000ff9b00720c */ /* 0x000fe20003fa6270 */
[----:B------:R-:W-:Y:S01]  /*a9f0*/  @!P6 IMAD.IADD R85, R85, 0x1, -R39 ;  /* 0x000000015555e824 */ /* 0x000fe200078e0a27 */
[C---:B------:R-:W-:Y:S01]  /*aa00*/  ISETP.GT.U32.AND P6, PT, R39.reuse, R61, PT ;  /* 0x0000003d2700720c */ /* 0x040fe20003fc4070 */
[----:B------:R-:W-:Y:S01]  /*aa10*/  @!P4 IMAD.MOV R97, RZ, RZ, -R97 ;  /* 0x000000ffff61c224 */ /* 0x000fe200078e0a61 */
[----:B------:R-:W-:-:S03]  /*aa20*/  ISETP.GT.U32.AND P4, PT, R39, R77, PT ;  /* 0x0000004d2700720c */ /* 0x000fc60003f84070 */
[----:B------:R-:W-:Y:S01]  /*aa30*/  @!P3 IMAD.IADD R81, R81, 0x1, -R39 ;  /* 0x000000015151b824 */ /* 0x000fe200078e0a27 */
[C---:B------:R-:W-:Y:S01]  /*aa40*/  ISETP.GT.U32.AND P3, PT, R39.reuse, R57, PT ;  /* 0x000000392700720c */ /* 0x040fe20003f64070 */
[----:B------:R-:W-:Y:S01]  /*aa50*/  @!P2 IMAD.MOV R93, RZ, RZ, -R93 ;  /* 0x000000ffff5da224 */ /* 0x000fe200078e0a5d */
[----:B------:R-:W-:Y:S01]  /*aa60*/  ISETP.GT.U32.AND P2, PT, R39, R69, PT ;  /* 0x000000452700720c */ /* 0x000fe20003f44070 */
[----:B------:R-:W-:Y:S01]  /*aa70*/  @!P0 IMAD.IADD R65, R65, 0x1, -R39 ;  /* 0x0000000141418824 */ /* 0x000fe200078e0a27 */
[----:B------:R-:W-:Y:S01]  /*aa80*/  ISETP.GE.AND P0, PT, R116, RZ, PT ;  /* 0x000000ff7400720c */ /* 0x000fe20003f06270 */
[----:B------:R-:W-:Y:S01]  /*aa90*/  @!P5 IMAD.MOV R51, RZ, RZ, -R51 ;  /* 0x000000ffff33d224 */ /* 0x000fe200078e0a33 */
[----:B------:R-:W-:Y:S01]  /*aaa0*/  ISETP.GT.U32.AND P5, PT, R39, R73, PT ;  /* 0x000000492700720c */ /* 0x000fe20003fa4070 */
[----:B------:R-:W-:Y:S01]  /*aab0*/  @!P6 IMAD.IADD R61, R61, 0x1, -R39 ;  /* 0x000000013d3de824 */ /* 0x000fe200078e0a27 */
[----:B------:R-:W-:Y:S01]  /*aac0*/  ISETP.GE.AND P6, PT, R115, RZ, PT ;  /* 0x000000ff7300720c */ /* 0x000fe20003fc6270 */
[----:B------:R-:W-:-:S02]  /*aad0*/  VIADD R149, R0, 0x1c ;  /* 0x0000001c00957836 */ /* 0x000fc40000000000 */
[--C-:B------:R-:W-:Y:S01]  /*aae0*/  @!P4 IMAD.IADD R77, R77, 0x1, -R39.reuse ;  /* 0x000000014d4dc824 */ /* 0x100fe200078e0a27 */
[----:B------:R-:W-:Y:S01]  /*aaf0*/  ISETP.GT.U32.AND P4, PT, R39, R31, PT ;  /* 0x0000001f2700720c */ /* 0x000fe20003f84070 */
[--C-:B------:R-:W-:Y:S01]  /*ab00*/  @!P3 IMAD.IADD R57, R57, 0x1, -R39.reuse ;  /* 0x000000013939b824 */ /* 0x100fe200078e0a27 */
[----:B------:R-:W-:Y:S01]  /*ab10*/  ISETP.GE.AND P3, PT, R114, RZ, PT ;  /* 0x000000ff7200720c */ /* 0x000fe20003f66270 */
[----:B------:R-:W-:Y:S01]  /*ab20*/  @!P2 IMAD.IADD R69, R69, 0x1, -R39 ;  /* 0x000000014545a824 */ /* 0x000fe200078e0a27 */
[----:B------:R-:W-:Y:S01]  /*ab30*/  IABS R41, R149 ;  /* 0x0000009500297213 */ /* 0x000fe20000000000 */
[----:B------:R-:W-:Y:S01]  /*ab40*/  @!P0 IMAD.MOV R77, RZ, RZ, -R77 ;  /* 0x000000ffff4d8224 */ /* 0x000fe200078e0a4d */
[----:B------:R-:W-:Y:S01]  /*ab50*/  ISETP.GE.AND P2, PT, R117, RZ, PT ;  /* 0x000000ff7500720c */ /* 0x000fe20003f46270 */
[----:B------:R-:W-:Y:S01]  /*ab60*/  @!P5 IMAD.IADD R73, R73, 0x1, -R39 ;  /* 0x000000014949d824 */ /* 0x000fe200078e0a27 */
[----:B------:R-:W-:Y:S01]  /*ab70*/  ISETP.GT.U32.AND P0, PT, R39, R57, PT ;  /* 0x000000392700720c */ /* 0x000fe20003f04070 */
[----:B------:R-:W-:-:S02]  /*ab80*/  VIADD R120, R0, 0x24 ;  /* 0x0000002400787836 */ /* 0x000fc40000000000 */
[----:B------:R-:W-:-:S04]  /*ab90*/  IMAD.HI.U32 R32, R40, R41, RZ ;  /* 0x0000002928207227 */ /* 0x000fc800078e00ff */
[----:B------:R-:W-:Y:S01]  /*aba0*/  @!P6 IMAD.MOV R73, RZ, RZ, -R73 ;  /* 0x000000ffff49e224 */ /* 0x000fe200078e0a49 */
[----:B------:R-:W-:Y:S01]  /*abb0*/  ISETP.GT.U32.AND P6, PT, R39, R30, PT ;  /* 0x0000001e2700720c */ /* 0x000fe20003fc4070 */
[----:B------:R-:W-:Y:S01]  /*abc0*/  IMAD.MOV R32, RZ, RZ, -R32 ;  /* 0x000000ffff207224 */ /* 0x000fe200078e0a20 */
[----:B------:R-:W-:Y:S01]  /*abd0*/  IABS R34, R120 ;  /* 0x0000007800227213 */ /* 0x000fe20000000000 */
[----:B------:R-:W-:Y:S01]  /*abe0*/  @!P4 IMAD.IADD R31, R31, 0x1, -R39 ;  /* 0x000000011f1fc824 */ /* 0x000fe200078e0a27 */
[C---:B------:R-:W-:Y:S01]  /*abf0*/  ISETP.GT.U32.AND P4, PT, R39.reuse, R61, PT ;  /* 0x0000003d2700720c */ /* 0x040fe20003f84070 */
[----:B------:R-:W-:Y:S01]  /*ac00*/  @!P3 IMAD.MOV R69, RZ, RZ, -R69 ;  /* 0x000000ffff45b224 */ /* 0x000fe200078e0a45 */
[C---:B------:R-:W-:Y:S01]  /*ac10*/  ISETP.GT.U32.AND P3, PT, R39.reuse, R28, PT ;  /* 0x0000001c2700720c */ /* 0x040fe20003f64070 */
[----:B------:R-:W-:Y:S02]  /*ac20*/  IMAD R41, R39, R32, R41 ;  /* 0x0000002027297224 */ /* 0x000fe400078e0229 */
[----:B------:R-:W-:-:S04]  /*ac30*/  IMAD.HI.U32 R32, R40, R34, RZ ;  /* 0x0000002228207227 */ /* 0x000fc800078e00ff */
[----:B------:R-:W-:Y:S01]  /*ac40*/  @!P2 IMAD.MOV R81, RZ, RZ, -R81 ;  /* 0x000000ffff51a224 */ /* 0x000fe200078e0a51 */
[----:B------:R-:W-:Y:S01]  /*ac50*/  ISETP.GT.U32.AND P2, PT, R39, R31, PT ;  /* 0x0000001f2700720c */ /* 0x000fe20003f44070 */
[--C-:B------:R-:W-:Y:S01]  /*ac60*/  @!P0 IMAD.IADD R57, R57, 0x1, -R39.reuse ;  /* 0x0000000139398824 */ /* 0x100fe200078e0a27 */
[----:B------:R-:W-:Y:S01]  /*ac70*/  ISETP.GE.AND P0, PT, R109, RZ, PT ;  /* 0x000000ff6d00720c */ /* 0x000fe20003f06270 */
[----:B------:R-:W-:Y:S01]  /*ac80*/  IMAD.MOV R32, RZ, RZ, -R32 ;  /* 0x000000ffff207224 */ /* 0x000fe200078e0a20 */
[----:B------:R-:W-:Y:S01]  /*ac90*/  IABS R33, R13 ;  /* 0x0000000d00217213 */ /* 0x000fe20000000000 */
[----:B------:R-:W-:Y:S02]  /*aca0*/  IMAD.MOV.U32 R162, RZ, RZ, R106 ;  /* 0x000000ffffa27224 */ /* 0x000fe400078e006a */
[----:B------:R-:W-:Y:S01]  /*acb0*/  @!P6 IMAD.IADD R30, R30, 0x1, -R39 ;  /* 0x000000011e1ee824 */ /* 0x000fe200078e0a27 */
[----:B------:R-:W-:Y:S01]  /*acc0*/  ISETP.GE.AND P6, PT, R4, RZ, PT ;  /* 0x000000ff0400720c */ /* 0x000fe20003fc6270 */
[----:B------:R-:W-:Y:S01]  /*acd0*/  IMAD R34, R39, R32, R34 ;  /* 0x0000002027227224 */ /* 0x000fe200078e0222 */
[----:B------:R-:W-:Y:S01]  /*ace0*/  ISETP.GE.AND P5, PT, R162, RZ, PT ;  /* 0x000000ffa200720c */ /* 0x000fe20003fa6270 */
[----:B------:R-:W-:-:S04]  /*acf0*/  IMAD.HI.U32 R32, R40, R33, RZ ;  /* 0x0000002128207227 */ /* 0x000fc800078e00ff */
[--C-:B------:R-:W-:Y:S02]  /*ad00*/  @!P4 IMAD.IADD R61, R61, 0x1, -R39.reuse ;  /* 0x000000013d3dc824 */ /* 0x100fe400078e0a27 */
[--C-:B------:R-:W-:Y:S01]  /*ad10*/  @!P3 IMAD.IADD R28, R28, 0x1, -R39.reuse ;  /* 0x000000011c1cb824 */ /* 0x100fe200078e0a27 */
[----:B------:R-:W-:Y:S01]  /*ad20*/  STL [R1+0x8d0], R149 ;  /* 0x0008d09501007387 */ /* 0x000fe20000100800 */
[----:B------:R-:W-:Y:S01]  /*ad30*/  IMAD.MOV R32, RZ, RZ, -R32 ;  /* 0x000000ffff207224 */ /* 0x000fe200078e0a20 */
[----:B------:R-:W-:Y:S01]  /*ad40*/  ISETP.GT.U32.AND P3, PT, R39, R30, PT ;  /* 0x0000001e2700720c */ /* 0x000fe20003f64070 */
[----:B------:R-:W-:Y:S01]  /*ad50*/  @!P2 IMAD.IADD R31, R31, 0x1, -R39 ;  /* 0x000000011f1fa824 */ /* 0x000fe200078e0a27 */
[----:B------:R-:W-:Y:S01]  /*ad60*/  STL [R1+0xba4], R149 ;  /* 0x000ba49501007387 */ /* 0x000fe20000100800 */
[----:B------:R-:W-:Y:S01]  /*ad70*/  @!P0 IMAD.MOV R61, RZ, RZ, -R61 ;  /* 0x000000ffff3d8224 */ /* 0x000fe200078e0a3d */
[----:B------:R-:W-:Y:S02]  /*ad80*/  ISETP.GE.AND P2, PT, R108, RZ, PT ;  /* 0x000000ff6c00720c */ /* 0x000fe40003f46270 */
[C---:B------:R-:W-:Y:S01]  /*ad90*/  ISETP.GT.U32.AND P0, PT, R39.reuse, R28, PT ;  /* 0x0000001c2700720c */ /* 0x040fe20003f04070 */
[----:B------:R-:W-:Y:S01]  /*ada0*/  STL [R1+0xba8], R41 ;  /* 0x000ba82901007387 */ /* 0x000fe20000100800 */
[----:B------:R-:W-:-:S03]  /*adb0*/  IMAD R33, R39, R32, R33 ;  /* 0x0000002027217224 */ /* 0x000fc600078e0221 */
[----:B------:R-:W-:Y:S01]  /*adc0*/  STL [R1+0x8c0], R120 ;  /* 0x0008c07801007387 */ /* 0x000fe20000100800 */
[----:B------:R-:W-:Y:S01]  /*add0*/  @!P6 IMAD.MOV R31, RZ, RZ, -R31 ;  /* 0x000000ffff1fe224 */ /* 0x000fe200078e0a1f */
[----:B------:R-:W-:Y:S02]  /*ade0*/  ISETP.GE.AND P6, PT, R2, RZ, PT ;  /* 0x000000ff0200720c */ /* 0x000fe40003fc6270 */
[----:B------:R-:W-:Y:S01]  /*adf0*/  STL [R1+0xbac], R120 ;  /* 0x000bac7801007387 */ /* 0x000fe20000100800 */
[----:B------:R-:W-:-:S03]  /*ae00*/  IABS R32, R22 ;  /* 0x0000001600207213 */ /* 0x000fc60000000000 */
[----:B------:R-:W-:Y:S01]  /*ae10*/  STL [R1+0xbb0], R34 ;  /* 0x000bb02201007387 */ /* 0x000fe20000100800 */
[----:B------:R-:W-:-:S03]  /*ae20*/  @!P5 IMAD.MOV R85, RZ, RZ, -R85 ;  /* 0x000000ffff55d224 */ /* 0x000fc600078e0a55 */
[----:B------:R-:W-:Y:S01]  /*ae30*/  STL [R1+0x8cc], R13 ;  /* 0x0008cc0d01007387 */ /* 0x000fe20000100800 */
[----:B------:R-:W-:-:S03]  /*ae40*/  ISETP.GT.U32.AND P5, PT, R39, R65, PT ;  /* 0x000000412700720c */ /* 0x000fc60003fa4070 */
[----:B------:R-:W-:Y:S04]  /*ae50*/  STL [R1+0xbb4], R13 ;  /* 0x000bb40d01007387 */ /* 0x000fe80000100800 */
[----:B------:R-:W-:Y:S04]  /*ae60*/  STL [R1+0xbb8], R33 ;  /* 0x000bb82101007387 */ /* 0x000fe80000100800 */
[----:B------:R2:W-:Y:S01]  /*ae70*/  STL [R1+0xbbc], R0 ;  /* 0x000bbc0001007387 */ /* 0x0005e20000100800 */
[----:B------:R-:W-:Y:S01]  /*ae80*/  IMAD.HI.U32 R106, R40, R32, RZ ;  /* 0x00000020286a7227 */ /* 0x000fe200078e00ff */
[----:B------:R-:W-:-:S03]  /*ae90*/  LOP3.LUT R5, RZ, R29, RZ, 0x33, !PT ;  /* 0x0000001dff057212 */ /* 0x000fc600078e33ff */
[----:B------:R-:W-:Y:S02]  /*aea0*/  @!P2 IMAD.MOV R57, RZ, RZ, -R57 ;  /* 0x000000ffff39a224 */ /* 0x000fe400078e0a39 */
[----:B--2---:R-:W-:Y:S01]  /*aeb0*/  VIADD R0, R12, 0x7f ;  /* 0x0000007f0c007836 */ /* 0x004fe20000000000 */
[----:B------:R-:W-:Y:S01]  /*aec0*/  ISETP.GE.AND P2, PT, R3, RZ, PT ;  /* 0x000000ff0300720c */ /* 0x000fe20003f46270 */
[--C-:B------:R-:W-:Y:S01]  /*aed0*/  @!P3 IMAD.IADD R30, R30, 0x1, -R39.reuse ;  /* 0x000000011e1eb824 */ /* 0x100fe200078e0a27 */
[----:B------:R-:W-:Y:S01]  /*aee0*/  ISETP.NE.AND P3, PT, R29, RZ, PT ;  /* 0x000000ff1d00720c */ /* 0x000fe20003f65270 */
[--C-:B------:R-:W-:Y:S01]  /*aef0*/  @!P0 IMAD.IADD R28, R28, 0x1, -R39.reuse ;  /* 0x000000011c1c8824 */ /* 0x100fe200078e0a27 */
[----:B------:R-:W-:Y:S01]  /*af00*/  ISETP.GT.AND P0, PT, R0, 0x7f, PT ;  /* 0x0000007f0000780c */ /* 0x000fe20003f04270 */
[----:B------:R-:W-:Y:S01]  /*af10*/  IMAD.MOV R106, RZ, RZ, -R106 ;  /* 0x000000ffff6a7224 */ /* 0x000fe200078e0a6a */
[----:B------:R-:W-:Y:S01]  /*af20*/  SEL R103, R5, R103, !P3 ;  /* 0x0000006705677207 */ /* 0x000fe20005800000 */
[----:B------:R-:W-:Y:S01]  /*af30*/  @!P6 IMAD.MOV R28, RZ, RZ, -R28 ;  /* 0x000000ffff1ce224 */ /* 0x000fe200078e0a1c */
[----:B------:R-:W-:Y:S01]  /*af40*/  ISETP.LT.AND P0, PT, R107, R12, P0 ;  /* 0x0000000c6b00720c */ /* 0x000fe20000701270 */
[----:B------:R-:W-:Y:S01]  /*af50*/  IMAD R32, R39, R106, R32 ;  /* 0x0000006a27207224 */ /* 0x000fe200078e0220 */
[----:B------:R-:W-:Y:S01]  /*af60*/  SEL R107, R5, R46, !P3 ;  /* 0x0000002e056b7207 */ /* 0x000fe20005800000 */
[----:B------:R-:W-:Y:S01]  /*af70*/  @!P5 IMAD.IADD R65, R65, 0x1, -R39 ;  /* 0x000000014141d824 */ /* 0x000fe200078e0a27 */
[----:B------:R-:W-:Y:S01]  /*af80*/  STL [R1+0x8c8], R22 ;  /* 0x0008c81601007387 */ /* 0x000fe20000100800 */
[----:B------:R-:W-:Y:S01]  /*af90*/  ISETP.GE.AND P5, PT, R113, RZ, PT ;  /* 0x000000ff7100720c */ /* 0x000fe20003fa6270 */
[----:B------:R-:W-:Y:S01]  /*afa0*/  IMAD R103, R103, UR11, RZ ;  /* 0x0000000b67677c24 */ /* 0x000fe2000f8e02ff */
[C---:B------:R-:W-:Y:S01]  /*afb0*/  SEL R116, R5.reuse, R28, !P3 ;  /* 0x0000001c05747207 */ /* 0x040fe20005800000 */
[----:B------:R-:W-:Y:S01]  /*afc0*/  STL [R1+0xbc0], R22 ;  /* 0x000bc01601007387 */ /* 0x000fe20000100800 */
[----:B------:R-:W-:Y:S01]  /*afd0*/  SEL R96, R5, R96, !P3 ;  /* 0x0000006005607207 */ /* 0x000fe20005800000 */
[----:B------:R-:W-:Y:S01]  /*afe0*/  IMAD R28, R107, UR11, RZ ;  /* 0x0000000b6b1c7c24 */ /* 0x000fe2000f8e02ff */
[C---:B------:R-:W-:Y:S01]  /*aff0*/  SEL R29, R5.reuse, R100, !P3 ;  /* 0x00000064051d7207 */ /* 0x040fe20005800000 */
[----:B------:R-:W-:Y:S01]  /*b000*/  STL [R1+0xbc4], R40 ;  /* 0x000bc42801007387 */ /* 0x000fe20000100800 */
[----:B------:R-:W-:Y:S01]  /*b010*/  VIADD R106, R12, 0xffffffa8 ;  /* 0xffffffa80c6a7836 */ /* 0x000fe20000000000 */
[----:B------:R-:W-:-:S02]  /*b020*/  SEL R92, R5, R92, !P3 ;  /* 0x0000005c055c7207 */ /* 0x000fc40005800000 */
[----:B------:R-:W-:Y:S01]  /*b030*/  STL [R1+0xbc8], R32 ;  /* 0x000bc82001007387 */ /* 0x000fe20000100800 */
[C---:B------:R-:W-:Y:S01]  /*b040*/  SEL R99, R5.reuse, R99, !P3 ;  /* 0x0000006305637207 */ /* 0x040fe20005800000 */
[----:B------:R-:W-:Y:S01]  /*b050*/  @!P2 IMAD.MOV R30, RZ, RZ, -R30 ;  /* 0x000000ffff1ea224 */ /* 0x000fe200078e0a1e */
[----:B------:R-:W-:Y:S01]  /*b060*/  SEL R95, R5, R95, !P3 ;  /* 0x0000005f055f7207 */ /* 0x000fe20005800000 */
[----:B------:R-:W-:Y:S01]  /*b070*/  STL [R1+0xbcc], R12 ;  /* 0x000bcc0c01007387 */ /* 0x000fe20000100800 */
[----:B------:R-:W-:-:S03]  /*b080*/  IADD3 R26, P2, PT, R103, R38, RZ ;  /* 0x00000026671a7210 */ /* 0x000fc60007f5e0ff */
[----:B------:R-:W-:Y:S01]  /*b090*/  STL [R1+0xbd0], R5 ;  /* 0x000bd00501007387 */ /* 0x000fe20000100800 */
[----:B------:R-:W-:Y:S01]  /*b0a0*/  IADD3 R0, P6, PT, R28, R38, RZ ;  /* 0x000000261c007210 */ /* 0x000fe20007fde0ff */
[----:B------:R-:W-:Y:S01]  /*b0b0*/  IMAD R29, R29, UR5, RZ ;  /* 0x000000051d1d7c24 */ /* 0x000fe2000f8e02ff */
[----:B------:R-:W-:Y:S01]  /*b0c0*/  ISETP.GE.U32.AND P4, PT, R106, 0x7fffff29, PT ;  /* 0x7fffff296a00780c */ /* 0x000fe20003f86070 */
[----:B------:R-:W-:Y:S01]  /*b0d0*/  STL [R1+0xbd4], R107 ;  /* 0x000bd46b01007387 */ /* 0x000fe20000100800 */
[C---:B------:R-:W-:Y:S01]  /*b0e0*/  VIADD R106, R12.reuse, 0xffffffa0 ;  /* 0xffffffa00c6a7836 */ /* 0x040fe20000000000 */
[C---:B------:R-:W-:Y:S01]  /*b0f0*/  SEL R109, R5.reuse, R101, !P3 ;  /* 0x00000065056d7207 */ /* 0x040fe20005800000 */
[----:B------:R-:W-:Y:S01]  /*b100*/  @!P5 IMAD.MOV R65, RZ, RZ, -R65 ;  /* 0x000000ffff41d224 */ /* 0x000fe200078e0a41 */
[----:B------:R-:W-:Y:S01]  /*b110*/  STL [R1+0xbd8], R96 ;  /* 0x000bd86001007387 */ /* 0x000fe20000100800 */
[C---:B------:R-:W-:Y:S01]  /*b120*/  SEL R101, R5.reuse, R43, !P3 ;  /* 0x0000002b05657207 */ /* 0x040fe20005800000 */
[----:B------:R-:W-:Y:S01]  /*b130*/  VIADD R117, R12, 0xffffff98 ;  /* 0xffffff980c757836 */ /* 0x000fe20000000000 */
[C---:B------:R-:W-:Y:S01]  /*b140*/  SEL R115, R5.reuse, R30, !P3 ;  /* 0x0000001e05737207 */ /* 0x040fe20005800000 */
[----:B------:R-:W-:Y:S01]  /*b150*/  STL [R1+0xbdc], R92 ;  /* 0x000bdc5c01007387 */ /* 0x000fe20000100800 */
[----:B------:R-:W-:Y:S01]  /*b160*/  SEL R43, R5, R88, !P3 ;  /* 0x00000058052b7207 */ /* 0x000fe20005800000 */
[----:B------:R-:W-:Y:S01]  /*b170*/  IMAD R30, R96, UR16, RZ ;  /* 0x00000010601e7c24 */ /* 0x000fe2000f8e02ff */
[----:B------:R-:W-:Y:S01]  /*b180*/  LEA.HI.X.SX32 R42, R103, R35, 0x1, P2 ;  /* 0x00000023672a7211 */ /* 0x000fe200010f0eff */
[----:B------:R-:W-:Y:S01]  /*b190*/  STL [R1+0xbe0], R99 ;  /* 0x000be06301007387 */ /* 0x000fe20000100800 */
[----:B------:R-:W-:Y:S01]  /*b1a0*/  SEL R113, R5, R102, !P3 ;  /* 0x0000006605717207 */ /* 0x000fe20005800000 */
[----:B------:R-:W2:Y:S02]  /*b1b0*/  LDCU UR5, c[0x0][0x3b0] ;  /* 0x00007600ff0577ac */ /* 0x000ea40008000800 */
[----:B------:R-:W-:Y:S01]  /*b1c0*/  STL [R1+0xbe4], R95 ;  /* 0x000be45f01007387 */ /* 0x000fe20000100800 */
[----:B------:R-:W-:-:S03]  /*b1d0*/  ISETP.GE.U32.AND P5, PT, R106, 0x7fffff21, PT ;  /* 0x7fffff216a00780c */ /* 0x000fc60003fa6070 */
[----:B------:R-:W-:Y:S01]  /*b1e0*/  STL [R1+0x128], R26 ;  /* 0x0001281a01007387 */ /* 0x000fe20000100800 */
[----:B------:R-:W-:-:S03]  /*b1f0*/  SEL R102, R5, R44, !P3 ;  /* 0x0000002c05667207 */ /* 0x000fc60005800000 */
[----:B------:R3:W-:Y:S01]  /*b200*/  STL [R1+0x168], R0 ;  /* 0x0001680001007387 */ /* 0x0007e20000100800 */
[----:B------:R-:W-:Y:S01]  /*b210*/  SEL R100, R5, R57, !P3 ;  /* 0x0000003905647207 */ /* 0x000fe20005800000 */
[----:B------:R-:W-:Y:S01]  /*b220*/  IMAD R57, R95, UR17, RZ ;  /* 0x000000115f397c24 */ /* 0x000fe2000f8e02ff */
[C---:B------:R-:W-:Y:S01]  /*b230*/  SEL R114, R5.reuse, R31, !P3 ;  /* 0x0000001f05727207 */ /* 0x040fe20005800000 */
[----:B------:R-:W-:Y:S01]  /*b240*/  IMAD R31, R92, UR21, RZ ;  /* 0x000000155c1f7c24 */ /* 0x000fe2000f8e02ff */
[----:B------:R-:W-:Y:S01]  /*b250*/  SEL R106, R5, R45, !P3 ;  /* 0x0000002d056a7207 */ /* 0x000fe20005800000 */
[----:B------:R-:W-:Y:S01]  /*b260*/  IMAD R43, R43, UR25, RZ ;  /* 0x000000192b2b7c24 */ /* 0x000fe2000f8e02ff */
[----:B------:R-:W-:Y:S02]  /*b270*/  SEL R44, R5, R84, !P3 ;  /* 0x00000054052c7207 */ /* 0x000fe40005800000 */
[----:B---3--:R-:W-:Y:S01]  /*b280*/  IADD3 R0, P2, PT, R29, R38, RZ ;  /* 0x000000261d007210 */ /* 0x008fe20007f5e0ff */
[----:B------:R3:W-:Y:S01]  /*b290*/  STL [R1+0xbe8], R103 ;  /* 0x000be86701007387 */ /* 0x0007e20000100800 */
[----:B------:R-:W-:-:S02]  /*b2a0*/  LEA.HI.X.SX32 R2, R28, R35, 0x1, P6 ;  /* 0x000000231c027211 */ /* 0x000fc400030f0eff */
[C---:B------:R-:W-:Y:S01]  /*b2b0*/  SEL R45, R5.reuse, R80, !P3 ;  /* 0x00000050052d7207 */ /* 0x040fe20005800000 */
[----:B------:R-:W-:Y:S01]  /*b2c0*/  STL [R1+0x124], R42 ;  /* 0x0001242a01007387 */ /* 0x000fe20000100800 */
[----:B------:R-:W-:Y:S01]  /*b2d0*/  IADD3 R95, P6, PT, R30, R38, RZ ;  /* 0x000000261e5f7210 */ /* 0x000fe20007fde0ff */
[----:B------:R-:W-:Y:S02]  /*b2e0*/  IMAD R44, R44, UR29, RZ ;  /* 0x0000001d2c2c7c24 */ /* 0x000fe4000f8e02ff */
[----:B------:R4:W-:Y:S01]  /*b2f0*/  STL [R1+0x1a8], R0 ;  /* 0x0001a80001007387 */ /* 0x0009e20000100800 */
[----:B------:R-:W-:Y:S01]  /*b300*/  SEL R108, R5, R47, !P3 ;  /* 0x0000002f056c7207 */ /* 0x000fe20005800000 */
[----:B------:R-:W-:Y:S01]  /*b310*/  IMAD R45, R45, UR33, RZ ;  /* 0x000000212d2d7c24 */ /* 0x000fe2000f8e02ff */
[----:B------:R-:W-:Y:S02]  /*b320*/  SEL R46, R5, R76, !P3 ;  /* 0x0000004c052e7207 */ /* 0x000fe40005800000 */
[----:B---3--:R-:W-:-:S02]  /*b330*/  LEA.HI.X.SX32 R103, R30, R35, 0x1, P6 ;  /* 0x000000231e677211 */ /* 0x008fc400030f0eff */
[----:B------:R-:W-:Y:S02]  /*b340*/  SEL R47, R5, R72, !P3 ;  /* 0x00000048052f7207 */ /* 0x000fe40005800000 */
[-C--:B----4-:R-:W-:Y:S02]  /*b350*/  LEA.HI.X.SX32 R0, R29, R35.reuse, 0x1, P2 ;  /* 0x000000231d007211 */ /* 0x090fe400010f0eff */
[-C--:B------:R-:W-:Y:S02]  /*b360*/  IADD3 R92, P2, PT, R31, R38.reuse, RZ ;  /* 0x000000261f5c7210 */ /* 0x080fe40007f5e0ff */
[----:B------:R-:W-:Y:S02]  /*b370*/  IADD3 R107, P6, PT, R43, R38, RZ ;  /* 0x000000262b6b7210 */ /* 0x000fe40007fde0ff */
[----:B------:R-:W-:Y:S01]  /*b380*/  SEL R80, R5, R54, !P3 ;  /* 0x0000003605507207 */ /* 0x000fe20005800000 */
[----:B------:R-:W-:Y:S01]  /*b390*/  IMAD R54, R99, UR12, RZ ;  /* 0x0000000c63367c24 */ /* 0x000fe2000f8e02ff */
[----:B------:R-:W-:Y:S01]  /*b3a0*/  SEL R72, R5, R68, !P3 ;  /* 0x0000004405487207 */ /* 0x000fe20005800000 */
[----:B------:R-:W-:Y:S01]  /*b3b0*/  IMAD R46, R46, UR37, RZ ;  /* 0x000000252e2e7c24 */ /* 0x000fe2000f8e02ff */
[----:B------:R-:W-:Y:S01]  /*b3c0*/  LEA.HI.X.SX32 R99, R31, R35, 0x1, P2 ;  /* 0x000000231f637211 */ /* 0x000fe200010f0eff */
[----:B------:R-:W-:Y:S01]  /*b3d0*/  IMAD R47, R47, UR41, RZ ;  /* 0x000000292f2f7c24 */ /* 0x000fe2000f8e02ff */
[----:B------:R-:W-:-:S02]  /*b3e0*/  SEL R68, R5, R64, !P3 ;  /* 0x0000004005447207 */ /* 0x000fc40005800000 */
[----:B------:R-:W-:Y:S01]  /*b3f0*/  LEA.HI.X.SX32 R96, R43, R35, 0x1, P6 ;  /* 0x000000232b607211 */ /* 0x000fe200030f0eff */
[----:B------:R-:W-:Y:S01]  /*b400*/  STL [R1+0x164], R2 ;  /* 0x0001640201007387 */ /* 0x000fe20000100800 */
[----:B------:R-:W-:Y:S02]  /*b410*/  IADD3 R12, P2, PT, R44, R38, RZ ;  /* 0x000000262c0c7210 */ /* 0x000fe40007f5e0ff */
[C---:B------:R-:W-:Y:S02]  /*b420*/  SEL R53, R5.reuse, R53, !P3 ;  /* 0x0000003505357207 */ /* 0x040fe40005800000 */
[C---:B------:R-:W-:Y:S02]  /*b430*/  SEL R91, R5.reuse, R91, !P3 ;  /* 0x0000005b055b7207 */ /* 0x040fe40005800000 */
[C---:B------:R-:W-:Y:S02]  /*b440*/  SEL R87, R5.reuse, R87, !P3 ;  /* 0x0000005705577207 */ /* 0x040fe40005800000 */
[----:B------:R-:W-:-:S02]  /*b450*/  SEL R83, R5, R83, !P3 ;  /* 0x0000005305537207 */ /* 0x000fc40005800000 */
[C---:B------:R-:W-:Y:S02]  /*b460*/  SEL R79, R5.reuse, R79, !P3 ;  /* 0x0000004f054f7207 */ /* 0x040fe40005800000 */
[C---:B------:R-:W-:Y:S02]  /*b470*/  SEL R75, R5.reuse, R75, !P3 ;  /* 0x0000004b054b7207 */ /* 0x040fe40005800000 */
        /* <DEDUP_REMOVED lines=29> */
[----:B------:R-:W-:Y:S01]  /*b650*/  SEL R61, R5, R61, !P3 ;  /* 0x0000003d053d7207 */ /* 0x000fe20005800000 */
[----:B------:R-:W-:Y:S01]  /*b660*/  IMAD R113, R113, UR11, RZ ;  /* 0x0000000b71717c24 */ /* 0x000fe2000f8e02ff */
[----:B------:R-:W-:Y:S01]  /*b670*/  SEL R64, R5, R60, !P3 ;  /* 0x0000003c05407207 */ /* 0x000fe20005800000 */
[----:B------:R-:W-:Y:S01]  /*b680*/  IMAD R106, R106, UR11, RZ ;  /* 0x0000000b6a6a7c24 */ /* 0x000fe2000f8e02ff */
[----:B------:R-:W-:Y:S01]  /*b690*/  IADD3 R40, P6, PT, R45, R38, RZ ;  /* 0x000000262d287210 */ /* 0x000fe20007fde0ff */
[----:B------:R-:W-:Y:S01]  /*b6a0*/  IMAD R109, R109, UR11, RZ ;  /* 0x0000000b6d6d7c24 */ /* 0x000fe2000f8e02ff */
[C---:B------:R-:W-:Y:S01]  /*b6b0*/  SEL R60, R5.reuse, R56, !P3 ;  /* 0x00000038053c7207 */ /* 0x040fe20005800000 */
[----:B------:R3:W-:Y:S01]  /*b6c0*/  STL [R1+0x1a4], R0 ;  /* 0x0001a40001007387 */ /* 0x0007e20000100800 */
[----:B------:R-:W-:Y:S01]  /*b6d0*/  SEL R56, R5, R50, !P3 ;  /* 0x0000003205387207 */ /* 0x000fe20005800000 */
[----:B------:R-:W-:Y:S01]  /*b6e0*/  IMAD R48, R72, UR45, RZ ;  /* 0x0000002d48307c24 */ /* 0x000fe2000f8e02ff */
[-C--:B------:R-:W-:Y:S01]  /*b6f0*/  LEA.HI.X.SX32 R5, R44, R35.reuse, 0x1, P2 ;  /* 0x000000232c057211 */ /* 0x080fe200010f0eff */
[----:B------:R-:W-:Y:S01]  /*b700*/  IMAD R49, R68, UR49, RZ ;  /* 0x0000003144317c24 */ /* 0x000fe2000f8e02ff */
[-C--:B------:R-:W-:Y:S01]  /*b710*/  LEA.HI.X.SX32 R32, R45, R35.reuse, 0x1, P6 ;  /* 0x000000232d207211 */ /* 0x080fe200030f0eff */
[----:B------:R-:W-:Y:S01]  /*b720*/  IMAD R102, R102, UR11, RZ ;  /* 0x0000000b66667c24 */ /* 0x000fe2000f8e02ff */
[CC--:B------:R-:W-:Y:S01]  /*b730*/  IADD3 R13, P6, PT, R47.reuse, R38.reuse, RZ ;  /* 0x000000262f0d7210 */ /* 0x0c0fe20007fde0ff */
[----:B------:R-:W-:Y:S01]  /*b740*/  IMAD R30, R80, UR59, RZ ;  /* 0x0000003b501e7c24 */ /* 0x000fe2000f8e02ff */
[----:B------:R-:W-:Y:S01]  /*b750*/  PRMT R23, RZ, 0x7610, R23 ;  /* 0x00007610ff177816 */ /* 0x000fe20000000017 */
[----:B------:R-:W-:Y:S01]  /*b760*/  IMAD R108, R108, UR11, RZ ;  /* 0x0000000b6c6c7c24 */ /* 0x000fe2000f8e02ff */
[-C--:B---3--:R-:W-:Y:S01]  /*b770*/  IADD3 R0, P2, PT, R46, R38.reuse, RZ ;  /* 0x000000262e007210 */ /* 0x088fe20007f5e0ff */
[----:B------:R-:W-:Y:S01]  /*b780*/  IMAD R50, R64, UR53, RZ ;  /* 0x0000003540327c24 */ /* 0x000fe2000f8e02ff */
[-C--:B------:R-:W-:Y:S01]  /*b790*/  LEA.HI.X.SX32 R33, R47, R35.reuse, 0x1, P6 ;  /* 0x000000232f217211 */ /* 0x080fe200030f0eff */
[----:B------:R-:W-:Y:S01]  /*b7a0*/  IMAD R101, R101, UR11, RZ ;  /* 0x0000000b65657c24 */ /* 0x000fe2000f8e02ff */
[-C--:B------:R-:W-:Y:S01]  /*b7b0*/  LEA.HI.X.SX32 R22, R46, R35.reuse, 0x1, P2 ;  /* 0x000000232e167211 */ /* 0x080fe200010f0eff */
[----:B------:R-:W-:Y:S01]  /*b7c0*/  IMAD R51, R60, UR57, RZ ;  /* 0x000000393c337c24 */ /* 0x000fe2000f8e02ff */
[CC--:B------:R-:W-:Y:S01]  /*b7d0*/  IADD3 R120, P2, PT, R48.reuse, R38.reuse, RZ ;  /* 0x0000002630787210 */ /* 0x0c0fe20007f5e0ff */
[----:B------:R-:W3:Y:S01]  /*b7e0*/  LDCU UR12, c[0x0][0x3b0] ;  /* 0x00007600ff0c77ac */ /* 0x000ee20008000800 */
[-C--:B------:R-:W-:Y:S01]  /*b7f0*/  IADD3 R149, P6, PT, R49, R38.reuse, RZ ;  /* 0x0000002631957210 */ /* 0x080fe20007fde0ff */
[----:B------:R-:W-:Y:S01]  /*b800*/  IMAD R53, R53, UR61, RZ ;  /* 0x0000003d35357c24 */ /* 0x000fe2000f8e02ff */
[----:B------:R-:W-:Y:S01]  /*b810*/  LEA.HI.X.SX32 R34, R48, R35, 0x1, P2 ;  /* 0x0000002330227211 */ /* 0x000fe200010f0eff */
[----:B------:R-:W-:Y:S01]  /*b820*/  IMAD R56, R56, UR65, RZ ;  /* 0x0000004138387c24 */ /* 0x000fe2000f8e02ff */
[----:B------:R-:W-:-:S02]  /*b830*/  IADD3 R105, P2, PT, R50, R38, RZ ;  /* 0x0000002632697210 */ /* 0x000fc40007f5e0ff */
[-C--:B------:R-:W-:Y:S02]  /*b840*/  LEA.HI.X.SX32 R41, R49, R35.reuse, 0x1, P6 ;  /* 0x0000002331297211 */ /* 0x080fe400030f0eff */
[-C--:B------:R-:W-:Y:S02]  /*b850*/  IADD3 R2, P6, PT, R51, R38.reuse, RZ ;  /* 0x0000002633027210 */ /* 0x080fe40007fde0ff */
[-C--:B------:R-:W-:Y:S02]  /*b860*/  LEA.HI.X.SX32 R104, R50, R35.reuse, 0x1, P2 ;  /* 0x0000002332687211 */ /* 0x080fe400010f0eff */
[-C--:B------:R-:W-:Y:S02]  /*b870*/  IADD3 R4, P2, PT, R53, R38.reuse, RZ ;  /* 0x0000002635047210 */ /* 0x080fe40007f5e0ff */
[----:B------:R-:W-:Y:S02]  /*b880*/  LEA.HI.X.SX32 R3, R51, R35, 0x1, P6 ;  /* 0x0000002333037211 */ /* 0x000fe400030f0eff */
[----:B------:R-:W-:-:S02]  /*b890*/  IADD3 R162, P6, PT, R56, R38, RZ ;  /* 0x0000002638a27210 */ /* 0x000fc40007fde0ff */
[-C--:B------:R-:W-:Y:S01]  /*b8a0*/  LEA.HI.X.SX32 R36, R53, R35.reuse, 0x1, P2 ;  /* 0x0000002335247211 */ /* 0x080fe200010f0eff */
[----:B------:R-:W-:Y:S01]  /*b8b0*/  STL [R1+0x1e8], R95 ;  /* 0x0001e85f01007387 */ /* 0x000fe20000100800 */
[-C--:B------:R-:W-:Y:S02]  /*b8c0*/  IADD3 R161, P2, PT, R113, R38.reuse, RZ ;  /* 0x0000002671a17210 */ /* 0x080fe40007f5e0ff */
[-C--:B------:R-:W-:Y:S01]  /*b8d0*/  LEA.HI.X.SX32 R125, R56, R35.reuse, 0x1, P6 ;  /* 0x00000023387d7211 */ /* 0x080fe200030f0eff */
[----:B------:R4:W-:Y:S01]  /*b8e0*/  STL [R1+0xbec], R95 ;  /* 0x000bec5f01007387 */ /* 0x0009e20000100800 */
[-C--:B------:R-:W-:Y:S01]  /*b8f0*/  IADD3 R160, P6, PT, R106, R38.reuse, RZ ;  /* 0x000000266aa07210 */ /* 0x080fe20007fde0ff */
[----:B------:R-:W-:Y:S01]  /*b900*/  IMAD R91, R91, UR22, RZ ;  /* 0x000000165b5b7c24 */ /* 0x000fe2000f8e02ff */
[-C--:B------:R-:W-:Y:S01]  /*b910*/  LEA.HI.X.SX32 R126, R113, R35.reuse, 0x1, P2 ;  /* 0x00000023717e7211 */ /* 0x080fe200010f0eff */
[----:B------:R-:W-:Y:S01]  /*b920*/  STL [R1+0x240], R92 ;  /* 0x0002405c01007387 */ /* 0x000fe20000100800 */
[-C--:B------:R-:W-:Y:S01]  /*b930*/  IADD3 R130, P2, PT, R54, R38.reuse, RZ ;  /* 0x0000002636827210 */ /* 0x080fe20007f5e0ff */
[----:B------:R-:W-:Y:S01]  /*b940*/  IMAD R87, R87, UR26, RZ ;  /* 0x0000001a57577c24 */ /* 0x000fe2000f8e02ff */
[----:B------:R-:W-:Y:S01]  /*b950*/  LEA.HI.X.SX32 R7, R106, R35, 0x1, P6 ;  /* 0x000000236a077211 */ /* 0x000fe200030f0eff */
[----:B------:R-:W-:Y:S01]  /*b960*/  STL [R1+0x1e4], R103 ;  /* 0x0001e46701007387 */ /* 0x000fe20000100800 */
[----:B------:R-:W-:-:S03]  /*b970*/  IADD3 R155, P6, PT, R57, R38, RZ ;  /* 0x00000026399b7210 */ /* 0x000fc60007fde0ff */
[----:B------:R-:W-:Y:S01]  /*b980*/  STL [R1+0x288], R107 ;  /* 0x0002886b01007387 */ /* 0x000fe20000100800 */
[----:B------:R-:W-:-:S03]  /*b990*/  LEA.HI.X.SX32 R6, R54, R35, 0x1, P2 ;  /* 0x0000002336067211 */ /* 0x000fc600010f0eff */
[----:B------:R-:W-:Y:S01]  /*b9a0*/  STL [R1+0x224], R99 ;  /* 0x0002246301007387 */ /* 0x000fe20000100800 */
[----:B------:R-:W-:-:S03]  /*b9b0*/  IMAD R83, R83, UR30, RZ ;  /* 0x0000001e53537c24 */ /* 0x000fc6000f8e02ff */
[----:B------:R-:W-:Y:S01]  /*b9c0*/  STL [R1+0x2c8], R12 ;  /* 0x0002c80c01007387 */ /* 0x000fe20000100800 */
[----:B------:R-:W-:-:S03]  /*b9d0*/  IADD3 R9, P2, PT, R91, R38, RZ ;  /* 0x000000265b097210 */ /* 0x000fc60007f5e0ff */
[----:B------:R-:W-:Y:S01]  /*b9e0*/  STL [R1+0x284], R96 ;  /* 0x0002846001007387 */ /* 0x000fe20000100800 */
[----:B------:R-:W-:Y:S01]  /*b9f0*/  LEA.HI.X.SX32 R159, R57, R35, 0x1, P6 ;  /* 0x00000023399f7211 */ /* 0x000fe200030f0eff */
[----:B------:R-:W-:Y:S02]  /*ba00*/  IMAD R79, R79, UR34, RZ ;  /* 0x000000224f4f7c24 */ /* 0x000fe4000f8e02ff */
        /* <DEDUP_REMOVED lines=49> */
[----:B------:R-:W-:-:S03]  /*bd20*/  IADD3 R142, P2, PT, R52, R38, RZ ;  /* 0x00000026348e7210 */ /* 0x000fc60007f5e0ff */
[----:B------:R-:W-:Y:S01]  /*bd30*/  STL [R1+0x16c], R7 ;  /* 0x00016c0701007387 */ /* 0x000fe20000100800 */
[----:B------:R-:W-:-:S03]  /*bd40*/  LEA.HI.X.SX32 R144, R55, R35, 0x1, P6 ;  /* 0x0000002337907211 */ /* 0x000fc600030f0eff */
[----:B------:R-:W-:Y:S01]  /*bd50*/  STL [R1+0x1f0], R155 ;  /* 0x0001f09b01007387 */ /* 0x000fe20000100800 */
[----:B------:R-:W-:-:S03]  /*bd60*/  IADD3 R141, P6, PT, R28, R38, RZ ;  /* 0x000000261c8d7210 */ /* 0x000fc60007fde0ff */
[----:B------:R-:W-:Y:S04]  /*bd70*/  STL [R1+0x1ac], R6 ;  /* 0x0001ac0601007387 */ /* 0x000fe80000100800 */
[----:B------:R-:W-:Y:S01]  /*bd80*/  STL [R1+0x250], R9 ;  /* 0x0002500901007387 */ /* 0x000fe20000100800 */
[----:B------:R-:W-:-:S03]  /*bd90*/  LEA.HI.X.SX32 R143, R52, R35, 0x1, P2 ;  /* 0x00000023348f7211 */ /* 0x000fc600010f0eff */
[----:B------:R-:W-:Y:S01]  /*bda0*/  STL [R1+0x1ec], R159 ;  /* 0x0001ec9f01007387 */ /* 0x000fe20000100800 */
[----:B------:R-:W-:Y:S01]  /*bdb0*/  IMAD R98, R98, UR13, RZ ;  /* 0x0000000d62627c24 */ /* 0x000fe2000f8e02ff */
[-C--:B------:R-:W-:Y:S01]  /*bdc0*/  IADD3 R137, P2, PT, R109, R38.reuse, RZ ;  /* 0x000000266d897210 */ /* 0x080fe20007f5e0ff */
[----:B------:R-:W-:Y:S01]  /*bdd0*/  IMAD R94, R94, UR20, RZ ;  /* 0x000000145e5e7c24 */ /* 0x000fe2000f8e02ff */
[----:B------:R-:W-:Y:S01]  /*bde0*/  STL [R1+0x290], R154 ;  /* 0x0002909a01007387 */ /* 0x000fe20000100800 */
[----:B------:R-:W-:Y:S01]  /*bdf0*/  LEA.HI.X.SX32 R10, R28, R35, 0x1, P6 ;  /* 0x000000231c0a7211 */ /* 0x000fe200030f0eff */
[----:B------:R-:W-:Y:S02]  /*be00*/  IMAD R90, R90, UR23, RZ ;  /* 0x000000175a5a7c24 */ /* 0x000fe4000f8e02ff */
[----:B------:R-:W-:Y:S01]  /*be10*/  IMAD R49, R86, UR27, RZ ;  /* 0x0000001b56317c24 */ /* 0x000fe2000f8e02ff */
[----:B------:R-:W-:Y:S01]  /*be20*/  STL [R1+0x24c], R132 ;  /* 0x00024c8401007387 */ /* 0x000fe20000100800 */
[----:B------:R-:W-:Y:S01]  /*be30*/  IADD3 R134, P6, PT, R102, R38, RZ ;  /* 0x0000002666867210 */ /* 0x000fe20007fde0ff */
[----:B------:R-:W-:-:S02]  /*be40*/  IMAD R48, R82, UR31, RZ ;  /* 0x0000001f52307c24 */ /* 0x000fc4000f8e02ff */
[----:B------:R-:W-:Y:S01]  /*be50*/  IMAD R47, R78, UR35, RZ ;  /* 0x000000234e2f7c24 */ /* 0x000fe2000f8e02ff */
[----:B------:R-:W-:Y:S01]  /*be60*/  STL [R1+0x2d0], R11 ;  /* 0x0002d00b01007387 */ /* 0x000fe20000100800 */
[----:B------:R-:W-:Y:S02]  /*be70*/  IMAD R29, R84, UR63, RZ ;  /* 0x0000003f541d7c24 */ /* 0x000fe4000f8e02ff */
        /* <DEDUP_REMOVED lines=10> */
[-C--:B------:R-:W-:Y:S01]  /*bf20*/  LEA.HI.X.SX32 R136, R102, R35.reuse, 0x1, P6 ;  /* 0x0000002366887211 */ /* 0x080fe200030f0eff */
[----:B0-----:R-:W-:Y:S02]  /*bf30*/  IMAD R51, R97, UR14, RZ ;  /* 0x0000000e61337c24 */ /* 0x001fe4000f8e02ff */
[----:B-1----:R-:W-:Y:S01]  /*bf40*/  IMAD R50, R93, UR15, RZ ;  /* 0x0000000f5d327c24 */ /* 0x002fe2000f8e02ff */
[----:B------:R-:W-:Y:S01]  /*bf50*/  STL [R1+0x350], R147 ;  /* 0x0003509301007387 */ /* 0x000fe20000100800 */
[----:B------:R-:W-:Y:S01]  /*bf60*/  IADD3 R128, P6, PT, R94, R38, RZ ;  /* 0x000000265e807210 */ /* 0x000fe20007fde0ff */
[----:B------:R-:W0:Y:S02]  /*bf70*/  LDCU UR13, c[0x0][0x3b0] ;  /* 0x00007600ff0d77ac */ /* 0x000e240008000800 */
[----:B------:R-:W-:Y:S04]  /*bf80*/  STL [R1+0x30c], R152 ;  /* 0x00030c9801007387 */ /* 0x000fe80000100800 */
        /* <DEDUP_REMOVED lines=43> */
[----:B------:R-:W-:Y:S01]  /*c240*/  IMAD R28, R88, UR67, RZ ;  /* 0x00000043581c7c24 */ /* 0x000fe2000f8e02ff */
[----:B------:R-:W-:Y:S02]  /*c250*/  IADD3 R70, P6, PT, R30, R38, RZ ;  /* 0x000000261e467210 */ /* 0x000fe40007fde0ff */
        /* <DEDUP_REMOVED lines=15> */
[----:B------:R-:W2:Y:S01]  /*c350*/  LDL R85, [R1+0x1a8] ;  /* 0x0001a80001557983 */ /* 0x000ea20000100800 */
[----:B------:R-:W-:-:S03]  /*c360*/  LEA.HI.X.SX32 R54, R28, R35, 0x1, P6 ;  /* 0x000000231c367211 */ /* 0x000fc600030f0eff */
[----:B------:R-:W-:Y:S01]  /*c370*/  STL [R1+0x398], R58 ;  /* 0x0003983a01007387 */ /* 0x000fe20000100800 */
[----:B------:R-:W-:-:S03]  /*c380*/  IADD3 R86, P6, PT, R101, R38, RZ ;  /* 0x0000002665567210 */ /* 0x000fc60007fde0ff */
[----:B------:R-:W-:Y:S04]  /*c390*/  STL [R1+0x354], R80 ;  /* 0x0003545001007387 */ /* 0x000fe80000100800 */
[----:B------:R-:W-:Y:S01]  /*c3a0*/  STL [R1+0x3d8], R71 ;  /* 0x0003d84701007387 */ /* 0x000fe20000100800 */
[----:B------:R-:W-:-:S03]  /*c3b0*/  LEA.HI.X.SX32 R56, R108, R35, 0x1, P2 ;  /* 0x000000236c387211 */ /* 0x000fc600010f0eff */
[----:B------:R-:W-:Y:S01]  /*c3c0*/  STL [R1+0x394], R63 ;  /* 0x0003943f01007387 */ /* 0x000fe20000100800 */
[----:B------:R-:W-:-:S03]  /*c3d0*/  IMAD R48, R89, UR24, RZ ;  /* 0x0000001859307c24 */ /* 0x000fc6000f8e02ff */
        /* <DEDUP_REMOVED lines=62> */
[----:B------:R-:W-:-:S03]  /*c7c0*/  LEA.HI.X.SX32 R37, R28, R35, 0x1, P6 ;  /* 0x000000231c257211 */ /* 0x000fc600030f0eff */
[----:B------:R-:W-:Y:S01]  /*c7d0*/  STL [R1+0x3e0], R119 ;  /* 0x0003e07701007387 */ /* 0x000fe20000100800 */
[----:B------:R-:W-:-:S03]  /*c7e0*/  @P0 IMAD.MOV.U32 R28, RZ, RZ, R26 ;  /* 0x000000ffff1c0224 */ /* 0x000fc600078e001a */
[----:B------:R-:W-:Y:S01]  /*c7f0*/  STL [R1+0x39c], R138 ;  /* 0x00039c8a01007387 */ /* 0x000fe20000100800 */
[----:B------:R-:W-:-:S03]  /*c800*/  @P0 IMAD.MOV.U32 R29, RZ, RZ, R42 ;  /* 0x000000ffff1d0224 */ /* 0x000fc600078e002a */
[----:B------:R-:W-:Y:S04]  /*c810*/  STL [R1+0x420], R112 ;  /* 0x0004207001007387 */ /* 0x000fe80000100800 */
[----:B------:R-:W-:Y:S04]  /*c820*/  STL [R1+0x3dc], R123 ;  /* 0x0003dc7b01007387 */ /* 0x000fe80000100800 */
[----:B------:R-:W-:Y:S04]  /*c830*/  STL [R1+0x460], R110 ;  /* 0x0004606e01007387 */ /* 0x000fe80000100800 */
[----:B------:R-:W-:Y:S04]  /*c840*/  STL [R1+0x41c], R118 ;  /* 0x00041c7601007387 */ /* 0x000fe80000100800 */
[----:B------:R-:W-:Y:S04]  /*c850*/  STL [R1+0x4a0], R27 ;  /* 0x0004a01b01007387 */ /* 0x000fe80000100800 */
[----:B------:R-:W-:Y:S04]  /*c860*/  STL [R1+0x45c], R111 ;  /* 0x00045c6f01007387 */ /* 0x000fe80000100800 */
[----:B------:R-:W2:Y:S04]  /*c870*/  LDL.LU R42, [R1+0xbf0] ;  /* 0x000bf000012a7983 */ /* 0x000ea80000300800 */
[----:B------:R-:W-:Y:S04]  /*c880*/  STL [R1+0x49c], R37 ;  /* 0x00049c2501007387 */ /* 0x000fe80000100800 */
[----:B------:R-:W2:Y:S04]  /*c890*/  @P0 LDG.E.U8 R23, desc[UR18][R28.64] ;  /* 0x000000121c170981 */ /* 0x000ea8000c1e1100 */
[----:B------:R-:W3:Y:S04]  /*c8a0*/  LDL R28, [R1+0x164] ;  /* 0x00016400011c7983 */ /* 0x000ee80000100800 */
[----:B------:R-:W3:Y:S01]  /*c8b0*/  LDL R29, [R1+0x168] ;  /* 0x00016800011d7983 */ /* 0x000ee20000100800 */
[----:B------:R-:W-:Y:S01]  /*c8c0*/  IMAD R30, R115, UR64, RZ ;  /* 0x00000040731e7c24 */ /* 0x000fe2000f8e02ff */
[----:B------:R-:W-:-:S04]  /*c8d0*/  PRMT R24, RZ, 0x7610, R24 ;  /* 0x00007610ff187816 */ /* 0x000fc80000000018 */
[----:B------:R-:W-:-:S05]  /*c8e0*/  IADD3 R25, P6, PT, R30, R38, RZ ;  /* 0x000000261e197210 */ /* 0x000fca0007fde0ff */
[----:B------:R-:W-:Y:S04]  /*c8f0*/  STL [R1+0x4e0], R25 ;  /* 0x0004e01901007387 */ /* 0x000fe80000100800 */
[----:B--2---:R1:W-:Y:S01]  /*c900*/  STL [R1+0x60], R23 ;  /* 0x0000601701007387 */ /* 0x0043e20000100800 */
[----:B---3--:R-:W-:-:S04]  /*c910*/  @P0 LOP3.LUT R29, R29, R28, RZ, 0x3c, !PT ;  /* 0x0000001c1d1d0212 */ /* 0x008fc800078e3cff */
[----:B------:R-:W-:-:S04]  /*c920*/  @P0 LOP3.LUT R28, R29, R28, RZ, 0x3c, !PT ;  /* 0x0000001c1d1c0212 */ /* 0x000fc800078e3cff */
[----:B------:R-:W-:-:S05]  /*c930*/  @P0 LOP3.LUT R29, R29, R28, RZ, 0x3c, !PT ;  /* 0x0000001c1d1d0212 */ /* 0x000fca00078e3cff */
[----:B------:R2:W3:Y:S04]  /*c940*/  @P0 LDG.E.U8 R24, desc[UR18][R28.64] ;  /* 0x000000121c180981 */ /* 0x0004e8000c1e1100 */
[----:B------:R-:W3:Y:S01]  /*c950*/  LDL R29, [R1+0x1a4] ;  /* 0x0001a400011d7983 */ /* 0x000ee20000100800 */
[----:B----4-:R-:W-:Y:S01]  /*c960*/  PRMT R95, RZ, 0x7610, R95 ;  /* 0x00007610ff5f7816 */ /* 0x010fe2000000005f */
[----:B--2---:R-:W-:Y:S02]  /*c970*/  @P0 IMAD.MOV.U32 R28, RZ, RZ, R85 ;  /* 0x000000ffff1c0224 */ /* 0x004fe400078e0055 */
[----:B------:R-:W-:Y:S01]  /*c980*/  IMAD R31, R116, UR68, RZ ;  /* 0x00000044741f7c24 */ /* 0x000fe2000f8e02ff */
[----:B------:R-:W-:Y:S02]  /*c990*/  LEA.HI.X.SX32 R26, R30, R35, 0x1, P6 ;  /* 0x000000231e1a7211 */ /* 0x000fe400030f0eff */
[----:B---3--:R-:W2:Y:S02]  /*c9a0*/  @P0 LDG.E.U8 R95, desc[UR18][R28.64] ;  /* 0x000000121c5f0981 */ /* 0x008ea4000c1e1100 */
[----:B-1----:R-:W-:-:S02]  /*c9b0*/  IADD3 R23, P6, PT, R31, R38, RZ ;  /* 0x000000261f177210 */ /* 0x002fc40007fde0ff */
[----:B------:R-:W-:Y:S04]  /*c9c0*/  STL [R1+0x4dc], R26 ;  /* 0x0004dc1a01007387 */ /* 0x000fe80000100800 */
[----:B------:R-:W-:Y:S04]  /*c9d0*/  STL [R1+0x518], R23 ;  /* 0x0005181701007387 */ /* 0x000fe80000100800 */
[----:B------:R-:W-:Y:S04]  /*c9e0*/  STL [R1+0x5c], R24 ;  /* 0x00005c1801007387 */ /* 0x000fe80000100800 */
[----:B------:R-:W3:Y:S04]  /*c9f0*/  LDL R85, [R1+0x8c4] ;  /* 0x0008c40001557983 */ /* 0x000ee80000100800 */
[----:B--2---:R1:W-:Y:S04]  /*ca00*/  STL [R1+0x54], R95 ;  /* 0x0000545f01007387 */ /* 0x0043e80000100800 */
[----:B-1----:R-:W2:Y:S01]  /*ca10*/  LDL.LU R95, [R1+0xbec] ;  /* 0x000bec00015f7983 */ /* 0x002ea20000300800 */
[----:B------:R-:W-:Y:S01]  /*ca20*/  PRMT R81, RZ, 0x7610, R81 ;  /* 0x00007610ff517816 */ /* 0x000fe20000000051 */
[----:B------:R-:W-:Y:S01]  /*ca30*/  @P0 IMAD.MOV.U32 R29, RZ, RZ, R103 ;  /* 0x000000ffff1d0224 */ /* 0x000fe200078e0067 */
[----:B------:R-:W-:-:S02]  /*ca40*/  PRMT R77, RZ, 0x7610, R77 ;  /* 0x00007610ff4d7816 */ /* 0x000fc4000000004d */
[----:B------:R-:W-:Y:S02]  /*ca50*/  PRMT R73, RZ, 0x7610, R73 ;  /* 0x00007610ff497816 */ /* 0x000fe40000000049 */
[----:B------:R-:W-:Y:S02]  /*ca60*/  PRMT R69, RZ, 0x7610, R69 ;  /* 0x00007610ff457816 */ /* 0x000fe40000000045 */
[----:B------:R-:W-:Y:S02]  /*ca70*/  PRMT R65, RZ, 0x7610, R65 ;  /* 0x00007610ff417816 */ /* 0x000fe40000000041 */
[----:B------:R-:W-:Y:S02]  /*ca80*/  PRMT R61, RZ, 0x7610, R61 ;  /* 0x00007610ff3d7816 */ /* 0x000fe4000000003d */
[----:B------:R-:W-:Y:S02]  /*ca90*/  PRMT R51, RZ, 0x7610, R51 ;  /* 0x00007610ff337816 */ /* 0x000fe40000000033 */
[----:B------:R-:W-:-:S02]  /*caa0*/  PRMT R50, RZ, 0x7610, R50 ;  /* 0x00007610ff327816 */ /* 0x000fc40000000032 */
[----:B------:R-:W-:Y:S02]  /*cab0*/  PRMT R48, RZ, 0x7610, R48 ;  /* 0x00007610ff307816 */ /* 0x000fe40000000030 */
[----:B------:R-:W-:Y:S02]  /*cac0*/  PRMT R47, RZ, 0x7610, R47 ;  /* 0x00007610ff2f7816 */ /* 0x000fe4000000002f */
[----:B------:R-:W-:Y:S01]  /*cad0*/  PRMT R46, RZ, 0x7610, R46 ;  /* 0x00007610ff2e7816 */ /* 0x000fe2000000002e */
[----:B--2---:R-:W-:-:S05]  /*cae0*/  @P0 IMAD.MOV.U32 R28, RZ, RZ, R95 ;  /* 0x000000ffff1c0224 */ /* 0x004fca00078e005f */
[----:B------:R1:W2:Y:S02]  /*caf0*/  @P0 LDG.E.U8 R81, desc[UR18][R28.64] ;  /* 0x000000121c510981 */ /* 0x0002a4000c1e1100 */
[----:B-1----:R-:W-:Y:S02]  /*cb00*/  @P0 IMAD.MOV.U32 R28, RZ, RZ, R92 ;  /* 0x000000ffff1c0224 */ /* 0x002fe400078e005c */
[----:B------:R-:W-:-:S05]  /*cb10*/  @P0 IMAD.MOV.U32 R29, RZ, RZ, R99 ;  /* 0x000000ffff1d0224 */ /* 0x000fca00078e0063 */
[----:B------:R1:W4:Y:S02]  /*cb20*/  @P0 LDG.E.U8 R77, desc[UR18][R28.64] ;  /* 0x000000121c4d0981 */ /* 0x000324000c1e1100 */
[----:B-1----:R-:W-:Y:S02]  /*cb30*/  @P0 IMAD.MOV.U32 R28, RZ, RZ, R107 ;  /* 0x000000ffff1c0224 */ /* 0x002fe400078e006b */
[----:B------:R-:W-:-:S05]  /*cb40*/  @P0 IMAD.MOV.U32 R29, RZ, RZ, R96 ;  /* 0x000000ffff1d0224 */ /* 0x000fca00078e0060 */
[----:B------:R1:W3:Y:S02]  /*cb50*/  @P0 LDG.E.U8 R73, desc[UR18][R28.64] ;  /* 0x000000121c490981 */ /* 0x0002e4000c1e1100 */
        /* <DEDUP_REMOVED lines=23> */
[----:B------:R1:W3:Y:S01]  /*ccd0*/  @P0 LDG.E.U8 R46, desc[UR18][R28.64] ;  /* 0x000000121c2e0981 */ /* 0x0002e2000c1e1100 */
[----:B------:R-:W-:-:S05]  /*cce0*/  LEA.HI.X.SX32 R24, R31, R35, 0x1, P6 ;  /* 0x000000231f187211 */ /* 0x000fca00030f0eff */
[----:B------:R-:W-:Y:S04]  /*ccf0*/  STL [R1+0x514], R24 ;  /* 0x0005141801007387 */ /* 0x000fe80000100800 */
[----:B------:R-:W3:Y:S04]  /*cd00*/  LDL.LU R103, [R1+0xbe8] ;  /* 0x000be80001677983 */ /* 0x000ee80000300800 */
        /* <DEDUP_REMOVED lines=12> */
[----:B------:R-:W3:Y:S01]  /*cdd0*/  LDL.LU R13, [R1+0xbb4] ;  /* 0x000bb400010d7983 */ /* 0x000ee20000300800 */
[----:B------:R-:W-:Y:S01]  /*cde0*/  PRMT R45, RZ, 0x7610, R45 ;  /* 0x00007610ff2d7816 */ /* 0x000fe2000000002d */
[----:B-1----:R-:W-:-:S02]  /*cdf0*/  @P0 IMAD.MOV.U32 R28, RZ, RZ, R4 ;  /* 0x000000ffff1c0224 */ /* 0x002fc400078e0004 */
[----:B------:R-:W-:Y:S01]  /*ce00*/  @P0 IMAD.MOV.U32 R29, RZ, RZ, R36 ;  /* 0x000000ffff1d0224 */ /* 0x000fe200078e0024 */
[----:B------:R-:W-:-:S04]  /*ce10*/  PRMT R44, RZ, 0x7610, R44 ;  /* 0x00007610ff2c7816 */ /* 0x000fc8000000002c */
[----:B------:R1:W3:Y:S01]  /*ce20*/  @P0 LDG.E.U8 R45, desc[UR18][R28.64] ;  /* 0x000000121c2d0981 */ /* 0x0002e2000c1e1100 */
[----:B------:R-:W-:Y:S01]  /*ce30*/  PRMT R43, RZ, 0x7610, R43 ;  /* 0x00007610ff2b7816 */ /* 0x000fe2000000002b */
[----:B-1----:R-:W-:Y:S02]  /*ce40*/  @P0 IMAD.MOV.U32 R28, RZ, RZ, R162 ;  /* 0x000000ffff1c0224 */ /* 0x002fe400078e00a2 */
[----:B------:R-:W-:-:S05]  /*ce50*/  @P0 IMAD.MOV.U32 R29, RZ, RZ, R125 ;  /* 0x000000ffff1d0224 */ /* 0x000fca00078e007d */
[----:B------:R1:W3:Y:S01]  /*ce60*/  @P0 LDG.E.U8 R44, desc[UR18][R28.64] ;  /* 0x000000121c2c0981 */ /* 0x0002e2000c1e1100 */
[----:B------:R-:W-:Y:S01]  /*ce70*/  PRMT R31, RZ, 0x7610, R31 ;  /* 0x00007610ff1f7816 */ /* 0x000fe2000000001f */
[----:B-1----:R-:W-:Y:S02]  /*ce80*/  @P0 IMAD.MOV.U32 R28, RZ, RZ, R161 ;  /* 0x000000ffff1c0224 */ /* 0x002fe400078e00a1 */
[----:B------:R-:W-:-:S05]  /*ce90*/  @P0 IMAD.MOV.U32 R29, RZ, RZ, R126 ;  /* 0x000000ffff1d0224 */ /* 0x000fca00078e007e */
[----:B------:R1:W3:Y:S04]  /*cea0*/  @P0 LDG.E.U8 R43, desc[UR18][R28.64] ;  /* 0x000000121c2b0981 */ /* 0x0002e8000c1e1100 */
[----:B--2---:R-:W-:Y:S04]  /*ceb0*/  STL [R1+0x50], R81 ;  /* 0x0000505101007387 */ /* 0x004fe80000100800 */
[----:B------:R-:W2:Y:S04]  /*cec0*/  LDL.LU R34, [R1+0xbb0] ;  /* 0x000bb00001227983 */ /* 0x000ea80000300800 */
[----:B------:R-:W2:Y:S04]  /*ced0*/  LDL.LU R120, [R1+0xbac] ;  /* 0x000bac0001787983 */ /* 0x000ea80000300800 */
[----:B----4-:R-:W-:Y:S04]  /*cee0*/  STL [R1+0x4c], R77 ;  /* 0x00004c4d01007387 */ /* 0x010fe80000100800 */
[----:B---3--:R-:W-:Y:S04]  /*cef0*/  STL [R1+0x48], R73 ;  /* 0x0000484901007387 */ /* 0x008fe80000100800 */
[----:B------:R-:W3:Y:S04]  /*cf00*/  LDL.LU R41, [R1+0xba8] ;  /* 0x000ba80001297983 */ /* 0x000ee80000300800 */
[----:B------:R-:W4:Y:S04]  /*cf10*/  LDL.LU R149, [R1+0xba4] ;  /* 0x000ba40001957983 */ /* 0x000f280000300800 */
[----:B------:R-:W2:Y:S04]  /*cf20*/  LDL.LU R104, [R1+0xba0] ;  /* 0x000ba00001687983 */ /* 0x000ea80000300800 */
[----:B------:R-:W-:Y:S04]  /*cf30*/  STL [R1+0x44], R69 ;  /* 0x0000444501007387 */ /* 0x000fe80000100800 */
[----:B------:R-:W2:Y:S04]  /*cf40*/  LDL.LU R105, [R1+0xb9c] ;  /* 0x000b9c0001697983 */ /* 0x000ea80000300800 */
[----:B------:R-:W2:Y:S04]  /*cf50*/  LDL.LU R3, [R1+0xb98] ;  /* 0x000b980001037983 */ /* 0x000ea80000300800 */
[----:B------:R-:W2:Y:S04]  /*cf60*/  LDL.LU R2, [R1+0xb94] ;  /* 0x000b940001027983 */ /* 0x000ea80000300800 */
[----:B------:R-:W-:Y:S04]  /*cf70*/  STL [R1+0x40], R65 ;  /* 0x0000404101007387 */ /* 0x000fe80000100800 */
[----:B------:R-:W2:Y:S04]  /*cf80*/  LDL.LU R36, [R1+0xb90] ;  /* 0x000b900001247983 */ /* 0x000ea80000300800 */
[----:B------:R-:W2:Y:S04]  /*cf90*/  LDL.LU R4, [R1+0xb8c] ;  /* 0x000b8c0001047983 */ /* 0x000ea80000300800 */
[----:B------:R-:W-:Y:S01]  /*cfa0*/  STL [R1+0x3c], R61 ;  /* 0x00003c3d01007387 */ /* 0x000fe20000100800 */
[----:B-1----:R-:W-:-:S02]  /*cfb0*/  @P0 IMAD.MOV.U32 R28, RZ, RZ, R160 ;  /* 0x000000ffff1c0224 */ /* 0x002fc400078e00a0 */
[----:B------:R-:W-:Y:S01]  /*cfc0*/  @P0 IMAD.MOV.U32 R29, RZ, RZ, R7 ;  /* 0x000000ffff1d0224 */ /* 0x000fe200078e0007 */
[----:B------:R-:W-:-:S04]  /*cfd0*/  PRMT R30, RZ, 0x7610, R30 ;  /* 0x00007610ff1e7816 */ /* 0x000fc8000000001e */
[----:B------:R1:W2:Y:S04]  /*cfe0*/  @P0 LDG.E.U8 R31, desc[UR18][R28.64] ;  /* 0x000000121c1f0981 */ /* 0x0002a8000c1e1100 */
[----:B------:R-:W-:Y:S04]  /*cff0*/  STL [R1+0x38], R51 ;  /* 0x0000383301007387 */ /* 0x000fe80000100800 */
[----:B------:R-:W2:Y:S04]  /*d000*/  LDL.LU R125, [R1+0xb88] ;  /* 0x000b8800017d7983 */ /* 0x000ea80000300800 */
[----:B------:R-:W2:Y:S01]  /*d010*/  LDL.LU R162, [R1+0xb84] ;  /* 0x000b840001a27983 */ /* 0x000ea20000300800 */
[----:B-1----:R-:W-:-:S03]  /*d020*/  @P0 IMAD.MOV.U32 R28, RZ, RZ, R130 ;  /* 0x000000ffff1c0224 */ /* 0x002fc600078e0082 */
[----:B------:R-:W-:Y:S04]  /*d030*/  STL [R1+0x34], R50 ;  /* 0x0000343201007387 */ /* 0x000fe80000100800 */
[----:B------:R-:W3:Y:S04]  /*d040*/  LDL.LU R126, [R1+0xb80] ;  /* 0x000b8000017e7983 */ /* 0x000ee80000300800 */
[----:B------:R-:W3:Y:S01]  /*d050*/  LDL.LU R161, [R1+0xb7c] ;  /* 0x000b7c0001a17983 */ /* 0x000ee20000300800 */
[----:B------:R-:W-:-:S03]  /*d060*/  @P0 IMAD.MOV.U32 R29, RZ, RZ, R6 ;  /* 0x000000ffff1d0224 */ /* 0x000fc600078e0006 */
[----:B------:R-:W4:Y:S04]  /*d070*/  LDL.LU R7, [R1+0xb78] ;  /* 0x000b780001077983 */ /* 0x000f280000300800 */
[----:B------:R1:W4:Y:S04]  /*d080*/  @P0 LDG.E.U8 R30, desc[UR18][R28.64] ;  /* 0x000000121c1e0981 */ /* 0x000328000c1e1100 */
[----:B------:R-:W-:Y:S04]  /*d090*/  STL [R1+0x30], R48 ;  /* 0x0000303001007387 */ /* 0x000fe80000100800 */
[----:B------:R-:W4:Y:S04]  /*d0a0*/  LDL.LU R160, [R1+0xb74] ;  /* 0x000b740001a07983 */ /* 0x000f280000300800 */
[----:B------:R-:W4:Y:S01]  /*d0b0*/  LDL.LU R6, [R1+0xb70] ;  /* 0x000b700001067983 */ /* 0x000f220000300800 */
[----:B-1----:R-:W-:-:S03]  /*d0c0*/  @P0 IMAD.MOV.U32 R29, RZ, RZ, R159 ;  /* 0x000000ffff1d0224 */ /* 0x002fc600078e009f */
[----:B------:R-:W-:Y:S04]  /*d0d0*/  STL [R1+0x28], R47 ;  /* 0x0000282f01007387 */ /* 0x000fe80000100800 */
[----:B------:R-:W4:Y:S01]  /*d0e0*/  LDL.LU R130, [R1+0xb6c] ;  /* 0x000b6c0001827983 */ /* 0x000f220000300800 */
[----:B------:R-:W-:-:S03]  /*d0f0*/  @P0 IMAD.MOV.U32 R28, RZ, RZ, R155 ;  /* 0x000000ffff1c0224 */ /* 0x000fc600078e009b */
[----:B------:R-:W-:Y:S04]  /*d100*/  STL [R1+0x24], R46 ;  /* 0x0000242e01007387 */ /* 0x000fe80000100800 */
[----:B------:R-:W4:Y:S04]  /*d110*/  LDL.LU R159, [R1+0xb68] ;  /* 0x000b6800019f7983 */ /* 0x000f280000300800 */
[----:B------:R-:W4:Y:S01]  /*d120*/  LDL.LU R155, [R1+0xb64] ;  /* 0x000b6400019b7983 */ /* 0x000f220000300800 */
[----:B--2---:R-:W-:-:S06]  /*d130*/  PRMT R162, RZ, 0x7610, R162 ;  /* 0x00007610ffa27816 */ /* 0x004fcc00000000a2 */
[----:B------:R1:W2:Y:S02]  /*d140*/  @P0 LDG.E.U8 R162, desc[UR18][R28.64] ;  /* 0x000000121ca20981 */ /* 0x0002a4000c1e1100 */
[----:B-1----:R-:W-:Y:S01]  /*d150*/  @P0 IMAD.MOV.U32 R28, RZ, RZ, R9 ;  /* 0x000000ffff1c0224 */ /* 0x002fe200078e0009 */
[----:B---3--:R-:W-:Y:S01]  /*d160*/  PRMT R161, RZ, 0x7610, R161 ;  /* 0x00007610ffa17816 */ /* 0x008fe200000000a1 */
[----:B------:R-:W-:-:S05]  /*d170*/  @P0 IMAD.MOV.U32 R29, RZ, RZ, R132 ;  /* 0x000000ffff1d0224 */ /* 0x000fca00078e0084 */
[----:B------:R1:W3:Y:S01]  /*d180*/  @P0 LDG.E.U8 R161, desc[UR18][R28.64] ;  /* 0x000000121ca10981 */ /* 0x0002e2000c1e1100 */
[----:B----4-:R-:W-:Y:S01]  /*d190*/  PRMT R160, RZ, 0x7610, R160 ;  /* 0x00007610ffa07816 */ /* 0x010fe200000000a0 */
[----:B-1----:R-:W-:Y:S02]  /*d1a0*/  @P0 IMAD.MOV.U32 R28, RZ, RZ, R154 ;  /* 0x000000ffff1c0224 */ /* 0x002fe400078e009a */
[----:B------:R-:W-:-:S05]  /*d1b0*/  @P0 IMAD.MOV.U32 R29, RZ, RZ, R8 ;  /* 0x000000ffff1d0224 */ /* 0x000fca00078e0008 */
[----:B------:R1:W4:Y:S02]  /*d1c0*/  @P0 LDG.E.U8 R160, desc[UR18][R28.64] ;  /* 0x000000121ca00981 */ /* 0x000324000c1e1100 */
[----:B-1----:R-:W-:Y:S02]  /*d1d0*/  @P0 IMAD.MOV.U32 R28, RZ, RZ, R11 ;  /* 0x000000ffff1c0224 */ /* 0x002fe400078e000b */
[----:B------:R-:W-:Y:S01]  /*d1e0*/  @P0 IMAD.MOV.U32 R29, RZ, RZ, R153 ;  /* 0x000000ffff1d0224 */ /* 0x000fe200078e0099 */
[----:B------:R-:W-:-:S06]  /*d1f0*/  PRMT R159, RZ, 0x7610, R159 ;  /* 0x00007610ff9f7816 */ /* 0x000fcc000000009f */
[----:B------:R1:W4:Y:S01]  /*d200*/  @P0 LDG.E.U8 R159, desc[UR18][R28.64] ;  /* 0x000000121c9f0981 */ /* 0x000322000c1e1100 */
[----:B------:R-:W-:Y:S01]  /*d210*/  PRMT R155, RZ, 0x7610, R155 ;  /* 0x00007610ff9b7816 */ /* 0x000fe2000000009b */
[----:B-1----:R-:W-:Y:S02]  /*d220*/  @P0 IMAD.MOV.U32 R28, RZ, RZ, R151 ;  /* 0x000000ffff1c0224 */ /* 0x002fe400078e0097 */
[----:B------:R-:W-:-:S05]  /*d230*/  @P0 IMAD.MOV.U32 R29, RZ, RZ, R152 ;  /* 0x000000ffff1d0224 */ /* 0x000fca00078e0098 */
[----:B------:R-:W4:Y:S01]  /*d240*/  @P0 LDG.E.U8 R155, desc[UR18][R28.64] ;  /* 0x000000121c9b0981 */ /* 0x000f22000c1e1100 */
[----:B------:R-:W-:-:S13]  /*d250*/  ISETP.GT.U32.AND P6, PT, R39, R42, PT ;  /* 0x0000002a2700720c */ /* 0x000fda0003fc4070 */
[----:B------:R-:W-:-:S05]  /*d260*/  @!P6 IMAD.IADD R42, R42, 0x1, -R39 ;  /* 0x000000012a2ae824 */ /* 0x000fca00078e0a27 */
[----:B------:R-:W-:-:S13]  /*d270*/  ISETP.GT.U32.AND P6, PT, R39, R42, PT ;  /* 0x0000002a2700720c */ /* 0x000fda0003fc4070 */
[----:B------:R-:W-:Y:S01]  /*d280*/  @!P6 IMAD.IADD R42, R42, 0x1, -R39 ;  /* 0x000000012a2ae824 */ /* 0x000fe200078e0a27 */
[----:B------:R-:W-:-:S13]  /*d290*/  ISETP.GE.AND P6, PT, R85, RZ, PT ;  /* 0x000000ff5500720c */ /* 0x000fda0003fc6270 */
[----:B------:R-:W-:Y:S01]  /*d2a0*/  @!P6 IMAD.MOV R42, RZ, RZ, -R42 ;  /* 0x000000ffff2ae224 */ /* 0x000fe200078e0a2a */
[----:B------:R-:W-:-:S13]  /*d2b0*/  ISETP.GT.U32.AND P6, PT, R39, R41, PT ;  /* 0x000000292700720c */ /* 0x000fda0003fc4070 */
[----:B------:R-:W-:-:S05]  /*d2c0*/  @!P6 IMAD.IADD R41, R41, 0x1, -R39 ;  /* 0x000000012929e824 */ /* 0x000fca00078e0a27 */
[----:B------:R-:W-:-:S13]  /*d2d0*/  ISETP.GT.U32.AND P6, PT, R39, R41, PT ;  /* 0x000000292700720c */ /* 0x000fda0003fc4070 */
[----:B------:R-:W-:Y:S01]  /*d2e0*/  @!P6 IMAD.IADD R41, R41, 0x1, -R39 ;  /* 0x000000012929e824 */ /* 0x000fe200078e0a27 */
[----:B------:R-:W-:Y:S01]  /*d2f0*/  ISETP.GE.AND P6, PT, R149, RZ, PT ;  /* 0x000000ff9500720c */ /* 0x000fe20003fc6270 */
[----:B--2---:R-:W-:Y:S04]  /*d300*/  STL [R1+0xa94], R162 ;  /* 0x000a94a201007387 */ /* 0x004fe80000100800 */
[----:B------:R-:W-:Y:S04]  /*d310*/  STL [R1+0x1c], R45 ;  /* 0x00001c2d01007387 */ /* 0x000fe80000100800 */
[----:B------:R-:W2:Y:S04]  /*d320*/  LDL.LU R132, [R1+0xb60] ;  /* 0x000b600001847983 */ /* 0x000ea80000300800 */
[----:B------:R-:W2:Y:S04]  /*d330*/  LDL.LU R9, [R1+0xb5c] ;  /* 0x000b5c0001097983 */ /* 0x000ea80000300800 */
[----:B---3--:R-:W-:Y:S04]  /*d340*/  STL [R1+0xa98], R161 ;  /* 0x000a98a101007387 */ /* 0x008fe80000100800 */
[----:B------:R-:W-:Y:S04]  /*d350*/  STL [R1+0x8], R44 ;  /* 0x0000082c01007387 */ /* 0x000fe80000100800 */
[----:B------:R-:W3:Y:S04]  /*d360*/  LDL.LU R8, [R1+0xb58] ;  /* 0x000b580001087983 */ /* 0x000ee80000300800 */
[----:B------:R-:W2:Y:S04]  /*d370*/  LDL.LU R154, [R1+0xb54] ;  /* 0x000b5400019a7983 */ /* 0x000ea80000300800 */
[----:B----4-:R-:W-:Y:S04]  /*d380*/  STL [R1+0xa9c], R160 ;  /* 0x000a9ca001007387 */ /* 0x010fe80000100800 */
[----:B------:R-:W-:Y:S04]  /*d390*/  STL [R1+0xc], R43 ;  /* 0x00000c2b01007387 */ /* 0x000fe80000100800 */
[----:B------:R-:W4:Y:S04]  /*d3a0*/  LDL.LU R153, [R1+0xb50] ;  /* 0x000b500001997983 */ /* 0x000f280000300800 */
[----:B------:R-:W3:Y:S04]  /*d3b0*/  LDL.LU R11, [R1+0xb4c] ;  /* 0x000b4c00010b7983 */ /* 0x000ee80000300800 */
[----:B------:R-:W-:Y:S04]  /*d3c0*/  STL [R1+0xaa0], R159 ;  /* 0x000aa09f01007387 */ /* 0x000fe80000100800 */
[----:B------:R-:W-:Y:S04]  /*d3d0*/  STL [R1+0x4], R31 ;  /* 0x0000041f01007387 */ /* 0x000fe80000100800 */
[----:B------:R-:W3:Y:S04]  /*d3e0*/  LDL.LU R152, [R1+0xb48] ;  /* 0x000b480001987983 */ /* 0x000ee80000300800 */
[----:B------:R-:W3:Y:S04]  /*d3f0*/  LDL.LU R151, [R1+0xb44] ;  /* 0x000b440001977983 */ /* 0x000ee80000300800 */
[----:B------:R-:W-:Y:S04]  /*d400*/  STL [R1+0xaa4], R155 ;  /* 0x000aa49b01007387 */ /* 0x000fe80000100800 */
[----:B------:R-:W-:Y:S04]  /*d410*/  STL [R1], R30 ;  /* 0x0000001e01007387 */ /* 0x000fe80000100800 */
[----:B------:R-:W3:Y:S01]  /*d420*/  LDL.LU R149, [R1+0xb40] ;  /* 0x000b400001957983 */ /* 0x000ee20000300800 */
[----:B------:R-:W-:-:S02]  /*d430*/  @P0 IMAD.MOV.U32 R28, RZ, RZ, R147 ;  /* 0x000000ffff1c0224 */ /* 0x000fc400078e0093 */
[----:B------:R-:W-:Y:S02]  /*d440*/  @P0 IMAD.MOV.U32 R29, RZ, RZ, R148 ;  /* 0x000000ffff1d0224 */ /* 0x000fe400078e0094 */
[----:B------:R-:W3:Y:S01]  /*d450*/  LDL.LU R148, [R1+0xb3c] ;  /* 0x000b3c0001947983 */ /* 0x000ee20000300800 */
[----:B------:R-:W-:-:S03]  /*d460*/  SEL R105, R5, R105, !P3 ;  /* 0x0000006905697207 */ /* 0x000fc60005800000 */
[----:B------:R-:W3:Y:S01]  /*d470*/  LDL.LU R147, [R1+0xb38] ;  /* 0x000b380001937983 */ /* 0x000ee20000300800 */
[----:B--2---:R-:W-:-:S06]  /*d480*/  PRMT R154, RZ, 0x7610, R154 ;  /* 0x00007610ff9a7816 */ /* 0x004fcc000000009a */
[----:B------:R1:W2:Y:S01]  /*d490*/  @P0 LDG.E.U8 R154, desc[UR18][R28.64] ;  /* 0x000000121c9a0981 */ /* 0x0002a2000c1e1100 */
[----:B----4-:R-:W-:Y:S01]  /*d4a0*/  PRMT R153, RZ, 0x7610, R153 ;  /* 0x00007610ff997816 */ /* 0x010fe20000000099 */
[----:B-1----:R-:W-:Y:S02]  /*d4b0*/  @P0 IMAD.MOV.U32 R28, RZ, RZ, R21 ;  /* 0x000000ffff1c0224 */ /* 0x002fe400078e0015 */
[----:B------:R-:W-:-:S05]  /*d4c0*/  @P0 IMAD.MOV.U32 R29, RZ, RZ, R145 ;  /* 0x000000ffff1d0224 */ /* 0x000fca00078e0091 */
[----:B------:R1:W4:Y:S02]  /*d4d0*/  @P0 LDG.E.U8 R153, desc[UR18][R28.64] ;  /* 0x000000121c990981 */ /* 0x000324000c1e1100 */
[----:B-1----:R-:W-:Y:S02]  /*d4e0*/  @P0 IMAD.MOV.U32 R28, RZ, RZ, R18 ;  /* 0x000000ffff1c0224 */ /* 0x002fe400078e0012 */
[----:B------:R-:W-:Y:S01]  /*d4f0*/  @P0 IMAD.MOV.U32 R29, RZ, RZ, R20 ;  /* 0x000000ffff1d0224 */ /* 0x000fe200078e0014 */
[----:B---3--:R-:W-:Y:S02]  /*d500*/  PRMT R152, RZ, 0x7610, R152 ;  /* 0x00007610ff987816 */ /* 0x008fe40000000098 */
[----:B------:R-:W-:-:S04]  /*d510*/  PRMT R151, RZ, 0x7610, R151 ;  /* 0x00007610ff977816 */ /* 0x000fc80000000097 */
[----:B------:R1:W3:Y:S02]  /*d520*/  @P0 LDG.E.U8 R152, desc[UR18][R28.64] ;  /* 0x000000121c980981 */ /* 0x0002e4000c1e1100 */
[----:B-1----:R-:W-:Y:S02]  /*d530*/  @P0 IMAD.MOV.U32 R28, RZ, RZ, R16 ;  /* 0x000000ffff1c0224 */ /* 0x002fe400078e0010 */
[----:B------:R-:W-:Y:S01]  /*d540*/  @P0 IMAD.MOV.U32 R29, RZ, RZ, R19 ;  /* 0x000000ffff1d0224 */ /* 0x000fe200078e0013 */
[----:B------:R-:W-:-:S04]  /*d550*/  PRMT R149, RZ, 0x7610, R149 ;  /* 0x00007610ff957816 */ /* 0x000fc80000000095 */
[----:B------:R1:W3:Y:S02]  /*d560*/  @P0 LDG.E.U8 R151, desc[UR18][R28.64] ;  /* 0x000000121c970981 */ /* 0x0002e4000c1e1100 */
[----:B-1----:R-:W-:Y:S02]  /*d570*/  @P0 IMAD.MOV.U32 R28, RZ, RZ, R14 ;  /* 0x000000ffff1c0224 */ /* 0x002fe400078e000e */
[----:B------:R-:W-:-:S05]  /*d580*/  @P0 IMAD.MOV.U32 R29, RZ, RZ, R17 ;  /* 0x000000ffff1d0224 */ /* 0x000fca00078e0011 */
[----:B------:R1:W3:Y:S01]  /*d590*/  @P0 LDG.E.U8 R149, desc[UR18][R28.64] ;  /* 0x000000121c950981 */ /* 0x0002e2000c1e1100 */
[----:B------:R-:W-:Y:S01]  /*d5a0*/  SEL R104, R5, R104, !P3 ;  /* 0x0000006805687207 */ /* 0x000fe20005800000 */
[----:B------:R-:W-:Y:S01]  /*d5b0*/  IMAD R105, R105, UR11, RZ ;  /* 0x0000000b69697c24 */ /* 0x000fe2000f8e02ff */
[----:B------:R-:W-:Y:S01]  /*d5c0*/  SEL R42, R5, R42, !P3 ;  /* 0x0000002a052a7207 */ /* 0x000fe20005800000 */
[----:B------:R-:W-:Y:S02]  /*d5d0*/  @!P6 IMAD.MOV R41, RZ, RZ, -R41 ;  /* 0x000000ffff29e224 */ /* 0x000fe400078e0a29 */
[----:B------:R-:W-:Y:S01]  /*d5e0*/  IMAD R104, R104, UR11, RZ ;  /* 0x0000000b68687c24 */ /* 0x000fe2000f8e02ff */
[CC--:B------:R-:W-:Y:S01]  /*d5f0*/  IADD3 R20, P6, PT, R105.reuse, R38.reuse, RZ ;  /* 0x0000002669147210 */ /* 0x0c0fe20007fde0ff */
[----:B------:R-:W-:Y:S02]  /*d600*/  IMAD R42, R42, UR5, RZ ;  /* 0x000000052a2a7c24 */ /* 0x000fe4000f8e02ff */
[----:B-1----:R-:W-:Y:S01]  /*d610*/  @P0 IMAD.MOV.U32 R29, RZ, RZ, R144 ;  /* 0x000000ffff1d0224 */ /* 0x002fe200078e0090 */
[-C--:B------:R-:W-:Y:S01]  /*d620*/  LEA.HI.X.SX32 R21, R105, R35.reuse, 0x1, P6 ;  /* 0x0000002369157211 */ /* 0x080fe200030f0eff */
[----:B--2---:R-:W-:Y:S01]  /*d630*/  STL [R1+0xaa8], R154 ;  /* 0x000aa89a01007387 */ /* 0x004fe20000100800 */
[CC--:B------:R-:W-:Y:S01]  /*d640*/  IADD3 R18, P6, PT, R104.reuse, R38.reuse, RZ ;  /* 0x0000002668127210 */ /* 0x0c0fe20007fde0ff */
[----:B------:R-:W-:Y:S01]  /*d650*/  @P0 IMAD.MOV.U32 R28, RZ, RZ, R15 ;  /* 0x000000ffff1c0224 */ /* 0x000fe200078e000f */
[----:B------:R-:W-:Y:S01]  /*d660*/  PRMT R148, RZ, 0x7610, R148 ;  /* 0x00007610ff947816 */ /* 0x000fe20000000094 */
[----:B------:R-:W2:Y:S01]  /*d670*/  LDL.LU R145, [R1+0xb34] ;  /* 0x000b340001917983 */ /* 0x000ea20000300800 */
[----:B------:R-:W-:Y:S01]  /*d680*/  LEA.HI.X.SX32 R19, R104, R35, 0x1, P6 ;  /* 0x0000002368137211 */ /* 0x000fe200030f0eff */
[----:B------:R-:W1:Y:S01]  /*d690*/  LDCU UR5, c[0x0][0x3b0] ;  /* 0x00007600ff0577ac */ /* 0x000e620008000800 */
[----:B------:R-:W-:-:S02]  /*d6a0*/  IADD3 R16, P6, PT, R42, R38, RZ ;  /* 0x000000262a107210 */ /* 0x000fc40007fde0ff */
[----:B------:R0:W2:Y:S04]  /*d6b0*/  @P0 LDG.E.U8 R148, desc[UR18][R28.64] ;  /* 0x000000121c940981 */ /* 0x0000a8000c1e1100 */
[----:B----4-:R-:W-:Y:S04]  /*d6c0*/  STL [R1+0xaac], R153 ;  /* 0x000aac9901007387 */ /* 0x010fe80000100800 */
[----:B---3--:R-:W-:Y:S04]  /*d6d0*/  STL [R1+0xab0], R152 ;  /* 0x000ab09801007387 */ /* 0x008fe80000100800 */
[----:B------:R-:W-:Y:S04]  /*d6e0*/  STL [R1+0x148], R20 ;  /* 0x0001481401007387 */ /* 0x000fe80000100800 */
[----:B------:R-:W-:Y:S04]  /*d6f0*/  STL [R1+0x144], R21 ;  /* 0x0001441501007387 */ /* 0x000fe80000100800 */
[----:B------:R-:W-:Y:S04]  /*d700*/  STL [R1+0xab4], R151 ;  /* 0x000ab49701007387 */ /* 0x000fe80000100800 */
[----:B------:R-:W-:Y:S04]  /*d710*/  STL [R1+0x188], R18 ;  /* 0x0001881201007387 */ /* 0x000fe80000100800 */
[----:B------:R-:W-:Y:S04]  /*d720*/  STL [R1+0x184], R19 ;  /* 0x0001841301007387 */ /* 0x000fe80000100800 */
[----:B------:R3:W-:Y:S04]  /*d730*/  STL [R1+0x1c8], R16 ;  /* 0x0001c81001007387 */ /* 0x0007e80000100800 */
[----:B------:R-:W-:Y:S04]  /*d740*/  STL [R1+0xab8], R149 ;  /* 0x000ab89501007387 */ /* 0x000fe80000100800 */
[----:B------:R-:W4:Y:S01]  /*d750*/  LDL.LU R144, [R1+0xb30] ;  /* 0x000b300001907983 */ /* 0x000f220000300800 */
[----:B------:R-:W-:Y:S01]  /*d760*/  PRMT R147, RZ, 0x7610, R147 ;  /* 0x00007610ff937816 */ /* 0x000fe20000000093 */
[----:B0-----:R-:W-:-:S02]  /*d770*/  @P0 IMAD.MOV.U32 R28, RZ, RZ, R142 ;  /* 0x000000ffff1c0224 */ /* 0x001fc400078e008e */
[----:B------:R-:W-:-:S05]  /*d780*/  @P0 IMAD.MOV.U32 R29, RZ, RZ, R143 ;  /* 0x000000ffff1d0224 */ /* 0x000fca00078e008f */
[----:B------:R0:W3:Y:S02]  /*d790*/  @P0 LDG.E.U8 R147, desc[UR18][R28.64] ;  /* 0x000000121c930981 */ /* 0x0000e4000c1e1100 */
[----:B0-----:R-:W-:Y:S02]  /*d7a0*/  @P0 IMAD.MOV.U32 R28, RZ, RZ, R141 ;  /* 0x000000ffff1c0224 */ /* 0x001fe400078e008d */
[----:B------:R-:W-:Y:S01]  /*d7b0*/  @P0 IMAD.MOV.U32 R29, RZ, RZ, R10 ;  /* 0x000000ffff1d0224 */ /* 0x000fe200078e000a */
[----:B--2---:R-:W-:-:S06]  /*d7c0*/  PRMT R145, RZ, 0x7610, R145 ;  /* 0x00007610ff917816 */ /* 0x004fcc0000000091 */
[----:B------:R0:W2:Y:S02]  /*d7d0*/  @P0 LDG.E.U8 R145, desc[UR18][R28.64] ;  /* 0x000000121c910981 */ /* 0x0000a4000c1e1100 */
[----:B0-----:R-:W-:Y:S02]  /*d7e0*/  @P0 IMAD.MOV.U32 R28, RZ, RZ, R137 ;  /* 0x000000ffff1c0224 */ /* 0x001fe400078e0089 */
[----:B------:R-:W-:Y:S01]  /*d7f0*/  @P0 IMAD.MOV.U32 R29, RZ, RZ, R140 ;  /* 0x000000ffff1d0224 */ /* 0x000fe200078e008c */
[----:B----4-:R-:W-:-:S06]  /*d800*/  PRMT R144, RZ, 0x7610, R144 ;  /* 0x00007610ff907816 */ /* 0x010fcc0000000090 */
[----:B------:R0:W4:Y:S01]  /*d810*/  @P0 LDG.E.U8 R144, desc[UR18][R28.64] ;  /* 0x000000121c900981 */ /* 0x000122000c1e1100 */
[----:B------:R-:W-:Y:S02]  /*d820*/  SEL R41, R5, R41, !P3 ;  /* 0x0000002905297207 */ /* 0x000fe40005800000 */
[----:B------:R-:W-:-:S03]  /*d830*/  LEA.HI.X.SX32 R17, R42, R35, 0x1, P6 ;  /* 0x000000232a117211 */ /* 0x000fc600030f0eff */
[----:B------:R-:W-:Y:S01]  /*d840*/  IMAD R41, R41, UR12, RZ ;  /* 0x0000000c29297c24 */ /* 0x000fe2000f8e02ff */
[----:B------:R-:W-:Y:S01]  /*d850*/  ISETP.GE.U32.AND P2, PT, R117, 0x7fffff19, PT ;  /* 0x7fffff197500780c */ /* 0x000fe20003f46070 */
[----:B------:R1:W-:Y:S01]  /*d860*/  STL [R1+0x1c4], R17 ;  /* 0x0001c41101007387 */ /* 0x0003e20000100800 */
[----:B------:R-:W-:Y:S01]  /*d870*/  PRMT R116, RZ, 0x7610, R116 ;  /* 0x00007610ff747816 */ /* 0x000fe20000000074 */
[----:B0-----:R-:W-:Y:S01]  /*d880*/  @P0 IMAD.MOV.U32 R29, RZ, RZ, R136 ;  /* 0x000000ffff1d0224 */ /* 0x001fe200078e0088 */
[C---:B------:R-:W-:Y:S01]  /*d890*/  IADD3 R14, P6, PT, R41.reuse, R38, RZ ;  /* 0x00000026290e7210 */ /* 0x040fe20007fde0ff */
[----:B------:R-:W-:Y:S01]  /*d8a0*/  STL [R1+0xabc], R148 ;  /* 0x000abc9401007387 */ /* 0x000fe20000100800 */
[----:B------:R-:W-:Y:S01]  /*d8b0*/  @P0 IMAD.MOV.U32 R28, RZ, RZ, R134 ;  /* 0x000000ffff1c0224 */ /* 0x000fe200078e0086 */
[----:B------:R-:W-:Y:S01]  /*d8c0*/  PRMT R115, RZ, 0x7610, R115 ;  /* 0x00007610ff737816 */ /* 0x000fe20000000073 */
[----:B------:R-:W0:Y:S01]  /*d8d0*/  LDCU UR12, c[0x0][0x3b0] ;  /* 0x00007600ff0c77ac */ /* 0x000e220008000800 */
[----:B------:R0:W-:Y:S04]  /*d8e0*/  STL [R1+0x208], R14 ;  /* 0x0002080e01007387 */ /* 0x0001e80000100800 */
[----:B------:R-:W4:Y:S04]  /*d8f0*/  LDL.LU R143, [R1+0xb2c] ;  /* 0x000b2c00018f7983 */ /* 0x000f280000300800 */
[----:B------:R-:W4:Y:S01]  /*d900*/  LDL.LU R142, [R1+0xb28] ;  /* 0x000b2800018e7983 */ /* 0x000f220000300800 */
[----:B------:R-:W-:-:S05]  /*d910*/  LEA.HI.X.SX32 R15, R41, R35, 0x1, P6 ;  /* 0x00000023290f7211 */ /* 0x000fca00030f0eff */
[----:B------:R0:W-:Y:S04]  /*d920*/  STL [R1+0x204], R15 ;  /* 0x0002040f01007387 */ /* 0x0001e80000100800 */
[----:B---3--:R-:W-:Y:S04]  /*d930*/  STL [R1+0xac0], R147 ;  /* 0x000ac09301007387 */ /* 0x008fe80000100800 */
[----:B------:R-:W3:Y:S04]  /*d940*/  LDL.LU R10, [R1+0xb24] ;  /* 0x000b2400010a7983 */ /* 0x000ee80000300800 */
[----:B------:R-:W3:Y:S04]  /*d950*/  LDL.LU R141, [R1+0xb20] ;  /* 0x000b2000018d7983 */ /* 0x000ee80000300800 */
[----:B--2---:R-:W-:Y:S04]  /*d960*/  STL [R1+0xac4], R145 ;  /* 0x000ac49101007387 */ /* 0x004fe80000100800 */
[----:B------:R-:W2:Y:S04]  /*d970*/  LDL.LU R140, [R1+0xb1c] ;  /* 0x000b1c00018c7983 */ /* 0x000ea80000300800 */
[----:B------:R-:W2:Y:S04]  /*d980*/  LDL.LU R137, [R1+0xb18] ;  /* 0x000b180001897983 */ /* 0x000ea80000300800 */
[----:B----4-:R-:W-:Y:S04]  /*d990*/  STL [R1+0xac8], R144 ;  /* 0x000ac89001007387 */ /* 0x010fe80000100800 */
[----:B------:R-:W4:Y:S04]  /*d9a0*/  LDL.LU R136, [R1+0xb14] ;  /* 0x000b140001887983 */ /* 0x000f280000300800 */
[----:B------:R-:W4:Y:S01]  /*d9b0*/  LDL.LU R134, [R1+0xb10] ;  /* 0x000b100001867983 */ /* 0x000f220000300800 */
[----:B------:R-:W-:-:S06]  /*d9c0*/  PRMT R143, RZ, 0x7610, R143 ;  /* 0x00007610ff8f7816 */ /* 0x000fcc000000008f */
[----:B------:R0:W4:Y:S01]  /*d9d0*/  @P0 LDG.E.U8 R143, desc[UR18][R28.64] ;  /* 0x000000121c8f0981 */ /* 0x000122000c1e1100 */
[----:B------:R-:W-:Y:S01]  /*d9e0*/  PRMT R142, RZ, 0x7610, R142 ;  /* 0x00007610ff8e7816 */ /* 0x000fe2000000008e */
[----:B0-----:R-:W-:Y:S02]  /*d9f0*/  @P0 IMAD.MOV.U32 R28, RZ, RZ, R131 ;  /* 0x000000ffff1c0224 */ /* 0x001fe400078e0083 */
[----:B------:R-:W-:-:S05]  /*da00*/  @P0 IMAD.MOV.U32 R29, RZ, RZ, R133 ;  /* 0x000000ffff1d0224 */ /* 0x000fca00078e0085 */
[----:B------:R0:W4:Y:S01]  /*da10*/  @P0 LDG.E.U8 R142, desc[UR18][R28.64] ;  /* 0x000000121c8e0981 */ /* 0x000122000c1e1100 */
[----:B---3--:R-:W-:Y:S01]  /*da20*/  PRMT R141, RZ, 0x7610, R141 ;  /* 0x00007610ff8d7816 */ /* 0x008fe2000000008d */
[----:B0-----:R-:W-:Y:S02]  /*da30*/  @P0 IMAD.MOV.U32 R28, RZ, RZ, R128 ;  /* 0x000000ffff1c0224 */ /* 0x001fe400078e0080 */
[----:B------:R-:W-:-:S05]  /*da40*/  @P0 IMAD.MOV.U32 R29, RZ, RZ, R129 ;  /* 0x000000ffff1d0224 */ /* 0x000fca00078e0081 */
[----:B------:R0:W3:Y:S02]  /*da50*/  @P0 LDG.E.U8 R141, desc[UR18][R28.64] ;  /* 0x000000121c8d0981 */ /* 0x0000e4000c1e1100 */
[----:B0-----:R-:W-:Y:S02]  /*da60*/  @P0 IMAD.MOV.U32 R28, RZ, RZ, R124 ;  /* 0x000000ffff1c0224 */ /* 0x001fe400078e007c */
[----:B------:R-:W-:Y:S01]  /*da70*/  @P0 IMAD.MOV.U32 R29, RZ, RZ, R127 ;  /* 0x000000ffff1d0224 */ /* 0x000fe200078e007f */
[----:B--2---:R-:W-:Y:S02]  /*da80*/  PRMT R140, RZ, 0x7610, R140 ;  /* 0x00007610ff8c7816 */ /* 0x004fe4000000008c */
[----:B------:R-:W-:-:S04]  /*da90*/  PRMT R137, RZ, 0x7610, R137 ;  /* 0x00007610ff897816 */ /* 0x000fc80000000089 */
[----:B------:R0:W2:Y:S02]  /*daa0*/  @P0 LDG.E.U8 R140, desc[UR18][R28.64] ;  /* 0x000000121c8c0981 */ /* 0x0000a4000c1e1100 */
[----:B0-----:R-:W-:Y:S02]  /*dab0*/  @P0 IMAD.MOV.U32 R28, RZ, RZ, R121 ;  /* 0x000000ffff1c0224 */ /* 0x001fe400078e0079 */
[----:B------:R-:W-:-:S05]  /*dac0*/  @P0 IMAD.MOV.U32 R29, RZ, RZ, R122 ;  /* 0x000000ffff1d0224 */ /* 0x000fca00078e007a */
[----:B------:R0:W2:Y:S02]  /*dad0*/  @P0 LDG.E.U8 R137, desc[UR18][R28.64] ;  /* 0x000000121c890981 */ /* 0x0000a4000c1e1100 */
[----:B0-----:R-:W-:Y:S02]  /*dae0*/  @P0 IMAD.MOV.U32 R28, RZ, RZ, R84 ;  /* 0x000000ffff1c0224 */ /* 0x001fe400078e0054 */
[----:B------:R-:W-:Y:S01]  /*daf0*/  @P0 IMAD.MOV.U32 R29, RZ, RZ, R49 ;  /* 0x000000ffff1d0224 */ /* 0x000fe200078e0031 */
[----:B----4-:R-:W-:-:S06]  /*db00*/  PRMT R136, RZ, 0x7610, R136 ;  /* 0x00007610ff887816 */ /* 0x010fcc0000000088 */
[----:B------:R-:W4:Y:S04]  /*db10*/  @P0 LDG.E.U8 R136, desc[UR18][R28.64] ;  /* 0x000000121c880981 */ /* 0x000f28000c1e1100 */
[----:B------:R-:W-:Y:S04]  /*db20*/  STL [R1+0xacc], R143 ;  /* 0x000acc8f01007387 */ /* 0x000fe80000100800 */
[----:B------:R-:W4:Y:S04]  /*db30*/  LDL.LU R133, [R1+0xb0c] ;  /* 0x000b0c0001857983 */ /* 0x000f280000300800 */
[----:B------:R-:W4:Y:S01]  /*db40*/  LDL.LU R131, [R1+0xb08] ;  /* 0x000b080001837983 */ /* 0x000f220000300800 */
[----:B------:R-:W-:-:S03]  /*db50*/  ISETP.GT.U32.AND P6, PT, R39, R34, PT ;  /* 0x000000222700720c */ /* 0x000fc60003fc4070 */
[----:B------:R-:W-:Y:S04]  /*db60*/  STL [R1+0xad0], R142 ;  /* 0x000ad08e01007387 */ /* 0x000fe80000100800 */
[----:B------:R-:W4:Y:S04]  /*db70*/  LDL.LU R129, [R1+0xb04] ;  /* 0x000b040001817983 */ /* 0x000f280000300800 */
[----:B------:R-:W4:Y:S02]  /*db80*/  LDL.LU R128, [R1+0xb00] ;  /* 0x000b000001807983 */ /* 0x000f240000300800 */
[----:B------:R-:W-:-:S02]  /*db90*/  @!P6 IMAD.IADD R34, R34, 0x1, -R39 ;  /* 0x000000012222e824 */ /* 0x000fc400078e0a27 */
[----:B---3--:R-:W-:Y:S04]  /*dba0*/  STL [R1+0xad4], R141 ;  /* 0x000ad48d01007387 */ /* 0x008fe80000100800 */
[----:B------:R-:W3:Y:S01]  /*dbb0*/  LDL.LU R127, [R1+0xafc] ;  /* 0x000afc00017f7983 */ /* 0x000ee20000300800 */
[----:B------:R-:W-:-:S03]  /*dbc0*/  ISETP.GT.U32.AND P6, PT, R39, R34, PT ;  /* 0x000000222700720c */ /* 0x000fc60003fc4070 */
[----:B------:R-:W3:Y:S10]  /*dbd0*/  LDL.LU R124, [R1+0xaf8] ;  /* 0x000af800017c7983 */ /* 0x000ef40000300800 */
[----:B------:R-:W-:Y:S01]  /*dbe0*/  @!P6 IMAD.IADD R34, R34, 0x1, -R39 ;  /* 0x000000012222e824 */ /* 0x000fe200078e0a27 */
[----:B------:R-:W-:Y:S01]  /*dbf0*/  ISETP.GE.AND P6, PT, R120, RZ, PT ;  /* 0x000000ff7800720c */ /* 0x000fe20003fc6270 */
[----:B--2---:R-:W-:Y:S04]  /*dc00*/  STL [R1+0xad8], R140 ;  /* 0x000ad88c01007387 */ /* 0x004fe80000100800 */
[----:B------:R-:W2:Y:S04]  /*dc10*/  LDL.LU R122, [R1+0xaf4] ;  /* 0x000af400017a7983 */ /* 0x000ea80000300800 */
[----:B------:R-:W2:Y:S04]  /*dc20*/  LDL.LU R121, [R1+0xaf0] ;  /* 0x000af00001797983 */ /* 0x000ea80000300800 */
[----:B------:R-:W-:Y:S04]  /*dc30*/  STL [R1+0xadc], R137 ;  /* 0x000adc8901007387 */ /* 0x000fe80000100800 */
[----:B----4-:R-:W-:Y:S04]  /*dc40*/  STL [R1+0xae0], R136 ;  /* 0x000ae08801007387 */ /* 0x010fe80000100800 */
[----:B------:R-:W4:Y:S01]  /*dc50*/  LDL.LU R120, [R1+0xaec] ;  /* 0x000aec0001787983 */ /* 0x000f220000300800 */
[----:B------:R-:W-:Y:S01]  /*dc60*/  PRMT R134, RZ, 0x7610, R134 ;  /* 0x00007610ff867816 */ /* 0x000fe20000000086 */
[----:B------:R-:W-:-:S02]  /*dc70*/  @P0 IMAD.MOV.U32 R28, RZ, RZ, R55 ;  /* 0x000000ffff1c0224 */ /* 0x000fc400078e0037 */
[----:B------:R-:W-:-:S05]  /*dc80*/  @P0 IMAD.MOV.U32 R29, RZ, RZ, R52 ;  /* 0x000000ffff1d0224 */ /* 0x000fca00078e0034 */
[----:B------:R0:W4:Y:S01]  /*dc90*/  @P0 LDG.E.U8 R134, desc[UR18][R28.64] ;  /* 0x000000121c860981 */ /* 0x000122000c1e1100 */
[----:B------:R-:W-:Y:S01]  /*dca0*/  PRMT R133, RZ, 0x7610, R133 ;  /* 0x00007610ff857816 */ /* 0x000fe20000000085 */
[----:B0-----:R-:W-:Y:S02]  /*dcb0*/  @P0 IMAD.MOV.U32 R28, RZ, RZ, R59 ;  /* 0x000000ffff1c0224 */ /* 0x001fe400078e003b */
[----:B------:R-:W-:Y:S01]  /*dcc0*/  @P0 IMAD.MOV.U32 R29, RZ, RZ, R80 ;  /* 0x000000ffff1d0224 */ /* 0x000fe200078e0050 */
[----:B------:R-:W-:-:S04]  /*dcd0*/  PRMT R131, RZ, 0x7610, R131 ;  /* 0x00007610ff837816 */ /* 0x000fc80000000083 */
[----:B------:R0:W4:Y:S02]  /*dce0*/  @P0 LDG.E.U8 R133, desc[UR18][R28.64] ;  /* 0x000000121c850981 */ /* 0x000124000c1e1100 */
[----:B0-----:R-:W-:Y:S02]  /*dcf0*/  @P0 IMAD.MOV.U32 R28, RZ, RZ, R58 ;  /* 0x000000ffff1c0224 */ /* 0x001fe400078e003a */
[----:B------:R-:W-:Y:S01]  /*dd00*/  @P0 IMAD.MOV.U32 R29, RZ, RZ, R63 ;  /* 0x000000ffff1d0224 */ /* 0x000fe200078e003f */
[----:B------:R-:W-:-:S04]  /*dd10*/  PRMT R129, RZ, 0x7610, R129 ;  /* 0x00007610ff817816 */ /* 0x000fc80000000081 */
        /* <DEDUP_REMOVED lines=8> */
[----:B------:R0:W3:Y:S01]  /*dda0*/  @P0 LDG.E.U8 R128, desc[UR18][R28.64] ;  /* 0x000000121c800981 */ /* 0x0000e2000c1e1100 */
[----:B------:R-:W-:Y:S01]  /*ddb0*/  PRMT R124, RZ, 0x7610, R124 ;  /* 0x00007610ff7c7816 */ /* 0x000fe2000000007c */
[----:B0-----:R-:W-:Y:S02]  /*ddc0*/  @P0 IMAD.MOV.U32 R28, RZ, RZ, R66 ;  /* 0x000000ffff1c0224 */ /* 0x001fe400078e0042 */
[----:B------:R-:W-:-:S05]  /*ddd0*/  @P0 IMAD.MOV.U32 R29, RZ, RZ, R79 ;  /* 0x000000ffff1d0224 */ /* 0x000fca00078e004f */
[----:B------:R0:W3:Y:S02]  /*dde0*/  @P0 LDG.E.U8 R127, desc[UR18][R28.64] ;  /* 0x000000121c7f0981 */ /* 0x0000e4000c1e1100 */
[----:B0-----:R-:W-:Y:S02]  /*ddf0*/  @P0 IMAD.MOV.U32 R28, RZ, RZ, R70 ;  /* 0x000000ffff1c0224 */ /* 0x001fe400078e0046 */
[----:B------:R-:W-:-:S05]  /*de00*/  @P0 IMAD.MOV.U32 R29, RZ, RZ, R83 ;  /* 0x000000ffff1d0224 */ /* 0x000fca00078e0053 */
[----:B------:R0:W3:Y:S02]  /*de10*/  @P0 LDG.E.U8 R124, desc[UR18][R28.64] ;  /* 0x000000121c7c0981 */ /* 0x0000e4000c1e1100 */
[----:B0-----:R-:W-:Y:S02]  /*de20*/  @P0 IMAD.MOV.U32 R28, RZ, RZ, R74 ;  /* 0x000000ffff1c0224 */ /* 0x001fe400078e004a */
[----:B------:R-:W-:Y:S01]  /*de30*/  @P0 IMAD.MOV.U32 R29, RZ, RZ, R57 ;  /* 0x000000ffff1d0224 */ /* 0x000fe200078e0039 */
[----:B------:R-:W-:Y:S02]  /*de40*/  PRMT R117, RZ, 0x7610, R117 ;  /* 0x00007610ff757816 */ /* 0x000fe40000000075 */
[----:B------:R-:W-:Y:S02]  /*de50*/  PRMT R114, RZ, 0x7610, R114 ;  /* 0x00007610ff727816 */ /* 0x000fe40000000072 */
[----:B------:R-:W-:Y:S02]  /*de60*/  PRMT R113, RZ, 0x7610, R113 ;  /* 0x00007610ff717816 */ /* 0x000fe40000000071 */
[----:B------:R-:W-:-:S02]  /*de70*/  PRMT R109, RZ, 0x7610, R109 ;  /* 0x00007610ff6d7816 */ /* 0x000fc4000000006d */
[----:B------:R-:W-:Y:S02]  /*de80*/  PRMT R108, RZ, 0x7610, R108 ;  /* 0x00007610ff6c7816 */ /* 0x000fe4000000006c */
[----:B------:R-:W-:Y:S02]  /*de90*/  PRMT R107, RZ, 0x7610, R107 ;  /* 0x00007610ff6b7816 */ /* 0x000fe4000000006b */
[----:B------:R-:W-:Y:S02]  /*dea0*/  PRMT R106, RZ, 0x7610, R106 ;  /* 0x00007610ff6a7816 */ /* 0x000fe4000000006a */
[----:B------:R-:W-:Y:S02]  /*deb0*/  PRMT R103, RZ, 0x7610, R103 ;  /* 0x00007610ff677816 */ /* 0x000fe40000000067 */
[----:B------:R-:W-:Y:S02]  /*dec0*/  PRMT R102, RZ, 0x7610, R102 ;  /* 0x00007610ff667816 */ /* 0x000fe40000000066 */
[----:B--2---:R-:W-:-:S02]  /*ded0*/  PRMT R122, RZ, 0x7610, R122 ;  /* 0x00007610ff7a7816 */ /* 0x004fc4000000007a */
        /* <DEDUP_REMOVED lines=8> */
[----:B------:R0:W4:Y:S02]  /*df60*/  @P0 LDG.E.U8 R120, desc[UR18][R28.64] ;  /* 0x000000121c780981 */ /* 0x000124000c1e1100 */
[----:B0-----:R-:W-:Y:S02]  /*df70*/  @P0 IMAD.MOV.U32 R28, RZ, RZ, R86 ;  /* 0x000000ffff1c0224 */ /* 0x001fe400078e0056 */
[----:B------:R-:W-:-:S05]  /*df80*/  @P0 IMAD.MOV.U32 R29, RZ, RZ, R53 ;  /* 0x000000ffff1d0224 */ /* 0x000fca00078e0035 */
[----:B------:R0:W2:Y:S02]  /*df90*/  @P0 LDG.E.U8 R117, desc[UR18][R28.64] ;  /* 0x000000121c750981 */ /* 0x0000a4000c1e1100 */
        /* <DEDUP_REMOVED lines=26> */
[----:B------:R0:W2:Y:S01]  /*e140*/  @P0 LDG.E.U8 R103, desc[UR18][R28.64] ;  /* 0x000000121c670981 */ /* 0x0000a2000c1e1100 */
[----:B------:R-:W-:Y:S01]  /*e150*/  PRMT R101, RZ, 0x7610, R101 ;  /* 0x00007610ff657816 */ /* 0x000fe20000000065 */
        /* <DEDUP_REMOVED lines=30> */
[----:B------:R0:W2:Y:S02]  /*e340*/  @P0 LDG.E.U8 R97, desc[UR18][R28.64] ;  /* 0x000000121c610981 */ /* 0x0000a4000c1e1100 */
[----:B0-----:R-:W-:Y:S02]  /*e350*/  @P0 IMAD.MOV.U32 R28, RZ, RZ, R14 ;  /* 0x000000ffff1c0224 */ /* 0x001fe400078e000e */
[----:B------:R-:W-:-:S05]  /*e360*/  @P0 IMAD.MOV.U32 R29, RZ, RZ, R15 ;  /* 0x000000ffff1d0224 */ /* 0x000fca00078e000f */
[----:B------:R0:W2:Y:S01]  /*e370*/  @P0 LDG.E.U8 R96, desc[UR18][R28.64] ;  /* 0x000000121c600981 */ /* 0x0000a2000c1e1100 */
[----:B------:R-:W-:Y:S01]  /*e380*/  @!P6 IMAD.MOV R34, RZ, RZ, -R34 ;  /* 0x000000ffff22e224 */ /* 0x000fe200078e0a22 */
        /* <DEDUP_REMOVED lines=8> */
[----:B------:R-:W-:Y:S02]  /*e410*/  ISETP.GT.U32.AND P6, PT, R39, R32, PT ;  /* 0x000000202700720c */ /* 0x000fe40003fc4070 */
[----:B------:R-:W-:-:S11]  /*e420*/  SEL R34, R5, R34, !P3 ;  /* 0x0000002205227207 */ /* 0x000fd60005800000 */
[----:B------:R-:W-:Y:S01]  /*e430*/  @!P6 IMAD.IADD R32, R32, 0x1, -R39 ;  /* 0x000000012020e824 */ /* 0x000fe200078e0a27 */
[----:B------:R-:W-:Y:S01]  /*e440*/  ISETP.GE.AND P6, PT, R22, RZ, PT ;  /* 0x000000ff1600720c */ /* 0x000fe20003fc6270 */
[----:B-1----:R-:W-:Y:S01]  /*e450*/  IMAD R34, R34, UR5, RZ ;  /* 0x0000000522227c24 */ /* 0x002fe2000f8e02ff */
[----:B------:R-:W-:-:S05]  /*e460*/  SEL R33, R5, R33, !P3 ;  /* 0x0000002105217207 */ /* 0x000fca0005800000 */
[----:B------:R-:W-:-:S06]  /*e470*/  IMAD R33, R33, UR12, RZ ;  /* 0x0000000c21217c24 */ /* 0x000fcc000f8e02ff */
[----:B------:R-:W-:Y:S01]  /*e480*/  @!P6 IMAD.MOV R32, RZ, RZ, -R32 ;  /* 0x000000ffff20e224 */ /* 0x000fe200078e0a20 */
[-C--:B------:R-:W-:Y:S01]  /*e490*/  IADD3 R16, P6, PT, R34, R38.reuse, RZ ;  /* 0x0000002622107210 */ /* 0x080fe20007fde0ff */
[----:B------:R-:W-:Y:S01]  /*e4a0*/  IMAD R30, R36, 0x57, RZ ;  /* 0x00000057241e7824 */ /* 0x000fe200078e02ff */
[----:B------:R-:W-:Y:S01]  /*e4b0*/  STL [R1+0xae4], R134 ;  /* 0x000ae48601007387 */ /* 0x000fe20000100800 */
[----:B------:R-:W-:Y:S02]  /*e4c0*/  PRMT R95, RZ, 0x7610, R95 ;  /* 0x00007610ff5f7816 */ /* 0x000fe4000000005f */
[----:B------:R-:W-:Y:S01]  /*e4d0*/  PRMT R94, RZ, 0x7610, R94 ;  /* 0x00007610ff5e7816 */ /* 0x000fe2000000005e */
[----:B------:R-:W3:Y:S01]  /*e4e0*/  LDL.LU R13, [R1+0xae8] ;  /* 0x000ae800010d7983 */ /* 0x000ee20000300800 */
[-C--:B------:R-:W-:Y:S02]  /*e4f0*/  LEA.HI.X.SX32 R17, R34, R35.reuse, 0x1, P6 ;  /* 0x0000002322117211 */ /* 0x080fe400030f0eff */
[----:B------:R-:W-:Y:S01]  /*e500*/  PRMT R92, RZ, 0x7610, R92 ;  /* 0x00007610ff5c7816 */ /* 0x000fe2000000005c */
[----:B------:R-:W-:Y:S01]  /*e510*/  IMAD R31, R36, 0x67, RZ ;  /* 0x00000067241f7824 */ /* 0x000fe200078e02ff */
[C---:B------:R-:W-:Y:S01]  /*e520*/  IADD3 R14, P6, PT, R33.reuse, R38, RZ ;  /* 0x00000026210e7210 */ /* 0x040fe20007fde0ff */
[----:B0-----:R-:W-:Y:S01]  /*e530*/  @P0 IMAD.MOV.U32 R28, RZ, RZ, R16 ;  /* 0x000000ffff1c0224 */ /* 0x001fe200078e0010 */
[----:B------:R-:W-:Y:S01]  /*e540*/  PRMT R93, RZ, 0x7610, R93 ;  /* 0x00007610ff5d7816 */ /* 0x000fe2000000005d */
[----:B------:R-:W-:Y:S01]  /*e550*/  @P0 IMAD.MOV.U32 R29, RZ, RZ, R17 ;  /* 0x000000ffff1d0224 */ /* 0x000fe200078e0011 */
[----:B------:R-:W-:-:S02]  /*e560*/  LEA.HI.X.SX32 R15, R33, R35, 0x1, P6 ;  /* 0x00000023210f7211 */ /* 0x000fc400030f0eff */
[----:B------:R-:W-:Y:S02]  /*e570*/  PRMT R91, RZ, 0x7610, R91 ;  /* 0x00007610ff5b7816 */ /* 0x000fe4000000005b */
[----:B------:R-:W-:Y:S01]  /*e580*/  PRMT R90, RZ, 0x7610, R90 ;  /* 0x00007610ff5a7816 */ /* 0x000fe2000000005a */
[----:B------:R0:W3:Y:S01]  /*e590*/  @P0 LDG.E.U8 R95, desc[UR18][R28.64] ;  /* 0x000000121c5f0981 */ /* 0x0000e2000c1e1100 */
[----:B------:R-:W-:Y:S02]  /*e5a0*/  SEL R32, R5, R32, !P3 ;  /* 0x0000002005207207 */ /* 0x000fe40005800000 */
[----:B------:R-:W-:Y:S02]  /*e5b0*/  PRMT R89, RZ, 0x7610, R89 ;  /* 0x00007610ff597816 */ /* 0x000fe40000000059 */
[----:B------:R-:W-:Y:S01]  /*e5c0*/  PRMT R88, RZ, 0x7610, R88 ;  /* 0x00007610ff587816 */ /* 0x000fe20000000058 */
[----:B------:R-:W-:Y:S01]  /*e5d0*/  IMAD R32, R32, UR13, RZ ;  /* 0x0000000d20207c24 */ /* 0x000fe2000f8e02ff */
[----:B------:R-:W1:Y:S01]  /*e5e0*/  S2R R149, SR_TID.X ;  /* 0x0000000000957919 */ /* 0x000e620000002100 */
[----:B------:R-:W-:-:S02]  /*e5f0*/  VIADD R37, R0, 0x6 ;  /* 0x0000000600257836 */ /* 0x000fc40000000000 */
[C---:B------:R-:W-:Y:S02]  /*e600*/  VIADD R165, R0.reuse, 0x7 ;  /* 0x0000000700a57836 */ /* 0x040fe40000000000 */
[C---:B------:R-:W-:Y:S02]  /*e610*/  VIADD R123, R0.reuse, 0xe ;  /* 0x0000000e007b7836 */ /* 0x040fe40000000000 */
[C---:B------:R-:W-:Y:S02]  /*e620*/  VIADD R119, R0.reuse, 0xf ;  /* 0x0000000f00777836 */ /* 0x040fe40000000000 */
[C---:B------:R-:W-:Y:S02]  /*e630*/  VIADD R26, R0.reuse, 0x15 ;  /* 0x00000015001a7836 */ /* 0x040fe40000000000 */
[C---:B------:R-:W-:Y:S02]  /*e640*/  VIADD R27, R0.reuse, 0x16 ;  /* 0x00000016001b7836 */ /* 0x040fe40000000000 */
[----:B------:R-:W-:Y:S01]  /*e650*/  VIADD R164, R0, 0x17 ;  /* 0x0000001700a47836 */ /* 0x000fe20000000000 */
[----:B------:R-:W-:-:S04]  /*e660*/  @!UP1 UIADD3 UR4, UPT, UPT, -UR4, 0x100000, URZ ;  /* 0x0010000004049890 */ /* 0x000fc8000fffe1ff */
[----:B------:R-:W-:Y:S02]  /*e670*/  @!UP1 USHF.L.U32 UR5, UR4, 0xb, URZ ;  /* 0x0000000b04059899 */ /* 0x000fe400080006ff */
[----:B------:R-:W-:Y:S01]  /*e680*/  @!UP1 USHF.L.U32 UR4, UR4, 0x1, URZ ;  /* 0x0000000104049899 */ /* 0x000fe200080006ff */
[----:B0-----:R-:W-:Y:S01]  /*e690*/  @P0 IMAD.MOV.U32 R28, RZ, RZ, R14 ;  /* 0x000000ffff1c0224 */ /* 0x001fe200078e000e */
[----:B------:R-:W-:Y:S01]  /*e6a0*/  PRMT R87, RZ, 0x7610, R87 ;  /* 0x00007610ff577816 */ /* 0x000fe20000000057 */
[----:B------:R-:W-:Y:S01]  /*e6b0*/  @P0 IMAD.MOV.U32 R29, RZ, RZ, R15 ;  /* 0x000000ffff1d0224 */ /* 0x000fe200078e000f */
[----:B------:R-:W0:Y:S04]  /*e6c0*/  LDCU UR12, c[0x0][0x3b0] ;  /* 0x00007600ff0c77ac */ /* 0x000e280008000800 */
[----:B------:R0:W3:Y:S04]  /*e6d0*/  @P0 LDG.E.U8 R94, desc[UR18][R28.64] ;  /* 0x000000121c5e0981 */ /* 0x0000e8000c1e1100 */
[----:B--2---:R-:W-:Y:S01]  /*e6e0*/  STL [R1+0xa90], R96 ;  /* 0x000a906001007387 */ /* 0x004fe20000100800 */
[----:B------:R-:W-:Y:S01]  /*e6f0*/  VIADD R163, R0, 0x1d ;  /* 0x0000001d00a37836 */ /* 0x000fe20000000000 */
[----:B------:R-:W2:Y:S02]  /*e700*/  LDCU UR13, c[0x0][0x3b0] ;  /* 0x00007600ff0d77ac */ /* 0x000ea40008000800 */
[----:B------:R0:W-:Y:S04]  /*e710*/  STL [R1+0x268], R16 ;  /* 0x0002681001007387 */ /* 0x0001e80000100800 */
[----:B------:R1:W-:Y:S01]  /*e720*/  STL [R1+0x264], R17 ;  /* 0x0002641101007387 */ /* 0x0003e20000100800 */
[----:B0-----:R-:W-:-:S04]  /*e730*/  IADD3 R16, P6, PT, R30, R2, RZ ;  /* 0x000000021e107210 */ /* 0x001fc80007fde0ff */
[----:B-1----:R-:W-:Y:S01]  /*e740*/  LEA.HI.X.SX32 R17, R30, R3, 0x1, P6 ;  /* 0x000000031e117211 */ /* 0x002fe200030f0eff */
[----:B------:R0:W-:Y:S01]  /*e750*/  STL [R1+0x2a8], R14 ;  /* 0x0002a80e01007387 */ /* 0x0001e20000100800 */
[----:B------:R-:W-:Y:S02]  /*e760*/  @!P4 IMAD.MOV.U32 R28, RZ, RZ, R16 ;  /* 0x000000ffff1cc224 */ /* 0x000fe400078e0010 */
[----:B------:R-:W-:Y:S02]  /*e770*/  IMAD R30, R36, 0x5f, RZ ;  /* 0x0000005f241e7824 */ /* 0x000fe400078e02ff */
[----:B------:R-:W-:Y:S01]  /*e780*/  @!P4 IMAD.MOV.U32 R29, RZ, RZ, R17 ;  /* 0x000000ffff1dc224 */ /* 0x000fe200078e0011 */
[----:B------:R1:W-:Y:S01]  /*e790*/  STL [R1+0x2a4], R15 ;  /* 0x0002a40f01007387 */ /* 0x0003e20000100800 */
[----:B0-----:R-:W-:-:S03]  /*e7a0*/  IADD3 R14, P6, PT, R32, R38, RZ ;  /* 0x00000026200e7210 */ /* 0x001fc60007fde0ff */
[----:B------:R0:W-:Y:S04]  /*e7b0*/  STL [R1+0xf8], R16 ;  /* 0x0000f81001007387 */ /* 0x0001e80000100800 */
[----:B------:R2:W3:Y:S01]  /*e7c0*/  @!P4 LDG.E.U8 R92, desc[UR18][R28.64] ;  /* 0x000000121c5cc981 */ /* 0x0004e2000c1e1100 */
[----:B-1----:R-:W-:Y:S02]  /*e7d0*/  LEA.HI.X.SX32 R15, R32, R35, 0x1, P6 ;  /* 0x00000023200f7211 */ /* 0x002fe400030f0eff */
[C---:B0-----:R-:W-:Y:S01]  /*e7e0*/  IADD3 R16, P4, PT, R30.reuse, R2, RZ ;  /* 0x000000021e107210 */ /* 0x041fe20007f9e0ff */
[----:B------:R0:W-:Y:S01]  /*e7f0*/  STL [R1+0xf4], R17 ;  /* 0x0000f41101007387 */ /* 0x0001e20000100800 */
[----:B--2---:R-:W-:Y:S02]  /*e800*/  @P0 IMAD.MOV.U32 R28, RZ, RZ, R14 ;  /* 0x000000ffff1c0224 */ /* 0x004fe400078e000e */
[----:B------:R-:W-:Y:S01]  /*e810*/  @P0 IMAD.MOV.U32 R29, RZ, RZ, R15 ;  /* 0x000000ffff1d0224 */ /* 0x000fe200078e000f */
[----:B------:R1:W-:Y:S01]  /*e820*/  STL [R1+0x2e8], R14 ;  /* 0x0002e80e01007387 */ /* 0x0003e20000100800 */
[----:B0-----:R-:W-:-:S03]  /*e830*/  LEA.HI.X.SX32 R17, R30, R3, 0x1, P4 ;  /* 0x000000031e117211 */ /* 0x001fc600020f0eff */
[----:B------:R0:W2:Y:S01]  /*e840*/  @P0 LDG.E.U8 R93, desc[UR18][R28.64] ;  /* 0x000000121c5d0981 */ /* 0x0000a2000c1e1100 */
[----:B-1----:R-:W-:-:S03]  /*e850*/  IADD3 R14, P6, PT, R31, R2, RZ ;  /* 0x000000021f0e7210 */ /* 0x002fc60007fde0ff */
[----:B------:R1:W-:Y:S01]  /*e860*/  STL [R1+0x2e4], R15 ;  /* 0x0002e40f01007387 */ /* 0x0003e20000100800 */
[----:B0-----:R-:W-:Y:S02]  /*e870*/  @!P5 IMAD.MOV.U32 R28, RZ, RZ, R16 ;  /* 0x000000ffff1cd224 */ /* 0x001fe400078e0010 */
[----:B------:R-:W-:Y:S01]  /*e880*/  @!P5 IMAD.MOV.U32 R29, RZ, RZ, R17 ;  /* 0x000000ffff1dd224 */ /* 0x000fe200078e0011 */
[----:B-1----:R-:W-:-:S04]  /*e890*/  LEA.HI.X.SX32 R15, R31, R3, 0x1, P6 ;  /* 0x000000031f0f7211 */ /* 0x002fc800030f0eff */
[----:B------:R0:W2:Y:S02]  /*e8a0*/  @!P5 LDG.E.U8 R91, desc[UR18][R28.64] ;  /* 0x000000121c5bd981 */ /* 0x0000a4000c1e1100 */
[----:B0-----:R-:W-:Y:S02]  /*e8b0*/  @!P2 IMAD.MOV.U32 R28, RZ, RZ, R14 ;  /* 0x000000ffff1ca224 */ /* 0x001fe400078e000e */
[----:B------:R-:W-:-:S05]  /*e8c0*/  @!P2 IMAD.MOV.U32 R29, RZ, RZ, R15 ;  /* 0x000000ffff1da224 */ /* 0x000fca00078e000f */
[----:B------:R0:W2:Y:S02]  /*e8d0*/  @!P2 LDG.E.U8 R90, desc[UR18][R28.64] ;  /* 0x000000121c5aa981 */ /* 0x0000a4000c1e1100 */
[----:B0-----:R-:W-:Y:S02]  /*e8e0*/  VIADD R28, R12, 0xffffff90 ;  /* 0xffffff900c1c7836 */ /* 0x001fe40000000000 */
[----:B------:R-:W-:Y:S03]  /*e8f0*/  STL [R1+0x100], R16 ;  /* 0x0001001001007387 */ /* 0x000fe60000100800 */
[----:B------:R-:W-:Y:S01]  /*e900*/  ISETP.GE.U32.AND P2, PT, R28, 0x7fffff11, PT ;  /* 0x7fffff111c00780c */ /* 0x000fe20003f46070 */
[----:B------:R-:W-:Y:S01]  /*e910*/  IMAD R28, R36, 0x6f, RZ ;  /* 0x0000006f241c7824 */ /* 0x000fe200078e02ff */
[----:B------:R0:W-:Y:S04]  /*e920*/  STL [R1+0x108], R14 ;  /* 0x0001080e01007387 */ /* 0x0001e80000100800 */
[----:B------:R-:W-:Y:S01]  /*e930*/  STL [R1+0xfc], R17 ;  /* 0x0000fc1101007387 */ /* 0x000fe20000100800 */
[----:B0-----:R-:W-:-:S03]  /*e940*/  IADD3 R14, P4, PT, R28, R2, RZ ;  /* 0x000000021c0e7210 */ /* 0x001fc60007f9e0ff */
[----:B------:R0:W-:Y:S02]  /*e950*/  STL [R1+0x104], R15 ;  /* 0x0001040f01007387 */ /* 0x0001e40000100800 */
[----:B0-----:R-:W-:Y:S01]  /*e960*/  LEA.HI.X.SX32 R15, R28, R3, 0x1, P4 ;  /* 0x000000031c0f7211 */ /* 0x001fe200020f0eff */
[----:B------:R-:W-:-:S04]  /*e970*/  @!P2 IMAD.MOV.U32 R28, RZ, RZ, R14 ;  /* 0x000000ffff1ca224 */ /* 0x000fc800078e000e */
[----:B------:R-:W-:-:S05]  /*e980*/  @!P2 IMAD.MOV.U32 R29, RZ, RZ, R15 ;  /* 0x000000ffff1da224 */ /* 0x000fca00078e000f */
[----:B------:R0:W2:Y:S02]  /*e990*/  @!P2 LDG.E.U8 R89, desc[UR18][R28.64] ;  /* 0x000000121c59a981 */ /* 0x0000a4000c1e1100 */
[----:B0-----:R-:W-:-:S05]  /*e9a0*/  VIADD R28, R12, 0xffffff88 ;  /* 0xffffff880c1c7836 */ /* 0x001fca0000000000 */
[----:B------:R-:W-:Y:S01]  /*e9b0*/  ISETP.GE.U32.AND P2, PT, R28, 0x7fffff09, PT ;  /* 0x7fffff091c00780c */ /* 0x000fe20003f46070 */
[----:B------:R-:W-:Y:S01]  /*e9c0*/  IMAD R28, R36, 0x77, RZ ;  /* 0x00000077241c7824 */ /* 0x000fe200078e02ff */
[----:B------:R0:W-:Y:S04]  /*e9d0*/  STL [R1+0x110], R14 ;  /* 0x0001100e01007387 */ /* 0x0001e80000100800 */
[----:B------:R1:W-:Y:S01]  /*e9e0*/  STL [R1+0x10c], R15 ;  /* 0x00010c0f01007387 */ /* 0x0003e20000100800 */
[----:B0-----:R-:W-:-:S04]  /*e9f0*/  IADD3 R14, P4, PT, R28, R2, RZ ;  /* 0x000000021c0e7210 */ /* 0x001fc80007f9e0ff */
[----:B-1----:R-:W-:Y:S02]  /*ea00*/  LEA.HI.X.SX32 R15, R28, R3, 0x1, P4 ;  /* 0x000000031c0f7211 */ /* 0x002fe400020f0eff */
[----:B------:R-:W-:-:S03]  /*ea10*/  @!P2 IMAD.MOV.U32 R28, RZ, RZ, R14 ;  /* 0x000000ffff1ca224 */ /* 0x000fc600078e000e */
[----:B------:R-:W-:-:S05]  /*ea20*/  @!P2 IMAD.MOV.U32 R29, RZ, RZ, R15 ;  /* 0x000000ffff1da224 */ /* 0x000fca00078e000f */
[----:B------:R0:W2:Y:S02]  /*ea30*/  @!P2 LDG.E.U8 R88, desc[UR18][R28.64] ;  /* 0x000000121c58a981 */ /* 0x0000a4000c1e1100 */
[----:B0-----:R-:W-:-:S05]  /*ea40*/  VIADD R28, R12, 0xffffff80 ;  /* 0xffffff800c1c7836 */ /* 0x001fca0000000000 */
[----:B------:R-:W-:Y:S01]  /*ea50*/  ISETP.GE.U32.AND P2, PT, R28, 0x7fffff01, PT ;  /* 0x7fffff011c00780c */ /* 0x000fe20003f46070 */
[----:B------:R-:W-:Y:S01]  /*ea60*/  IMAD R28, R36, 0x7f, RZ ;  /* 0x0000007f241c7824 */ /* 0x000fe200078e02ff */
[----:B------:R0:W-:Y:S04]  /*ea70*/  STL [R1+0x118], R14 ;  /* 0x0001180e01007387 */ /* 0x0001e80000100800 */
[C---:B------:R-:W-:Y:S01]  /*ea80*/  IADD3 R12, P4, PT, R28.reuse, R2, RZ ;  /* 0x000000021c0c7210 */ /* 0x040fe20007f9e0ff */
[----:B------:R-:W-:Y:S03]  /*ea90*/  STL [R1+0x114], R15 ;  /* 0x0001140f01007387 */ /* 0x000fe60000100800 */
[----:B0-----:R-:W-:Y:S01]  /*eaa0*/  LEA.HI.X.SX32 R14, R28, R3, 0x1, P4 ;  /* 0x000000031c0e7211 */ /* 0x001fe200020f0eff */
[----:B------:R0:W-:Y:S02]  /*eab0*/  STL [R1+0x120], R12 ;  /* 0x0001200c01007387 */ /* 0x0001e40000100800 */
[----:B------:R-:W-:-:S02]  /*eac0*/  @!P2 IMAD.MOV.U32 R28, RZ, RZ, R12 ;  /* 0x000000ffff1ca224 */ /* 0x000fc400078e000c */
[----:B------:R1:W-:Y:S04]  /*ead0*/  STL [R1+0x11c], R14 ;  /* 0x00011c0e01007387 */ /* 0x0003e80000100800 */
[----:B0-----:R-:W2:Y:S04]  /*eae0*/  LDL.LU R12, [R1+0x2f0] ;  /* 0x0002f000010c7983 */ /* 0x001ea80000300800 */
[----:B------:R-:W3:Y:S04]  /*eaf0*/  LDL.LU R16, [R1+0x2f4] ;  /* 0x0002f40001107983 */ /* 0x000ee80000300800 */
[----:B------:R-:W3:Y:S01]  /*eb00*/  LDL.LU R138, [R1+0x2fc] ;  /* 0x0002fc00018a7983 */ /* 0x000ee20000300800 */
[----:B------:R-:W-:-:S03]  /*eb10*/  @!P2 IMAD.MOV.U32 R29, RZ, RZ, R14 ;  /* 0x000000ffff1da224 */ /* 0x000fc600078e000e */
[----:B-1----:R-:W3:Y:S01]  /*eb20*/  LDL.LU R14, [R1+0x328] ;  /* 0x00032800010e7983 */ /* 0x002ee20000300800 */
[----:B------:R-:W-:-:S03]  /*eb30*/  VIADD R96, R0, 0x5 ;  /* 0x0000000500607836 */ /* 0x000fc60000000000 */
[----:B------:R-:W3:Y:S04]  /*eb40*/  LDL.LU R135, [R1+0x330] ;  /* 0x0003300001877983 */ /* 0x000ee80000300800 */
[----:B------:R-:W4:Y:S04]  /*eb50*/  LDL.LU R15, [R1+0x364] ;  /* 0x00036400010f7983 */ /* 0x000f280000300800 */
[----:B------:R-:W-:Y:S01]  /*eb60*/  STL [R1+0x81c], R96 ;  /* 0x00081c6001007387 */ /* 0x000fe20000100800 */
[----:B------:R-:W-:-:S03]  /*eb70*/  VIADD R118, R0, 0x1e ;  /* 0x0000001e00767836 */ /* 0x000fc60000000000 */
        /* <DEDUP_REMOVED lines=15> */
[----:B------:R-:W-:-:S03]  /*ec70*/  VOTEU.ALL UP1, P1 ;  /* 0x0000000000ff7886 */ /* 0x000fc60000820000 */
[----:B------:R-:W-:Y:S01]  /*ec80*/  STL [R1+0x8b0], R118 ;  /* 0x0008b07601007387 */ /* 0x000fe20000100800 */
[C---:B------:R-:W-:Y:S01]  /*ec90*/  VIADD R22, R0.reuse, 0x35 ;  /* 0x0000003500167836 */ /* 0x040fe20000000000 */
[----:B------:R-:W-:Y:S01]  /*eca0*/  LOP3.LUT R149, R149, 0x7f, RZ, 0xc0, !PT ;  /* 0x0000007f95957812 */ /* 0x000fe200078ec0ff */
[----:B------:R0:W1:Y:S01]  /*ecb0*/  @!UP1 SYNCS.EXCH.64 URZ, [UR9+0x10008], UR4 ;  /* 0x0100080409ff95b2 */ /* 0x0000620008000100 */
[----:B------:R-:W-:Y:S04]  /*ecc0*/  STL [R1+0x894], R112 ;  /* 0x0008947001007387 */ /* 0x000fe80000100800 */
[----:B------:R-:W-:Y:S04]  /*ecd0*/  STL [R1+0x8ac], R24 ;  /* 0x0008ac1801007387 */ /* 0x000fe80000100800 */
[----:B------:R-:W-:Y:S01]  /*ece0*/  STL [R1+0x890], R25 ;  /* 0x0008901901007387 */ /* 0x000fe20000100800 */
[----:B------:R-:W-:-:S02]  /*ecf0*/  VIADD R23, R0, 0x36 ;  /* 0x0000003600177836 */ /* 0x000fc40000000000 */
[C---:B------:R-:W-:Y:S01]  /*ed00*/  VIADD R156, R0.reuse, 0x37 ;  /* 0x00000037009c7836 */ /* 0x040fe20000000000 */
[----:B------:R-:W-:Y:S01]  /*ed10*/  STL [R1+0x884], R158 ;  /* 0x0008849e01007387 */ /* 0x000fe20000100800 */
[C---:B------:R-:W-:Y:S02]  /*ed20*/  VIADD R150, R0.reuse, 0x3c ;  /* 0x0000003c00967836 */ /* 0x040fe40000000000 */
[C---:B------:R-:W-:Y:S01]  /*ed30*/  VIADD R20, R0.reuse, 0x3d ;  /* 0x0000003d00147836 */ /* 0x040fe20000000000 */
[----:B------:R-:W-:Y:S01]  /*ed40*/  STL [R1+0x8bc], R157 ;  /* 0x0008bc9d01007387 */ /* 0x000fe20000100800 */
[C---:B------:R-:W-:Y:S02]  /*ed50*/  VIADD R21, R0.reuse, 0x3e ;  /* 0x0000003e00157836 */ /* 0x040fe40000000000 */
[C---:B------:R-:W-:Y:S01]  /*ed60*/  VIADD R18, R0.reuse, 0x3f ;  /* 0x0000003f00127836 */ /* 0x040fe20000000000 */
[----:B------:R-:W-:Y:S01]  /*ed70*/  STL [R1+0x8a0], R111 ;  /* 0x0008a06f01007387 */ /* 0x000fe20000100800 */
[----:B------:R-:W-:Y:S01]  /*ed80*/  IABS R43, R96 ;  /* 0x00000060002b7213 */ /* 0x000fe20000000000 */
[----:B------:R-:W-:-:S02]  /*ed90*/  VIADD R19, R0, 0x44 ;  /* 0x0000004400137836 */ /* 0x000fc40000000000 */
[----:B------:R0:W4:Y:S01]  /*eda0*/  @!P2 LDG.E.U8 R87, desc[UR18][R28.64] ;  /* 0x000000121c57a981 */ /* 0x000122000c1e1100 */
[----:B------:R-:W-:Y:S01]  /*edb0*/  IABS R42, R37 ;  /* 0x00000025002a7213 */ /* 0x000fe20000000000 */
[C---:B------:R-:W-:Y:S01]  /*edc0*/  VIADD R146, R0.reuse, 0x45 ;  /* 0x0000004500927836 */ /* 0x040fe20000000000 */
[----:B------:R-:W-:Y:S01]  /*edd0*/  IABS R41, R165 ;  /* 0x000000a500297213 */ /* 0x000fe20000000000 */
[----:B------:R-:W-:Y:S01]  /*ede0*/  STL [R1+0x89c], R110 ;  /* 0x00089c6e01007387 */ /* 0x000fe20000100800 */
[----:B------:R-:W-:Y:S01]  /*edf0*/  IABS R44, R123 ;  /* 0x0000007b002c7213 */ /* 0x000fe20000000000 */
[----:B------:R-:W-:Y:S01]  /*ee00*/  VIADD R139, R0, 0x46 ;  /* 0x00000046008b7836 */ /* 0x000fe20000000000 */
[----:B------:R-:W-:Y:S01]  /*ee10*/  IABS R45, R119 ;  /* 0x00000077002d7213 */ /* 0x000fe20000000000 */
[----:B------:R-:W-:Y:S01]  /*ee20*/  STL [R1+0x880], R22 ;  /* 0x0008801601007387 */ /* 0x000fe20000100800 */
[----:B------:R-:W-:Y:S01]  /*ee30*/  IABS R46, R26 ;  /* 0x0000001a002e7213 */ /* 0x000fe20000000000 */
[----:B0-----:R-:W0:Y:S01]  /*ee40*/  LDCU UR4, c[0x0][0x3b0] ;  /* 0x00007600ff0477ac */ /* 0x001e220008000800 */
[----:B------:R-:W-:-:S02]  /*ee50*/  IABS R47, R27 ;  /* 0x0000001b002f7213 */ /* 0x000fc40000000000 */
[----:B------:R-:W-:Y:S01]  /*ee60*/  IABS R48, R164 ;  /* 0x000000a400307213 */ /* 0x000fe20000000000 */
[----:B------:R-:W0:Y:S01]  /*ee70*/  LDCU UR5, c[0x0][0x3b0] ;  /* 0x00007600ff0577ac */ /* 0x000e220008000800 */
[----:B--2---:R2:W-:Y:S04]  /*ee80*/  STS.U8 [R149+UR9], R12 ;  /* 0x0000000c95007988 */ /* 0x0045e80008000009 */
[----:B--2---:R-:W2:Y:S04]  /*ee90*/  LDL.LU R12, [R1+0x338] ;  /* 0x00033800010c7983 */ /* 0x004ea80000300800 */
[----:B------:R-:W-:Y:S04]  /*eea0*/  STL [R1+0x87c], R23 ;  /* 0x00087c1701007387 */ /* 0x000fe80000100800 */
[----:B---3--:R3:W-:Y:S04]  /*eeb0*/  STS.U8 [R149+UR9+0x400], R16 ;  /* 0x0004001095007988 */ /* 0x0087e80008000009 */
[----:B------:R0:W-:Y:S04]  /*eec0*/  STS.U8 [R149+UR9+0x800], R138 ;  /* 0x0008008a95007988 */ /* 0x0001e80008000009 */
[----:B---3--:R-:W3:Y:S04]  /*eed0*/  LDL.LU R16, [R1+0x334] ;  /* 0x0003340001107983 */ /* 0x008ee80000300800 */
[----:B0-----:R-:W3:Y:S04]  /*eee0*/  LDL.LU R138, [R1+0x3a8] ;  /* 0x0003a800018a7983 */ /* 0x001ee80000300800 */
[----:B------:R-:W-:Y:S04]  /*eef0*/  STL [R1+0x878], R156 ;  /* 0x0008789c01007387 */ /* 0x000fe80000100800 */
[----:B------:R0:W-:Y:S04]  /*ef00*/  STS.U8 [R149+UR9+0xc00], R14 ;  /* 0x000c000e95007988 */ /* 0x0001e80008000009 */
[----:B------:R1:W-:Y:S04]  /*ef10*/  STS.U8 [R149+UR9+0x1000], R135 ;  /* 0x0010008795007988 */ /* 0x0003e80008000009 */
[----:B0-----:R-:W3:Y:S04]  /*ef20*/  LDL.LU R14, [R1+0x340] ;  /* 0x00034000010e7983 */ /* 0x001ee80000300800 */
[----:B-1----:R-:W3:Y:S04]  /*ef30*/  LDL.LU R135, [R1+0x374] ;  /* 0x0003740001877983 */ /* 0x002ee80000300800 */
[----:B------:R-:W-:Y:S04]  /*ef40*/  STL [R1+0x874], R150 ;  /* 0x0008749601007387 */ /* 0x000fe80000100800 */
[----:B----4-:R0:W-:Y:S04]  /*ef50*/  STS.U8 [R149+UR9+0x1400], R15 ;  /* 0x0014000f95007988 */ /* 0x0101e80008000009 */
[----:B0-----:R-:W4:Y:S04]  /*ef60*/  LDL.LU R15, [R1+0x36c] ;  /* 0x00036c00010f7983 */ /* 0x001f280000300800 */
[----:B--2---:R0:W-:Y:S04]  /*ef70*/  STS.U8 [R149+UR9+0x1800], R12 ;  /* 0x0018000c95007988 */ /* 0x0041e80008000009 */
[----:B0-----:R-:W2:Y:S04]  /*ef80*/  LDL.LU R12, [R1+0x3f4] ;  /* 0x0003f400010c7983 */ /* 0x001ea80000300800 */
[----:B------:R-:W-:Y:S04]  /*ef90*/  STL [R1+0x870], R20 ;  /* 0x0008701401007387 */ /* 0x000fe80000100800 */
[----:B---3--:R0:W-:Y:S04]  /*efa0*/  STS.U8 [R149+UR9+0x1c00], R16 ;  /* 0x001c001095007988 */ /* 0x0081e80008000009 */
[----:B------:R-:W3:Y:S04]  /*efb0*/  LDL.LU R17, [R1+0x380] ;  /* 0x0003800001117983 */ /* 0x000ee80000300800 */
[----:B------:R1:W-:Y:S04]  /*efc0*/  STS.U8 [R149+UR9+0x2000], R138 ;  /* 0x0020008a95007988 */ /* 0x0003e80008000009 */
[----:B0-----:R-:W3:Y:S04]  /*efd0*/  LDL.LU R16, [R1+0x3b8] ;  /* 0x0003b80001107983 */ /* 0x001ee80000300800 */
[----:B-1----:R-:W3:Y:S04]  /*efe0*/  LDL.LU R138, [R1+0x368] ;  /* 0x00036800018a7983 */ /* 0x002ee80000300800 */
[----:B------:R-:W-:Y:S04]  /*eff0*/  STL [R1+0x864], R21 ;  /* 0x0008641501007387 */ /* 0x000fe80000100800 */
[----:B------:R0:W-:Y:S04]  /*f000*/  STS.U8 [R149+UR9+0x2400], R14 ;  /* 0x0024000e95007988 */ /* 0x0001e80008000009 */
[----:B------:R1:W-:Y:S04]  /*f010*/  STS.U8 [R149+UR9+0x2800], R135 ;  /* 0x0028008795007988 */ /* 0x0003e80008000009 */
[----:B0-----:R-:W3:Y:S04]  /*f020*/  LDL.LU R14, [R1+0x428] ;  /* 0x00042800010e7983 */ /* 0x001ee80000300800 */
[----:B-1----:R-:W3:Y:S04]  /*f030*/  LDL.LU R135, [R1+0x3f0] ;  /* 0x0003f00001877983 */ /* 0x002ee80000300800 */
[----:B------:R-:W-:Y:S04]  /*f040*/  STL [R1+0x860], R18 ;  /* 0x0008601201007387 */ /* 0x000fe80000100800 */
[----:B----4-:R0:W-:Y:S04]  /*f050*/  STS.U8 [R149+UR9+0x2c00], R15 ;  /* 0x002c000f95007988 */ /* 0x0101e80008000009 */
[----:B0-----:R-:W4:Y:S01]  /*f060*/  LDL.LU R15, [R1+0x3ec] ;  /* 0x0003ec00010f7983 */ /* 0x001f220000300800 */
[----:B------:R-:W-:-:S04]  /*f070*/  IMAD.HI.U32 R28, R40, R43, RZ ;  /* 0x0000002b281c7227 */ /* 0x000fc800078e00ff */
[----:B------:R-:W-:-:S04]  /*f080*/  IMAD.MOV R28, RZ, RZ, -R28 ;  /* 0x000000ffff1c7224 */ /* 0x000fc800078e0a1c */
[----:B------:R-:W-:Y:S02]  /*f090*/  IMAD R43, R39, R28, R43 ;  /* 0x0000001c272b7224 */ /* 0x000fe400078e022b */
        /* <DEDUP_REMOVED lines=18> */
[----:B------:R-:W-:Y:S01]  /*f1c0*/  IMAD.HI.U32 R28, R40, R48, RZ ;  /* 0x00000030281c7227 */ /* 0x000fe200078e00ff */
[----:B------:R-:W-:-:S03]  /*f1d0*/  IABS R49, R163 ;  /* 0x000000a300317213 */ /* 0x000fc60000000000 */
        /* <DEDUP_REMOVED lines=9> */
[----:B------:R-:W-:Y:S01]  /*f270*/  IMAD R50, R39, R28, R50 ;  /* 0x0000001c27327224 */ /* 0x000fe200078e0232 */
[----:B--2---:R0:W-:Y:S04]  /*f280*/  STS.U8 [R149+UR9+0x3000], R12 ;  /* 0x0030000c95007988 */ /* 0x0041e80008000009 */
[----:B0-----:R-:W2:Y:S01]  /*f290*/  LDL.LU R12, [R1+0x3f8] ;  /* 0x0003f800010c7983 */ /* 0x001ea20000300800 */
        /* <DEDUP_REMOVED lines=55> */
[C---:B------:R-:W-:Y:S02]  /*f610*/  IMAD R64, R39.reuse, R28, R64 ;  /* 0x0000001c27407224 */ /* 0x040fe400078e0240 */
[----:B------:R-:W-:Y:S01]  /*f620*/  IMAD.HI.U32 R28, R40, R66, RZ ;  /* 0x00000042281c7227 */ /* 0x000fe200078e00ff */
[----:B---3--:R0:W-:Y:S03]  /*f630*/  STS.U8 [R149+UR9+0x3400], R17 ;  /* 0x0034001195007988 */ /* 0x0081e60008000009 */
[----:B------:R-:W-:Y:S01]  /*f640*/  IMAD.MOV R28, RZ, RZ, -R28 ;  /* 0x000000ffff1c7224 */ /* 0x000fe200078e0a1c */
[----:B------:R-:W-:Y:S04]  /*f650*/  STL [R1+0x85c], R19 ;  /* 0x00085c1301007387 */ /* 0x000fe80000100800 */
[----:B------:R-:W-:Y:S01]  /*f660*/  STS.U8 [R149+UR9+0x3800], R16 ;  /* 0x0038001095007988 */ /* 0x000fe20008000009 */
[----:B------:R-:W-:-:S03]  /*f670*/  IMAD R66, R39, R28, R66 ;  /* 0x0000001c27427224 */ /* 0x000fc600078e0242 */
[----:B0-----:R-:W3:Y:S01]  /*f680*/  LDL.LU R17, [R1+0x478] ;  /* 0x0004780001117983 */ /* 0x001ee20000300800 */
[----:B------:R-:W-:-:S03]  /*f690*/  LOP3.LUT R28, R149, 0x10, RZ, 0x3c, !PT ;  /* 0x00000010951c7812 */ /* 0x000fc600078e3cff */
[----:B------:R0:W-:Y:S04]  /*f6a0*/  STS.U8 [R149+UR9+0x3c00], R138 ;  /* 0x003c008a95007988 */ /* 0x0001e80008000009 */
        /* <DEDUP_REMOVED lines=10> */
[----:B0-----:R-:W2:Y:S01]  /*f750*/  LDL.LU R12, [R1+0x4a4] ;  /* 0x0004a400010c7983 */ /* 0x001ea20000300800 */
[----:B------:R-:W-:-:S05]  /*f760*/  VIADD R16, R0, 0x47 ;  /* 0x0000004700107836 */ /* 0x000fca0000000000 */
[----:B------:R-:W-:Y:S04]  /*f770*/  STL [R1+0x850], R16 ;  /* 0x0008501001007387 */ /* 0x000fe80000100800 */
[----:B------:R-:W4:Y:S04]  /*f780*/  LDL.LU R72, [R1+0x480] ;  /* 0x0004800001487983 */ /* 0x000f280000300800 */
[----:B---3--:R0:W-:Y:S02]  /*f790*/  STS.U8 [R28+UR9+0x1480], R17 ;  /* 0x001480111c007988 */ /* 0x0081e40008000009 */
[----:B0-----:R-:W-:-:S02]  /*f7a0*/  VIADD R17, R0, 0x4c ;  /* 0x0000004c00117836 */ /* 0x001fc40000000000 */
[----:B------:R0:W-:Y:S04]  /*f7b0*/  STS.U8 [R28+UR9+0x1880], R138 ;  /* 0x0018808a1c007988 */ /* 0x0001e80008000009 */
[----:B0-----:R-:W3:Y:S04]  /*f7c0*/  LDL.LU R138, [R1+0x4b0] ;  /* 0x0004b000018a7983 */ /* 0x001ee80000300800 */
[----:B------:R-:W-:Y:S04]  /*f7d0*/  STL [R1+0x84c], R17 ;  /* 0x00084c1101007387 */ /* 0x000fe80000100800 */
[----:B------:R-:W3:Y:S04]  /*f7e0*/  LDL.LU R78, [R1+0x4ec] ;  /* 0x0004ec00014e7983 */ /* 0x000ee80000300800 */
[----:B------:R0:W-:Y:S04]  /*f7f0*/  STS.U8 [R28+UR9+0x2080], R135 ;  /* 0x002080871c007988 */ /* 0x0001e80008000009 */
[----:B0-----:R-:W3:Y:S04]  /*f800*/  LDL.LU R135, [R1+0x4e4] ;  /* 0x0004e40001877983 */ /* 0x001ee80000300800 */
[----:B------:R0:W-:Y:S02]  /*f810*/  STS.U8 [R28+UR9+0x1c80], R14 ;  /* 0x001c800e1c007988 */ /* 0x0001e40008000009 */
[----:B0-----:R-:W-:-:S05]  /*f820*/  VIADD R14, R0, 0x4d ;  /* 0x0000004d000e7836 */ /* 0x001fca0000000000 */
[----:B------:R-:W-:Y:S04]  /*f830*/  STL [R1+0x848], R14 ;  /* 0x0008480e01007387 */ /* 0x000fe80000100800 */
[----:B------:R-:W3:Y:S04]  /*f840*/  LDL.LU R82, [R1+0x4c0] ;  /* 0x0004c00001527983 */ /* 0x000ee80000300800 */
[----:B------:R-:W3:Y:S04]  /*f850*/  LDL.LU R86, [R1+0x4f0] ;  /* 0x0004f00001567983 */ /* 0x000ee80000300800 */
[----:B--2---:R0:W-:Y:S04]  /*f860*/  STS.U8 [R28+UR9+0x2880], R12 ;  /* 0x0028800c1c007988 */ /* 0x0041e80008000009 */
[----:B0-----:R-:W2:Y:S01]  /*f870*/  LDL.LU R12, [R1+0x4bc] ;  /* 0x0004bc00010c7983 */ /* 0x001ea20000300800 */
[----:B------:R-:W-:-:S05]  /*f880*/  IABS R65, R146 ;  /* 0x0000009200417213 */ /* 0x000fca0000000000 */
        /* <DEDUP_REMOVED lines=14> */
[----:B------:R-:W-:Y:S01]  /*f970*/  IMAD.MOV R29, RZ, RZ, -R29 ;  /* 0x000000ffff1d7224 */ /* 0x000fe200078e0a1d */
[----:B----4-:R0:W-:Y:S03]  /*f980*/  STS.U8 [R28+UR9+0x2480], R15 ;  /* 0x0024800f1c007988 */ /* 0x0101e60008000009 */
[----:B------:R-:W-:Y:S02]  /*f990*/  IMAD R67, R39, R29, R67 ;  /* 0x0000001d27437224 */ /* 0x000fe400078e0243 */
[----:B------:R-:W-:-:S04]  /*f9a0*/  IMAD.HI.U32 R29, R40, R70, RZ ;  /* 0x00000046281d7227 */ /* 0x000fc800078e00ff */
[----:B0-----:R-:W-:Y:S02]  /*f9b0*/  VIADD R15, R0, 0x4e ;  /* 0x0000004e000f7836 */ /* 0x001fe40000000000 */
[----:B------:R-:W-:-:S03]  /*f9c0*/  IMAD.MOV R29, RZ, RZ, -R29 ;  /* 0x000000ffff1d7224 */ /* 0x000fc600078e0a1d */
[----:B------:R-:W-:Y:S01]  /*f9d0*/  IABS R71, R15 ;  /* 0x0000000f00477213 */ /* 0x000fe20000000000 */
[----:B------:R-:W-:Y:S01]  /*f9e0*/  IMAD R70, R39, R29, R70 ;  /* 0x0000001d27467224 */ /* 0x000fe200078e0246 */
[----:B------:R-:W-:Y:S03]  /*f9f0*/  STS.U8 [R28+UR9+0x2c80], R72 ;  /* 0x002c80481c007988 */ /* 0x000fe60008000009 */
[----:B------:R-:W-:-:S04]  /*fa00*/  IMAD.HI.U32 R29, R40, R71, RZ ;  /* 0x00000047281d7227 */ /* 0x000fc800078e00ff */
[----:B------:R-:W-:-:S04]  /*fa10*/  IMAD.MOV R29, RZ, RZ, -R29 ;  /* 0x000000ffff1d7224 */ /* 0x000fc800078e0a1d */
[----:B------:R-:W-:Y:S01]  /*fa20*/  IMAD R71, R39, R29, R71 ;  /* 0x0000001d27477224 */ /* 0x000fe200078e0247 */
[----:B------:R-:W-:Y:S04]  /*fa30*/  STL [R1+0x844], R15 ;  /* 0x0008440f01007387 */ /* 0x000fe80000100800 */
[----:B------:R-:W4:Y:S04]  /*fa40*/  LDL.LU R76, [R1+0x4ac] ;  /* 0x0004ac00014c7983 */ /* 0x000f280000300800 */
[----:B---3--:R0:W-:Y:S02]  /*fa50*/  STS.U8 [R28+UR9+0x3080], R138 ;  /* 0x0030808a1c007988 */ /* 0x0081e40008000009 */
[----:B0-----:R-:W-:-:S05]  /*fa60*/  VIADD R138, R0, 0x4f ;  /* 0x0000004f008a7836 */ /* 0x001fca0000000000 */
[----:B------:R-:W-:-:S05]  /*fa70*/  IABS R72, R138 ;  /* 0x0000008a00487213 */ /* 0x000fca0000000000 */
[----:B------:R-:W-:Y:S01]  /*fa80*/  IMAD.HI.U32 R29, R40, R72, RZ ;  /* 0x00000048281d7227 */ /* 0x000fe200078e00ff */
[----:B------:R0:W-:Y:S03]  /*fa90*/  STS.U8 [R28+UR9+0x3880], R135 ;  /* 0x003880871c007988 */ /* 0x0001e60008000009 */
[----:B------:R-:W-:Y:S02]  /*faa0*/  IMAD.MOV R29, RZ, RZ, -R29 ;  /* 0x000000ffff1d7224 */ /* 0x000fe400078e0a1d */
[----:B0-----:R-:W-:-:S05]  /*fab0*/  VIADD R135, R0, 0x54 ;  /* 0x0000005400877836 */ /* 0x001fca0000000000 */
[----:B------:R-:W-:Y:S01]  /*fac0*/  IABS R73, R135 ;  /* 0x0000008700497213 */ /* 0x000fe20000000000 */
[----:B------:R-:W-:-:S04]  /*fad0*/  IMAD R72, R39, R29, R72 ;  /* 0x0000001d27487224 */ /* 0x000fc800078e0248 */
[----:B------:R-:W-:-:S04]  /*fae0*/  IMAD.HI.U32 R29, R40, R73, RZ ;  /* 0x00000049281d7227 */ /* 0x000fc800078e00ff */
[----:B------:R-:W-:-:S04]  /*faf0*/  IMAD.MOV R29, RZ, RZ, -R29 ;  /* 0x000000ffff1d7224 */ /* 0x000fc800078e0a1d */
[----:B------:R-:W-:Y:S01]  /*fb00*/  IMAD R73, R39, R29, R73 ;  /* 0x0000001d27497224 */ /* 0x000fe200078e0249 */
[----:B------:R-:W-:Y:S01]  /*fb10*/  LOP3.LUT R29, R149, 0x20, RZ, 0x3c, !PT ;  /* 0x00000020951d7812 */ /* 0x000fe200078e3cff */
[----:B------:R-:W-:Y:S04]  /*fb20*/  STL [R1+0x840], R138 ;  /* 0x0008408a01007387 */ /* 0x000fe80000100800 */
[----:B------:R0:W-:Y:S04]  /*fb30*/  STS.U8 [R28+UR9+0x3480], R78 ;  /* 0x0034804e1c007988 */ /* 0x0001e80008000009 */
[----:B------:R-:W3:Y:S04]  /*fb40*/  LDL.LU R83, [R1+0x4e8] ;  /* 0x0004e80001537983 */ /* 0x000ee80000300800 */
[----:B------:R1:W-:Y:S04]  /*fb50*/  STS.U8 [R28+UR9+0x3c80], R82 ;  /* 0x003c80521c007988 */ /* 0x0003e80008000009 */
[----:B------:R-:W-:Y:S04]  /*fb60*/  STS.U8 [R28+UR9+0x80], R86 ;  /* 0x000080561c007988 */ /* 0x000fe80008000009 */
[----:B------:R-:W-:Y:S04]  /*fb70*/  STL [R1+0x83c], R135 ;  /* 0x00083c8701007387 */ /* 0x000fe80000100800 */
[----:B0-----:R-:W4:Y:S04]  /*fb80*/  LDL.LU R78, [R1+0x470] ;  /* 0x00047000014e7983 */ /* 0x001f280000300800 */
[----:B-1----:R-:W4:Y:S04]  /*fb90*/  LDL.LU R82, [R1+0x4a8] ;  /* 0x0004a80001527983 */ /* 0x002f280000300800 */
[----:B--2---:R0:W-:Y:S02]  /*fba0*/  STS.U8 [R29+UR9+0x100], R12 ;  /* 0x0001000c1d007988 */ /* 0x0041e40008000009 */
[----:B0-----:R-:W-:-:S05]  /*fbb0*/  VIADD R12, R0, 0x55 ;  /* 0x00000055000c7836 */ /* 0x001fca0000000000 */
[----:B------:R-:W-:Y:S04]  /*fbc0*/  STL [R1+0x838], R12 ;  /* 0x0008380c01007387 */ /* 0x000fe80000100800 */
[----:B------:R-:W2:Y:S04]  /*fbd0*/  LDL.LU R86, [R1+0x438] ;  /* 0x0004380001567983 */ /* 0x000ea80000300800 */
[----:B------:R0:W-:Y:S02]  /*fbe0*/  STS.U8 [R29+UR9+0x900], R13 ;  /* 0x0009000d1d007988 */ /* 0x0001e40008000009 */
[----:B0-----:R-:W-:-:S05]  /*fbf0*/  VIADD R13, R0, 0x56 ;  /* 0x00000056000d7836 */ /* 0x001fca0000000000 */
[----:B------:R-:W-:Y:S04]  /*fc00*/  STL [R1+0x834], R13 ;  /* 0x0008340d01007387 */ /* 0x000fe80000100800 */
[----:B------:R-:W2:Y:S04]  /*fc10*/  LDL.LU R80, [R1+0x46c] ;  /* 0x00046c0001507983 */ /* 0x000ea80000300800 */
[----:B------:R0:W-:Y:S04]  /*fc20*/  STS.U8 [R29+UR9+0x1100], R10 ;  /* 0x0011000a1d007988 */ /* 0x0001e80008000009 */
[----:B------:R1:W-:Y:S01]  /*fc30*/  STS.U8 [R29+UR9+0x1900], R11 ;  /* 0x0019000b1d007988 */ /* 0x0003e20008000009 */
[----:B0-----:R-:W-:-:S02]  /*fc40*/  VIADD R10, R0, 0x57 ;  /* 0x00000057000a7836 */ /* 0x001fc40000000000 */
[----:B-1----:R-:W-:-:S03]  /*fc50*/  VIADD R11, R0, 0x5c ;  /* 0x0000005c000b7836 */ /* 0x002fc60000000000 */
[----:B------:R-:W-:Y:S04]  /*fc60*/  STL [R1+0x830], R10 ;  /* 0x0008300a01007387 */ /* 0x000fe80000100800 */
[----:B------:R0:W-:Y:S02]  /*fc70*/  STS.U8 [R29+UR9+0x2100], R8 ;  /* 0x002100081d007988 */ /* 0x0001e40008000009 */
[----:B0-----:R-:W-:Y:S02]  /*fc80*/  VIADD R8, R0, 0x5d ;  /* 0x0000005d00087836 */ /* 0x001fe40000000000 */
[----:B---3--:R0:W-:Y:S04]  /*fc90*/  STS.U8 [R29+UR9+0xd00], R83 ;  /* 0x000d00531d007988 */ /* 0x0081e80008000009 */
[----:B0-----:R-:W3:Y:S04]  /*fca0*/  LDL.LU R83, [R1+0x424] ;  /* 0x0004240001537983 */ /* 0x001ee80000300800 */
[----:B------:R-:W-:Y:S04]  /*fcb0*/  STL [R1+0x82c], R11 ;  /* 0x00082c0b01007387 */ /* 0x000fe80000100800 */
[----:B----4-:R0:W-:Y:S04]  /*fcc0*/  STS.U8 [R29+UR9+0x1d00], R82 ;  /* 0x001d00521d007988 */ /* 0x0101e80008000009 */
[----:B0-----:R-:W4:Y:S04]  /*fcd0*/  LDL.LU R82, [R1+0x42c] ;  /* 0x00042c0001527983 */ /* 0x001f280000300800 */
[----:B------:R-:W-:Y:S04]  /*fce0*/  STL [R1+0x828], R8 ;  /* 0x0008280801007387 */ /* 0x000fe80000100800 */
[----:B--2---:R0:W-:Y:S04]  /*fcf0*/  STS.U8 [R29+UR9+0x2500], R86 ;  /* 0x002500561d007988 */ /* 0x0041e80008000009 */
[----:B0-----:R-:W2:Y:S01]  /*fd00*/  LDL.LU R86, [R1+0x3e8] ;  /* 0x0003e80001567983 */ /* 0x001ea20000300800 */
[----:B------:R-:W-:-:S05]  /*fd10*/  IABS R74, R12 ;  /* 0x0000000c004a7213 */ /* 0x000fca0000000000 */
[----:B------:R-:W-:Y:S01]  /*fd20*/  IMAD.HI.U32 R30, R40, R74, RZ ;  /* 0x0000004a281e7227 */ /* 0x000fe200078e00ff */
[----:B------:R0:W-:Y:S03]  /*fd30*/  STS.U8 [R29+UR9+0x500], R76 ;  /* 0x0005004c1d007988 */ /* 0x0001e60008000009 */
[----:B------:R-:W-:Y:S01]  /*fd40*/  IMAD.MOV R30, RZ, RZ, -R30 ;  /* 0x000000ffff1e7224 */ /* 0x000fe200078e0a1e */
[----:B0-----:R-:W-:-:S03]  /*fd50*/  IABS R76, R13 ;  /* 0x0000000d004c7213 */ /* 0x001fc60000000000 */
        /* <DEDUP_REMOVED lines=10> */
[----:B------:R0:W-:Y:S03]  /*fe00*/  STS.U8 [R29+UR9+0x1500], R78 ;  /* 0x0015004e1d007988 */ /* 0x0001e60008000009 */
[----:B------:R-:W-:Y:S01]  /*fe10*/  IMAD.MOV R30, RZ, RZ, -R30 ;  /* 0x000000ffff1e7224 */ /* 0x000fe200078e0a1e */
[----:B------:R1:W-:Y:S01]  /*fe20*/  STS.U8 [R29+UR9+0x2900], R9 ;  /* 0x002900091d007988 */ /* 0x0003e20008000009 */
[----:B0-----:R-:W-:Y:S02]  /*fe30*/  IABS R78, R8 ;  /* 0x00000008004e7213 */ /* 0x001fe40000000000 */
[----:B------:R-:W-:-:S02]  /*fe40*/  IMAD R79, R39, R30, R79 ;  /* 0x0000001e274f7224 */ /* 0x000fc400078e024f */
[----:B-1----:R-:W-:Y:S02]  /*fe50*/  VIADD R9, R0, 0x5e ;  /* 0x0000005e00097836 */ /* 0x002fe40000000000 */
[----:B------:R-:W-:-:S03]  /*fe60*/  IMAD.HI.U32 R30, R40, R78, RZ ;  /* 0x0000004e281e7227 */ /* 0x000fc600078e00ff */
[----:B------:R-:W-:Y:S01]  /*fe70*/  IABS R77, R9 ;  /* 0x00000009004d7213 */ /* 0x000fe20000000000 */
[----:B------:R-:W-:Y:S01]  /*fe80*/  IMAD.MOV R30, RZ, RZ, -R30 ;  /* 0x000000ffff1e7224 */ /* 0x000fe200078e0a1e */
[----:B------:R0:W-:Y:S03]  /*fe90*/  STS.U8 [R29+UR9+0x3100], R132 ;  /* 0x003100841d007988 */ /* 0x0001e60008000009 */
[----:B------:R-:W-:Y:S02]  /*fea0*/  IMAD R78, R39, R30, R78 ;  /* 0x0000001e274e7224 */ /* 0x000fe400078e024e */
[----:B------:R-:W-:Y:S01]  /*feb0*/  IMAD.HI.U32 R30, R40, R77, RZ ;  /* 0x0000004d281e7227 */ /* 0x000fe200078e00ff */
[----:B------:R1:W-:Y:S03]  /*fec0*/  STS.U8 [R29+UR9+0x2d00], R80 ;  /* 0x002d00501d007988 */ /* 0x0003e60008000009 */
[----:B0-----:R-:W-:-:S02]  /*fed0*/  VIADD R132, R0, 0x5f ;  /* 0x0000005f00847836 */ /* 0x001fc40000000000 */
[----:B------:R-:W-:-:S03]  /*fee0*/  IMAD.MOV R30, RZ, RZ, -R30 ;  /* 0x000000ffff1e7224 */ /* 0x000fc600078e0a1e */
[----:B-1----:R-:W-:Y:S01]  /*fef0*/  IABS R80, R132 ;  /* 0x0000008400507213 */ /* 0x002fe20000000000 */
[----:B------:R-:W-:-:S04]  /*ff00*/  IMAD R77, R39, R30, R77 ;  /* 0x0000001e274d7224 */ /* 0x000fc800078e024d */
[----:B------:R-:W-:-:S04]  /*ff10*/  IMAD.HI.U32 R30, R40, R80, RZ ;  /* 0x00000050281e7227 */ /* 0x000fc800078e00ff */
[----:B------:R-:W-:-:S04]  /*ff20*/  IMAD.MOV R30, RZ, RZ, -R30 ;  /* 0x000000ffff1e7224 */ /* 0x000fc800078e0a1e */
[----:B------:R-:W-:Y:S01]  /*ff30*/  IMAD R80, R39, R30, R80 ;  /* 0x0000001e27507224 */ /* 0x000fe200078e0250 */
[----:B------:R-:W-:Y:S01]  /*ff40*/  LOP3.LUT R30, R149, 0x30, RZ, 0x3c, !PT ;  /* 0x00000030951e7812 */ /* 0x000fe200078e3cff */
[----:B------:R0:W-:Y:S04]  /*ff50*/  STS.U8 [R29+UR9+0x3d00], R130 ;  /* 0x003d00821d007988 */ /* 0x0001e80008000009 */
[----:B------:R-:W-:Y:S04]  /*ff60*/  STL [R1+0x824], R9 ;  /* 0x0008240901007387 */ /* 0x000fe80000100800 */
[----:B------:R-:W2:Y:S01]  /*ff70*/  LDL.LU R84, [R1+0x3c0] ;  /* 0x0003c00001547983 */ /* 0x000ea20000300800 */
[----:B0-----:R-:W-:-:S03]  /*ff80*/  VIADD R130, R0, 0x64 ;  /* 0x0000006400827836 */ /* 0x001fc60000000000 */
[----:B------:R-:W-:Y:S04]  /*ff90*/  STL [R1+0x820], R132 ;  /* 0x0008208401007387 */ /* 0x000fe80000100800 */
[----:B---3--:R0:W-:Y:S04]  /*ffa0*/  STS.U8 [R29+UR9+0x3500], R83 ;  /* 0x003500531d007988 */ /* 0x0081e80008000009 */
[----:B0-----:R-:W3:Y:S04]  /*ffb0*/  LDL.LU R83, [R1+0x3b4] ;  /* 0x0003b40001537983 */ /* 0x001ee80000300800 */
[----:B------:R-:W3:Y:S04]  /*ffc0*/  LDL.LU R85, [R1+0x3ac] ;  /* 0x0003ac0001557983 */ /* 0x000ee80000300800 */
[----:B----4-:R-:W-:Y:S04]  /*ffd0*/  STS.U8 [R29+UR9+0x3900], R82 ;  /* 0x003900521d007988 */ /* 0x010fe80008000009 */
[----:B------:R0:W-:Y:S04]  /*ffe0*/  STS.U8 [R30+UR9+0x580], R6 ;  /* 0x000580061e007988 */ /* 0x0001e80008000009 */
[----:B------:R1:W-:Y:S01]  /*fff0*/  STS.U8 [R30+UR9+0xd80], R7 ;  /* 0x000d80071e007988 */ /* 0x0003e20008000009 */
[----:B0-----:R-:W-:-:S03]  /*10000*/  VIADD R6, R0, 0x65 ;  /* 0x0000006500067836 */ /* 0x001fc60000000000 */
[----:B------:R-:W-:Y:S01]  /*10010*/  STL [R1+0x818], R130 ;  /* 0x0008188201007387 */ /* 0x000fe20000100800 */
[----:B-1----:R-:W-:-:S03]  /*10020*/  VIADD R7, R0, 0x66 ;  /* 0x0000006600077836 */ /* 0x002fc60000000000 */
[----:B--2---:R0:W-:Y:S04]  /*10030*/  STS.U8 [R30+UR9+0x180], R86 ;  /* 0x000180561e007988 */ /* 0x0041e80008000009 */
[----:B0-----:R-:W2:Y:S04]  /*10040*/  LDL.LU R86, [R1+0x37c] ;  /* 0x00037c0001567983 */ /* 0x001ea80000300800 */
[----:B------:R-:W-:Y:S04]  /*10050*/  STL [R1+0x814], R6 ;  /* 0x0008140601007387 */ /* 0x000fe80000100800 */
[----:B------:R-:W-:Y:S04]  /*10060*/  STL [R1+0x810], R7 ;  /* 0x0008100701007387 */ /* 0x000fe80000100800 */
[----:B------:R-:W4:Y:S04]  /*10070*/  LDL.LU R162, [R1+0x370] ;  /* 0x0003700001a27983 */ /* 0x000f280000300800 */
[----:B------:R0:W-:Y:S04]  /*10080*/  STS.U8 [R30+UR9+0x1580], R126 ;  /* 0x0015807e1e007988 */ /* 0x0001e80008000009 */
[----:B------:R1:W-:Y:S01]  /*10090*/  STS.U8 [R30+UR9+0x1d80], R125 ;  /* 0x001d807d1e007988 */ /* 0x0003e20008000009 */
[----:B0-----:R-:W-:-:S02]  /*100a0*/  VIADD R126, R0, 0x67 ;  /* 0x00000067007e7836 */ /* 0x001fc40000000000 */
[----:B-1----:R-:W-:-:S03]  /*100b0*/  VIADD R125, R0, 0x6c ;  /* 0x0000006c007d7836 */ /* 0x002fc60000000000 */
[----:B------:R-:W-:Y:S04]  /*100c0*/  STL [R1+0x80c], R126 ;  /* 0x00080c7e01007387 */ /* 0x000fe80000100800 */
[----:B------:R-:W-:Y:S04]  /*100d0*/  STL [R1+0x808], R125 ;  /* 0x0008087d01007387 */ /* 0x000fe80000100800 */
[----:B------:R-:W2:Y:S04]  /*100e0*/  LDL.LU R34, [R1+0x3a4] ;  /* 0x0003a40001227983 */ /* 0x000ea80000300800 */
[----:B------:R-:W2:Y:S04]  /*100f0*/  LDL.LU R134, [R1+0x33c] ;  /* 0x00033c0001867983 */ /* 0x000ea80000300800 */
[----:B------:R-:W2:Y:S04]  /*10100*/  LDL.LU R145, [R1+0x32c] ;  /* 0x00032c0001917983 */ /* 0x000ea80000300800 */
[----:B------:R-:W2:Y:S04]  /*10110*/  LDL.LU R147, [R1+0x324] ;  /* 0x0003240001937983 */ /* 0x000ea80000300800 */
[----:B------:R0:W-:Y:S04]  /*10120*/  STS.U8 [R30+UR9+0x2580], R4 ;  /* 0x002580041e007988 */ /* 0x0001e80008000009 */
[----:B------:R-:W2:Y:S04]  /*10130*/  LDL.LU R148, [R1+0x300] ;  /* 0x0003000001947983 */ /* 0x000ea80000300800 */
[----:B------:R-:W2:Y:S01]  /*10140*/  LDL.LU R151, [R1+0x2f8] ;  /* 0x0002f80001977983 */ /* 0x000ea20000300800 */
[----:B0-----:R-:W-:-:S03]  /*10150*/  VIADD R4, R0, 0x6d ;  /* 0x0000006d00047836 */ /* 0x001fc60000000000 */
[----:B------:R-:W2:Y:S04]  /*10160*/  LDL.LU R136, [R1+0x2ec] ;  /* 0x0002ec0001887983 */ /* 0x000ea80000300800 */
[----:B------:R-:W2:Y:S04]  /*10170*/  LDL.LU R137, [R1+0x2c0] ;  /* 0x0002c00001897983 */ /* 0x000ea80000300800 */
[----:B------:R-:W2:Y:S04]  /*10180*/  LDL.LU R152, [R1+0x2bc] ;  /* 0x0002bc0001987983 */ /* 0x000ea80000300800 */
[----:B------:R-:W-:Y:S04]  /*10190*/  STL [R1+0x804], R4 ;  /* 0x0008040401007387 */ /* 0x000fe80000100800 */
[----:B------:R-:W2:Y:S04]  /*101a0*/  LDL.LU R140, [R1+0x2b8] ;  /* 0x0002b800018c7983 */ /* 0x000ea80000300800 */
        /* <DEDUP_REMOVED lines=10> */
[----:B----4-:R0:W-:Y:S04]  /*10250*/  STS.U8 [R30+UR9+0x2980], R162 ;  /* 0x002980a21e007988 */ /* 0x0101e80008000009 */
[----:B0-----:R-:W4:Y:S01]  /*10260*/  LDL.LU R162, [R1+0x244] ;  /* 0x0002440001a27983 */ /* 0x001f220000300800 */
[----:B------:R-:W-:-:S05]  /*10270*/  IABS R81, R130 ;  /* 0x0000008200517213 */ /* 0x000fca0000000000 */
[----:B------:R-:W-:Y:S01]  /*10280*/  IMAD.HI.U32 R31, R40, R81, RZ ;  /* 0x00000051281f7227 */ /* 0x000fe200078e00ff */
[----:B------:R-:W-:-:S03]  /*10290*/  IABS R82, R6 ;  /* 0x0000000600527213 */ /* 0x000fc60000000000 */
[----:B------:R-:W-:-:S04]  /*102a0*/  IMAD.MOV R31, RZ, RZ, -R31 ;  /* 0x000000ffff1f7224 */ /* 0x000fc800078e0a1f */
[----:B------:R-:W-:Y:S02]  /*102b0*/  IMAD R81, R39, R31, R81 ;  /* 0x0000001f27517224 */ /* 0x000fe400078e0251 */
[----:B------:R-:W-:Y:S01]  /*102c0*/  IMAD.HI.U32 R31, R40, R82, RZ ;  /* 0x00000052281f7227 */ /* 0x000fe200078e00ff */
[----:B------:R0:W-:Y:S03]  /*102d0*/  STS.U8 [R30+UR9+0x980], R84 ;  /* 0x000980541e007988 */ /* 0x0001e60008000009 */
[----:B------:R-:W-:Y:S01]  /*102e0*/  IMAD.MOV R31, RZ, RZ, -R31 ;  /* 0x000000ffff1f7224 */ /* 0x000fe200078e0a1f */
[----:B0-----:R-:W-:-:S03]  /*102f0*/  IABS R84, R7 ;  /* 0x0000000700547213 */ /* 0x001fc60000000000 */
[----:B------:R-:W-:Y:S01]  /*10300*/  IMAD R82, R39, R31, R82 ;  /* 0x0000001f27527224 */ /* 0x000fe200078e0252 */
[----:B---3--:R0:W-:Y:S01]  /*10310*/  STS.U8 [R30+UR9+0x1180], R83 ;  /* 0x001180531e007988 */ /* 0x0081e20008000009 */
[----:B------:R-:W-:-:S04]  /*10320*/  IMAD.HI.U32 R31, R40, R84, RZ ;  /* 0x00000054281f7227 */ /* 0x000fc800078e00ff */
[----:B------:R-:W-:Y:S01]  /*10330*/  IMAD.MOV R31, RZ, RZ, -R31 ;  /* 0x000000ffff1f7224 */ /* 0x000fe200078e0a1f */
[----:B0-----:R-:W-:-:S03]  /*10340*/  IABS R83, R126 ;  /* 0x0000007e00537213 */ /* 0x001fc60000000000 */
[----:B------:R-:W-:Y:S01]  /*10350*/  IMAD R84, R39, R31, R84 ;  /* 0x0000001f27547224 */ /* 0x000fe200078e0254 */
[----:B------:R0:W-:Y:S01]  /*10360*/  STS.U8 [R30+UR9+0x1980], R85 ;  /* 0x001980551e007988 */ /* 0x0001e20008000009 */
[----:B------:R-:W-:-:S04]  /*10370*/  IMAD.HI.U32 R31, R40, R83, RZ ;  /* 0x00000053281f7227 */ /* 0x000fc800078e00ff */
[----:B------:R-:W-:Y:S01]  /*10380*/  IMAD.MOV R31, RZ, RZ, -R31 ;  /* 0x000000ffff1f7224 */ /* 0x000fe200078e0a1f */
[----:B0-----:R-:W-:-:S03]  /*10390*/  IABS R85, R125 ;  /* 0x0000007d00557213 */ /* 0x001fc60000000000 */
[----:B------:R-:W-:Y:S01]  /*103a0*/  IMAD R83, R39, R31, R83 ;  /* 0x0000001f27537224 */ /* 0x000fe200078e0253 */
[----:B--2---:R0:W-:Y:S01]  /*103b0*/  STS.U8 [R30+UR9+0x2180], R86 ;  /* 0x002180561e007988 */ /* 0x0041e20008000009 */
[----:B------:R-:W-:-:S04]  /*103c0*/  IMAD.HI.U32 R31, R40, R85, RZ ;  /* 0x00000055281f7227 */ /* 0x000fc800078e00ff */
[----:B------:R-:W-:Y:S01]  /*103d0*/  IMAD.MOV R31, RZ, RZ, -R31 ;  /* 0x000000ffff1f7224 */ /* 0x000fe200078e0a1f */
[----:B0-----:R-:W-:-:S03]  /*103e0*/  IABS R86, R4 ;  /* 0x0000000400567213 */ /* 0x001fc60000000000 */
[----:B------:R-:W-:Y:S02]  /*103f0*/  IMAD R85, R39, R31, R85 ;  /* 0x0000001f27557224 */ /* 0x000fe400078e0255 */
[----:B------:R-:W-:-:S04]  /*10400*/  IMAD.HI.U32 R31, R40, R86, RZ ;  /* 0x00000056281f7227 */ /* 0x000fc800078e00ff */
[----:B------:R-:W-:Y:S01]  /*10410*/  IMAD.MOV R31, RZ, RZ, -R31 ;  /* 0x000000ffff1f7224 */ /* 0x000fe200078e0a1f */
[----:B------:R0:W-:Y:S03]  /*10420*/  STS.U8 [R30+UR9+0x3580], R145 ;  /* 0x003580911e007988 */ /* 0x0001e60008000009 */
[----:B------:R-:W-:Y:S01]  /*10430*/  IMAD R86, R39, R31, R86 ;  /* 0x0000001f27567224 */ /* 0x000fe200078e0256 */
[----:B------:R-:W-:Y:S01]  /*10440*/  LOP3.LUT R31, R149, 0x40, RZ, 0x3c, !PT ;  /* 0x00000040951f7812 */ /* 0x000fe200078e3cff */
[----:B------:R1:W-:Y:S04]  /*10450*/  STS.U8 [R30+UR9+0x3980], R147 ;  /* 0x003980931e007988 */ /* 0x0003e80008000009 */
[----:B------:R2:W-:Y:S04]  /*10460*/  STS.U8 [R30+UR9+0x3d80], R148 ;  /* 0x003d80941e007988 */ /* 0x0005e80008000009 */
[----:B0-----:R-:W3:Y:S04]  /*10470*/  LDL.LU R145, [R1+0x23c] ;  /* 0x00023c0001917983 */ /* 0x001ee80000300800 */
[----:B-1----:R-:W3:Y:S04]  /*10480*/  LDL.LU R147, [R1+0x238] ;  /* 0x0002380001937983 */ /* 0x002ee80000300800 */
[----:B------:R-:W-:Y:S04]  /*10490*/  STS.U8 [R30+UR9+0x2d80], R34 ;  /* 0x002d80221e007988 */ /* 0x000fe80008000009 */
[----:B------:R-:W-:Y:S04]  /*104a0*/  STS.U8 [R30+UR9+0x3180], R134 ;  /* 0x003180861e007988 */ /* 0x000fe80008000009 */
[----:B--2---:R-:W2:Y:S04]  /*104b0*/  LDL.LU R148, [R1+0x234] ;  /* 0x0002340001947983 */ /* 0x004ea80000300800 */
[----:B------:R0:W-:Y:S04]  /*104c0*/  STS.U8 [R31+UR9+0x200], R151 ;  /* 0x000200971f007988 */ /* 0x0001e80008000009 */
[----:B------:R-:W2:Y:S04]  /*104d0*/  LDL.LU R149, [R1+0x230] ;  /* 0x0002300001957983 */ /* 0x000ea80000300800 */
[----:B------:R1:W-:Y:S04]  /*104e0*/  STS.U8 [R31+UR9+0xe00], R152 ;  /* 0x000e00981f007988 */ /* 0x0003e80008000009 */
[----:B0-----:R-:W2:Y:S04]  /*104f0*/  LDL.LU R151, [R1+0x22c] ;  /* 0x00022c0001977983 */ /* 0x001ea80000300800 */
[----:B------:R0:W-:Y:S04]  /*10500*/  STS.U8 [R31+UR9+0x2600], R153 ;  /* 0x002600991f007988 */ /* 0x0001e80008000009 */
[----:B-1----:R-:W2:Y:S04]  /*10510*/  LDL.LU R152, [R1+0x228] ;  /* 0x0002280001987983 */ /* 0x002ea80000300800 */
        /* <DEDUP_REMOVED lines=10> */
[----:B-1----:R-:W2:Y:S04]  /*105c0*/  LDL.LU R161, [R1+0x20c] ;  /* 0x00020c0001a17983 */ /* 0x002ea80000300800 */
[----:B----4-:R0:W-:Y:S04]  /*105d0*/  STS.U8 [R31+UR9+0x3e00], R162 ;  /* 0x003e00a21f007988 */ /* 0x0101e80008000009 */
[----:B0-----:R-:W4:Y:S04]  /*105e0*/  LDL.LU R162, [R1+0x1e0] ;  /* 0x0001e00001a27983 */ /* 0x001f280000300800 */
[----:B------:R-:W-:Y:S04]  /*105f0*/  STS.U8 [R31+UR9+0x600], R136 ;  /* 0x000600881f007988 */ /* 0x000fe80008000009 */
[----:B------:R-:W-:Y:S04]  /*10600*/  STS.U8 [R31+UR9+0xa00], R137 ;  /* 0x000a00891f007988 */ /* 0x000fe80008000009 */
[----:B------:R-:W-:Y:S04]  /*10610*/  STS.U8 [R31+UR9+0x1200], R140 ;  /* 0x0012008c1f007988 */ /* 0x000fe80008000009 */
[----:B------:R-:W-:Y:S04]  /*10620*/  STS.U8 [R31+UR9+0x1600], R141 ;  /* 0x0016008d1f007988 */ /* 0x000fe80008000009 */
[----:B------:R-:W-:Y:S04]  /*10630*/  STS.U8 [R31+UR9+0x1a00], R142 ;  /* 0x001a008e1f007988 */ /* 0x000fe80008000009 */
[----:B------:R-:W-:Y:S04]  /*10640*/  STS.U8 [R31+UR9+0x1e00], R143 ;  /* 0x001e008f1f007988 */ /* 0x000fe80008000009 */
[----:B------:R0:W-:Y:S04]  /*10650*/  STS.U8 [R31+UR9+0x2200], R144 ;  /* 0x002200901f007988 */ /* 0x0001e80008000009 */
[----:B------:R-:W4:Y:S04]  /*10660*/  LDL.LU R33, [R1+0x1dc] ;  /* 0x0001dc0001217983 */ /* 0x000f280000300800 */
[----:B------:R-:W4:Y:S01]  /*10670*/  LDL.LU R34, [R1+0x1d8] ;  /* 0x0001d80001227983 */ /* 0x000f220000300800 */
[----:B0-----:R-:W0:Y:S03]  /*10680*/  S2R R31, SR_TID.X ;  /* 0x00000000001f7919 */ /* 0x001e260000002100 */
[----:B------:R-:W4:Y:S04]  /*10690*/  LDL.LU R134, [R1+0x1d4] ;  /* 0x0001d40001867983 */ /* 0x000f280000300800 */
[----:B------:R-:W4:Y:S04]  /*106a0*/  LDL.LU R136, [R1+0x1d0] ;  /* 0x0001d00001887983 */ /* 0x000f280000300800 */
[----:B------:R-:W4:Y:S04]  /*106b0*/  LDL.LU R137, [R1+0x1cc] ;  /* 0x0001cc0001897983 */ /* 0x000f280000300800 */
[----:B------:R-:W4:Y:S04]  /*106c0*/  LDL.LU R140, [R1+0x1a0] ;  /* 0x0001a000018c7983 */ /* 0x000f280000300800 */
[----:B------:R-:W4:Y:S04]  /*106d0*/  LDL.LU R141, [R1+0x19c] ;  /* 0x00019c00018d7983 */ /* 0x000f280000300800 */
[----:B------:R-:W4:Y:S04]  /*106e0*/  LDL.LU R142, [R1+0x198] ;  /* 0x00019800018e7983 */ /* 0x000f280000300800 */
[----:B------:R-:W4:Y:S01]  /*106f0*/  LDL.LU R143, [R1+0x194] ;  /* 0x00019400018f7983 */ /* 0x000f220000300800 */
[----:B0-----:R-:W-:-:S03]  /*10700*/  LOP3.LUT R31, R31, 0x7f, RZ, 0xc0, !PT ;  /* 0x0000007f1f1f7812 */ /* 0x001fc600078ec0ff */
[----:B------:R-:W4:Y:S01]  /*10710*/  LDL.LU R144, [R1+0x190] ;  /* 0x0001900001907983 */ /* 0x000f220000300800 */
[----:B------:R-:W-:-:S05]  /*10720*/  LOP3.LUT R32, R31, 0x50, RZ, 0x3c, !PT ;  /* 0x000000501f207812 */ /* 0x000fca00078e3cff */
[----:B---3--:R0:W-:Y:S04]  /*10730*/  STS.U8 [R32+UR9+0x280], R145 ;  /* 0x0002809120007988 */ /* 0x0081e80008000009 */
[----:B------:R1:W-:Y:S04]  /*10740*/  STS.U8 [R32+UR9+0x680], R147 ;  /* 0x0006809320007988 */ /* 0x0003e80008000009 */
[----:B0-----:R-:W3:Y:S04]  /*10750*/  LDL.LU R145, [R1+0x18c] ;  /* 0x00018c0001917983 */ /* 0x001ee80000300800 */
[----:B--2---:R0:W-:Y:S04]  /*10760*/  STS.U8 [R32+UR9+0xa80], R148 ;  /* 0x000a809420007988 */ /* 0x0041e80008000009 */
        /* <DEDUP_REMOVED lines=22> */
[----:B------:R0:W-:Y:S04]  /*108d0*/  STS.U8 [R32+UR9+0x3680], R33 ;  /* 0x0036802120007988 */ /* 0x0001e80008000009 */
[----:B------:R-:W-:Y:S01]  /*108e0*/  STS.U8 [R32+UR9+0x3a80], R34 ;  /* 0x003a802220007988 */ /* 0x000fe20008000009 */
[----:B0-----:R-:W-:-:S03]  /*108f0*/  LOP3.LUT R33, R31, 0x60, RZ, 0x3c, !PT ;  /* 0x000000601f217812 */ /* 0x001fc600078e3cff */
[----:B------:R0:W-:Y:S04]  /*10900*/  STS.U8 [R32+UR9+0x3e80], R134 ;  /* 0x003e808620007988 */ /* 0x0001e80008000009 */
[----:B------:R1:W-:Y:S04]  /*10910*/  STS.U8 [R33+UR9+0x300], R136 ;  /* 0x0003008821007988 */ /* 0x0003e80008000009 */
[----:B------:R1:W-:Y:S04]  /*10920*/  STS.U8 [R33+UR9+0x700], R137 ;  /* 0x0007008921007988 */ /* 0x0003e80008000009 */
[----:B0-----:R-:W4:Y:S04]  /*10930*/  LDL.LU R134, [R1+0x78] ;  /* 0x0000780001867983 */ /* 0x001f280000300800 */
[----:B-1----:R-:W4:Y:S04]  /*10940*/  LDL.LU R136, [R1+0x74] ;  /* 0x0000740001887983 */ /* 0x002f280000300800 */
[----:B------:R0:W-:Y:S04]  /*10950*/  STS.U8 [R33+UR9+0xb00], R140 ;  /* 0x000b008c21007988 */ /* 0x0001e80008000009 */
[----:B------:R-:W4:Y:S04]  /*10960*/  LDL.LU R137, [R1+0x70] ;  /* 0x0000700001897983 */ /* 0x000f280000300800 */
[----:B------:R1:W-:Y:S04]  /*10970*/  STS.U8 [R33+UR9+0xf00], R141 ;  /* 0x000f008d21007988 */ /* 0x0003e80008000009 */
[----:B0-----:R-:W4:Y:S04]  /*10980*/  LDL.LU R140, [R1+0x6c] ;  /* 0x00006c00018c7983 */ /* 0x001f280000300800 */
[----:B------:R0:W-:Y:S04]  /*10990*/  STS.U8 [R33+UR9+0x1300], R142 ;  /* 0x0013008e21007988 */ /* 0x0001e80008000009 */
[----:B-1----:R-:W4:Y:S04]  /*109a0*/  LDL.LU R141, [R1+0x68] ;  /* 0x00006800018d7983 */ /* 0x002f280000300800 */
[----:B------:R1:W-:Y:S04]  /*109b0*/  STS.U8 [R33+UR9+0x1700], R143 ;  /* 0x0017008f21007988 */ /* 0x0003e80008000009 */
[----:B0-----:R-:W4:Y:S04]  /*109c0*/  LDL.LU R142, [R1+0x64] ;  /* 0x00006400018e7983 */ /* 0x001f280000300800 */
[----:B------:R0:W-:Y:S04]  /*109d0*/  STS.U8 [R33+UR9+0x1b00], R144 ;  /* 0x001b009021007988 */ /* 0x0001e80008000009 */
[----:B-1----:R-:W4:Y:S04]  /*109e0*/  LDL.LU R143, [R1+0x60] ;  /* 0x00006000018f7983 */ /* 0x002f280000300800 */
[----:B---3--:R1:W-:Y:S04]  /*109f0*/  STS.U8 [R33+UR9+0x1f00], R145 ;  /* 0x001f009121007988 */ /* 0x0083e80008000009 */
[----:B0-----:R-:W3:Y:S01]  /*10a00*/  LDL.LU R144, [R1+0x5c] ;  /* 0x00005c0001907983 */ /* 0x001ee20000300800 */
[----:B------:R-:W-:-:S03]  /*10a10*/  LOP3.LUT R34, R31, 0x70, RZ, 0x3c, !PT ;  /* 0x000000701f227812 */ /* 0x000fc600078e3cff */
        /* <DEDUP_REMOVED lines=22> */
[----:B0-----:R-:W2:Y:S04]  /*10b80*/  LDL.LU R161, [R1+0x24] ;  /* 0x0000240001a17983 */ /* 0x001ea80000300800 */
[----:B----4-:R0:W-:Y:S04]  /*10b90*/  STS.U8 [R34+UR9+0xf80], R162 ;  /* 0x000f80a222007988 */ /* 0x0101e80008000009 */
[----:B0-----:R-:W4:Y:S04]  /*10ba0*/  LDL.LU R162, [R1+0x1c] ;  /* 0x00001c0001a27983 */ /* 0x001f280000300800 */
[----:B------:R-:W4:Y:S04]  /*10bb0*/  LDL.LU R28, [R1+0x8] ;  /* 0x00000800011c7983 */ /* 0x000f280000300800 */
[----:B------:R-:W4:Y:S04]  /*10bc0*/  LDL.LU R30, [R1+0xc] ;  /* 0x00000c00011e7983 */ /* 0x000f280000300800 */
[----:B------:R-:W4:Y:S04]  /*10bd0*/  LDL.LU R29, [R1+0x4] ;  /* 0x00000400011d7983 */ /* 0x000f280000300800 */
[----:B------:R-:W-:Y:S04]  /*10be0*/  STS.U8 [R34+UR9+0x2b80], R92 ;  /* 0x002b805c22007988 */ /* 0x000fe80008000009 */
[----:B------:R-:W-:Y:S04]  /*10bf0*/  STS.U8 [R34+UR9+0x2f80], R91 ;  /* 0x002f805b22007988 */ /* 0x000fe80008000009 */
[----:B------:R-:W-:Y:S04]  /*10c00*/  STS.U8 [R34+UR9+0x3380], R90 ;  /* 0x0033805a22007988 */ /* 0x000fe80008000009 */
[----:B------:R-:W-:Y:S04]  /*10c10*/  STS.U8 [R34+UR9+0x3780], R89 ;  /* 0x0037805922007988 */ /* 0x000fe80008000009 */
[----:B------:R0:W-:Y:S04]  /*10c20*/  STS.U8 [R34+UR9+0x1380], R134 ;  /* 0x0013808622007988 */ /* 0x0001e80008000009 */
[----:B------:R1:W-:Y:S04]  /*10c30*/  STS.U8 [R34+UR9+0x1780], R136 ;  /* 0x0017808822007988 */ /* 0x0003e80008000009 */
[----:B0-----:R-:W4:Y:S04]  /*10c40*/  LDL.LU R134, [R1+0xae4] ;  /* 0x000ae40001867983 */ /* 0x001f280000300800 */
[----:B-1----:R-:W4:Y:S04]  /*10c50*/  LDL.LU R136, [R1+0xae0] ;  /* 0x000ae00001887983 */ /* 0x002f280000300800 */
[----:B------:R0:W-:Y:S04]  /*10c60*/  STS.U8 [R34+UR9+0x1b80], R137 ;  /* 0x001b808922007988 */ /* 0x0001e80008000009 */
[----:B------:R1:W-:Y:S04]  /*10c70*/  STS.U8 [R34+UR9+0x1f80], R140 ;  /* 0x001f808c22007988 */ /* 0x0003e80008000009 */
[----:B0-----:R-:W4:Y:S04]  /*10c80*/  LDL.LU R137, [R1+0xadc] ;  /* 0x000adc0001897983 */ /* 0x001f280000300800 */
[----:B-1----:R-:W4:Y:S04]  /*10c90*/  LDL.LU R140, [R1+0xad8] ;  /* 0x000ad800018c7983 */ /* 0x002f280000300800 */
[----:B------:R0:W-:Y:S04]  /*10ca0*/  STS.U8 [R34+UR9+0x2380], R141 ;  /* 0x0023808d22007988 */ /* 0x0001e80008000009 */
[----:B------:R1:W-:Y:S04]  /*10cb0*/  STS.U8 [R34+UR9+0x2780], R142 ;  /* 0x0027808e22007988 */ /* 0x0003e80008000009 */
[----:B------:R-:W-:Y:S04]  /*10cc0*/  STS.U8 [R34+UR9+0x3b80], R88 ;  /* 0x003b805822007988 */ /* 0x000fe80008000009 */
[----:B0-----:R-:W4:Y:S04]  /*10cd0*/  LDL.LU R141, [R1+0xad4] ;  /* 0x000ad400018d7983 */ /* 0x001f280000300800 */
[----:B-1----:R-:W4:Y:S04]  /*10ce0*/  LDL.LU R142, [R1+0xad0] ;  /* 0x000ad000018e7983 */ /* 0x002f280000300800 */
[----:B------:R0:W-:Y:S04]  /*10cf0*/  STS.U8 [R34+UR9+0x3f80], R87 ;  /* 0x003f805722007988 */ /* 0x0001e80008000009 */
[----:B------:R1:W-:Y:S04]  /*10d00*/  STS.U8 [R31+UR9+0x4000], R143 ;  /* 0x0040008f1f007988 */ /* 0x0003e80008000009 */
[----:B---3--:R3:W-:Y:S04]  /*10d10*/  STS.U8 [R31+UR9+0x4400], R144 ;  /* 0x004400901f007988 */ /* 0x0087e80008000009 */
[----:B0-----:R-:W4:Y:S04]  /*10d20*/  LDL.LU R87, [R1] ;  /* 0x0000000001577983 */ /* 0x001f280000300800 */
[----:B-1----:R-:W4:Y:S04]  /*10d30*/  LDL.LU R143, [R1+0xacc] ;  /* 0x000acc00018f7983 */ /* 0x002f280000300800 */
[----:B---3--:R-:W3:Y:S04]  /*10d40*/  LDL.LU R144, [R1+0xac8] ;  /* 0x000ac80001907983 */ /* 0x008ee80000300800 */
[----:B--2---:R0:W-:Y:S04]  /*10d50*/  STS.U8 [R31+UR9+0x4800], R145 ;  /* 0x004800911f007988 */ /* 0x0041e80008000009 */
[----:B------:R1:W-:Y:S04]  /*10d60*/  STS.U8 [R31+UR9+0x4c00], R147 ;  /* 0x004c00931f007988 */ /* 0x0003e80008000009 */
[----:B------:R2:W-:Y:S04]  /*10d70*/  STS.U8 [R31+UR9+0x5000], R148 ;  /* 0x005000941f007988 */ /* 0x0005e80008000009 */
[----:B0-----:R-:W3:Y:S04]  /*10d80*/  LDL.LU R145, [R1+0xac4] ;  /* 0x000ac40001917983 */ /* 0x001ee80000300800 */
[----:B-1----:R-:W3:Y:S04]  /*10d90*/  LDL.LU R147, [R1+0xac0] ;  /* 0x000ac00001937983 */ /* 0x002ee80000300800 */
[----:B--2---:R-:W2:Y:S04]  /*10da0*/  LDL.LU R148, [R1+0xabc] ;  /* 0x000abc0001947983 */ /* 0x004ea80000300800 */
[----:B------:R0:W-:Y:S04]  /*10db0*/  STS.U8 [R31+UR9+0x5400], R149 ;  /* 0x005400951f007988 */ /* 0x0001e80008000009 */
[----:B------:R1:W-:Y:S04]  /*10dc0*/  STS.U8 [R31+UR9+0x5800], R151 ;  /* 0x005800971f007988 */ /* 0x0003e80008000009 */
[----:B------:R1:W-:Y:S04]  /*10dd0*/  STS.U8 [R31+UR9+0x5c00], R152 ;  /* 0x005c00981f007988 */ /* 0x0003e80008000009 */
[----:B0-----:R-:W2:Y:S04]  /*10de0*/  LDL.LU R149, [R1+0xab8] ;  /* 0x000ab80001957983 */ /* 0x001ea80000300800 */
[----:B-1----:R-:W2:Y:S04]  /*10df0*/  LDL.LU R151, [R1+0xab4] ;  /* 0x000ab40001977983 */ /* 0x002ea80000300800 */
[----:B------:R-:W2:Y:S04]  /*10e00*/  LDL.LU R152, [R1+0xab0] ;  /* 0x000ab00001987983 */ /* 0x000ea80000300800 */
        /* <DEDUP_REMOVED lines=12> */
[----:B----4-:R0:W-:Y:S04]  /*10ed0*/  STS.U8 [R31+UR9+0x7800], R162 ;  /* 0x007800a21f007988 */ /* 0x0101e80008000009 */
[----:B0-----:R-:W4:Y:S04]  /*10ee0*/  LDL.LU R162, [R1+0xa94] ;  /* 0x000a940001a27983 */ /* 0x001f280000300800 */
[----:B------:R0:W-:Y:S02]  /*10ef0*/  STS.U8 [R31+UR9+0x7c00], R28 ;  /* 0x007c001c1f007988 */ /* 0x0001e40008000009 */
[----:B0-----:R-:W0:Y:S01]  /*10f00*/  S2R R28, SR_TID.X ;  /* 0x00000000001c7919 */ /* 0x001e220000002100 */
[----:B------:R-:W-:-:S02]  /*10f10*/  ISETP.GT.U32.AND P2, PT, R39, R43, PT ;  /* 0x0000002b2700720c */ /* 0x000fc40003f44070 */
[----:B------:R-:W-:Y:S02]  /*10f20*/  ISETP.GT.U32.AND P5, PT, R39, R42, PT ;  /* 0x0000002a2700720c */ /* 0x000fe40003fa4070 */
[----:B------:R-:W-:Y:S02]  /*10f30*/  ISETP.GE.AND P6, PT, R96, RZ, PT ;  /* 0x000000ff6000720c */ /* 0x000fe40003fc6270 */
[----:B------:R-:W4:Y:S07]  /*10f40*/  LDL.LU R96, [R1+0xa90] ;  /* 0x000a900001607983 */ /* 0x000f2e0000300800 */
[----:B------:R-:W-:-:S02]  /*10f50*/  @!P2 IMAD.IADD R43, R43, 0x1, -R39 ;  /* 0x000000012b2ba824 */ /* 0x000fc400078e0a27 */
[----:B------:R-:W-:Y:S01]  /*10f60*/  @!P5 IMAD.IADD R42, R42, 0x1, -R39 ;  /* 0x000000012a2ad824 */ /* 0x000fe200078e0a27 */
[----:B0-----:R-:W-:-:S04]  /*10f70*/  LOP3.LUT R28, R28, 0x7f, RZ, 0xc0, !PT ;  /* 0x0000007f1c1c7812 */ /* 0x001fc800078ec0ff */
[C---:B------:R-:W-:Y:S02]  /*10f80*/  LOP3.LUT R31, R28.reuse, 0x40, RZ, 0x3c, !PT ;  /* 0x000000401c1f7812 */ /* 0x040fe400078e3cff */
[----:B------:R-:W-:-:S05]  /*10f90*/  LOP3.LUT R28, R28, 0x10, RZ, 0x3c, !PT ;  /* 0x000000101c1c7812 */ /* 0x000fca00078e3cff */
[----:B------:R0:W-:Y:S04]  /*10fa0*/  STS.U8 [R28+UR9+0x4480], R29 ;  /* 0x0044801d1c007988 */ /* 0x0001e80008000009 */
[----:B------:R1:W-:Y:S01]  /*10fb0*/  STS.U8 [R28+UR9+0x4080], R30 ;  /* 0x0040801e1c007988 */ /* 0x0003e20008000009 */
[----:B0-----:R-:W0:Y:S01]  /*10fc0*/  S2R R29, SR_TID.X ;  /* 0x00000000001d7919 */ /* 0x001e220000002100 */
[----:B-1----:R-:W1:Y:S01]  /*10fd0*/  S2R R30, SR_TID.X ;  /* 0x00000000001e7919 */ /* 0x002e620000002100 */
[C---:B------:R-:W-:Y:S02]  /*10fe0*/  ISETP.GT.U32.AND P2, PT, R39.reuse, R43, PT ;  /* 0x0000002b2700720c */ /* 0x040fe40003f44070 */
[C---:B------:R-:W-:Y:S02]  /*10ff0*/  ISETP.GT.U32.AND P5, PT, R39.reuse, R42, PT ;  /* 0x0000002a2700720c */ /* 0x040fe40003fa4070 */
[----:B------:R-:W-:-:S09]  /*11000*/  ISETP.GT.U32.AND P4, PT, R39, R41, PT ;  /* 0x000000292700720c */ /* 0x000fd20003f84070 */
[--C-:B------:R-:W-:Y:S01]  /*11010*/  @!P2 IMAD.IADD R43, R43, 0x1, -R39.reuse ;  /* 0x000000012b2ba824 */ /* 0x100fe200078e0a27 */
[----:B------:R-:W-:Y:S01]  /*11020*/  ISETP.GE.AND P2, PT, R37, RZ, PT ;  /* 0x000000ff2500720c */ /* 0x000fe20003f46270 */
[--C-:B------:R-:W-:Y:S01]  /*11030*/  @!P5 IMAD.IADD R42, R42, 0x1, -R39.reuse ;  /* 0x000000012a2ad824 */ /* 0x100fe200078e0a27 */
[----:B------:R-:W-:Y:S01]  /*11040*/  ISETP.GT.U32.AND P5, PT, R39, R44, PT ;  /* 0x0000002c2700720c */ /* 0x000fe20003fa4070 */
[----:B------:R-:W-:Y:S01]  /*11050*/  @!P4 IMAD.IADD R41, R41, 0x1, -R39 ;  /* 0x000000012929c824 */ /* 0x000fe200078e0a27 */
[----:B------:R-:W5:Y:S01]  /*11060*/  LDL.LU R37, [R1+0xa8c] ;  /* 0x000a8c0001257983 */ /* 0x000f620000300800 */
[----:B------:R-:W-:Y:S01]  /*11070*/  @!P6 IMAD.MOV R43, RZ, RZ, -R43 ;  /* 0x000000ffff2be224 */ /* 0x000fe200078e0a2b */
[C---:B------:R-:W-:Y:S02]  /*11080*/  ISETP.GT.U32.AND P6, PT, R39.reuse, R45, PT ;  /* 0x0000002d2700720c */ /* 0x040fe40003fc4070 */
[----:B------:R-:W-:Y:S02]  /*11090*/  ISETP.GT.U32.AND P4, PT, R39, R41, PT ;  /* 0x000000292700720c */ /* 0x000fe40003f84070 */
[----:B------:R-:W-:-:S02]  /*110a0*/  SEL R43, R5, R43, !P3 ;  /* 0x0000002b052b7207 */ /* 0x000fc40005800000 */
[----:B0-----:R-:W-:Y:S01]  /*110b0*/  LOP3.LUT R29, R29, 0x7f, RZ, 0xc0, !PT ;  /* 0x0000007f1d1d7812 */ /* 0x001fe200078ec0ff */
[----:B------:R-:W-:Y:S01]  /*110c0*/  @!P2 IMAD.MOV R42, RZ, RZ, -R42 ;  /* 0x000000ffff2aa224 */ /* 0x000fe200078e0a2a */
[----:B------:R-:W-:Y:S01]  /*110d0*/  ISETP.GE.AND P2, PT, R165, RZ, PT ;  /* 0x000000ffa500720c */ /* 0x000fe20003f46270 */
[--C-:B------:R-:W-:Y:S01]  /*110e0*/  @!P5 IMAD.IADD R44, R44, 0x1, -R39.reuse ;  /* 0x000000012c2cd824 */ /* 0x100fe200078e0a27 */
[----:B-1----:R-:W-:Y:S01]  /*110f0*/  LOP3.LUT R30, R30, 0x7f, RZ, 0xc0, !PT ;  /* 0x0000007f1e1e7812 */ /* 0x002fe200078ec0ff */
[----:B------:R-:W-:Y:S01]  /*11100*/  IMAD R43, R43, UR11, RZ ;  /* 0x0000000b2b2b7c24 */ /* 0x000fe2000f8e02ff */
[----:B------:R-:W-:Y:S01]  /*11110*/  LOP3.LUT R29, R29, 0x20, RZ, 0x3c, !PT ;  /* 0x000000201d1d7812 */ /* 0x000fe200078e3cff */
[----:B------:R0:W-:Y:S01]  /*11120*/  STS.U8 [R28+UR9+0x4880], R87 ;  /* 0x004880571c007988 */ /* 0x0001e20008000009 */
[----:B------:R-:W-:Y:S02]  /*11130*/  LOP3.LUT R30, R30, 0x30, RZ, 0x3c, !PT ;  /* 0x000000301e1e7812 */ /* 0x000fe400078e3cff */
[----:B------:R-:W-:Y:S01]  /*11140*/  SEL R42, R5, R42, !P3 ;  /* 0x0000002a052a7207 */ /* 0x000fe20005800000 */
[--C-:B------:R-:W-:Y:S01]  /*11150*/  @!P4 IMAD.IADD R41, R41, 0x1, -R39.reuse ;  /* 0x000000012929c824 */ /* 0x100fe200078e0a27 */
[----:B------:R-:W-:Y:S01]  /*11160*/  ISETP.GT.U32.AND P5, PT, R39, R44, PT ;  /* 0x0000002c2700720c */ /* 0x000fe20003fa4070 */
[----:B------:R-:W-:Y:S01]  /*11170*/  @!P6 IMAD.IADD R45, R45, 0x1, -R39 ;  /* 0x000000012d2de824 */ /* 0x000fe200078e0a27 */
[----:B------:R-:W5:Y:S04]  /*11180*/  LDL.LU R165, [R1+0xa88] ;  /* 0x000a880001a57983 */ /* 0x000f680000300800 */
[----:B---3--:R-:W-:Y:S01]  /*11190*/  STS.U8 [R28+UR9+0x7c80], R145 ;  /* 0x007c80911c007988 */ /* 0x008fe20008000009 */
[----:B0-----:R-:W-:-:S03]  /*111a0*/  IMAD R87, R42, UR11, RZ ;  /* 0x0000000b2a577c24 */ /* 0x001fc6000f8e02ff */
[----:B------:R-:W-:Y:S04]  /*111b0*/  STS.U8 [R28+UR9+0x7880], R147 ;  /* 0x007880931c007988 */ /* 0x000fe80008000009 */
[----:B--2---:R-:W-:Y:S01]  /*111c0*/  STS.U8 [R28+UR9+0x7480], R148 ;  /* 0x007480941c007988 */ /* 0x004fe20008000009 */
[----:B------:R-:W-:Y:S01]  /*111d0*/  @!P2 IMAD.MOV R41, RZ, RZ, -R41 ;  /* 0x000000ffff29a224 */ /* 0x000fe200078e0a29 */
[----:B------:R-:W-:Y:S01]  /*111e0*/  ISETP.GT.U32.AND P6, PT, R39, R46, PT ;  /* 0x0000002e2700720c */ /* 0x000fe20003fc4070 */
[----:B------:R-:W-:Y:S01]  /*111f0*/  @!P5 IMAD.IADD R44, R44, 0x1, -R39 ;  /* 0x000000012c2cd824 */ /* 0x000fe200078e0a27 */
[----:B------:R-:W-:Y:S04]  /*11200*/  STS.U8 [R28+UR9+0x7080], R149 ;  /* 0x007080951c007988 */ /* 0x000fe80008000009 */
[----:B------:R-:W-:Y:S04]  /*11210*/  STS.U8 [R28+UR9+0x6c80], R151 ;  /* 0x006c80971c007988 */ /* 0x000fe80008000009 */
[----:B------:R-:W-:Y:S01]  /*11220*/  STS.U8 [R28+UR9+0x6880], R152 ;  /* 0x006880981c007988 */ /* 0x000fe20008000009 */
[----:B------:R-:W-:-:S02]  /*11230*/  SEL R41, R5, R41, !P3 ;  /* 0x0000002905297207 */ /* 0x000fc40005800000 */
[----:B------:R-:W-:Y:S01]  /*11240*/  ISETP.GE.AND P5, PT, R119, RZ, PT ;  /* 0x000000ff7700720c */ /* 0x000fe20003fa6270 */
[----:B------:R-:W-:Y:S04]  /*11250*/  STS.U8 [R28+UR9+0x6480], R153 ;  /* 0x006480991c007988 */ /* 0x000fe80008000009 */
[----:B------:R-:W-:Y:S04]  /*11260*/  STS.U8 [R28+UR9+0x6080], R154 ;  /* 0x0060809a1c007988 */ /* 0x000fe80008000009 */
[----:B------:R-:W-:Y:S04]  /*11270*/  STS.U8 [R28+UR9+0x5c80], R155 ;  /* 0x005c809b1c007988 */ /* 0x000fe80008000009 */
[----:B------:R-:W-:Y:S04]  /*11280*/  STS.U8 [R28+UR9+0x5880], R159 ;  /* 0x0058809f1c007988 */ /* 0x000fe80008000009 */
[----:B------:R-:W-:Y:S04]  /*11290*/  STS.U8 [R28+UR9+0x5480], R160 ;  /* 0x005480a01c007988 */ /* 0x000fe80008000009 */
[----:B------:R-:W-:Y:S01]  /*112a0*/  STS.U8 [R28+UR9+0x5080], R161 ;  /* 0x005080a11c007988 */ /* 0x000fe20008000009 */
[----:B------:R-:W-:-:S02]  /*112b0*/  IMAD R41, R41, UR11, RZ ;  /* 0x0000000b29297c24 */ /* 0x000fc4000f8e02ff */
[----:B------:R-:W-:-:S05]  /*112c0*/  @!P6 IMAD.IADD R46, R46, 0x1, -R39 ;  /* 0x000000012e2ee824 */ /* 0x000fca00078e0a27 */
[----:B------:R-:W-:-:S13]  /*112d0*/  ISETP.GT.U32.AND P6, PT, R39, R46, PT ;  /* 0x0000002e2700720c */ /* 0x000fda0003fc4070 */
[----:B------:R-:W-:Y:S01]  /*112e0*/  @!P6 IMAD.IADD R46, R46, 0x1, -R39 ;  /* 0x000000012e2ee824 */ /* 0x000fe200078e0a27 */
[----:B----4-:R0:W-:Y:S04]  /*112f0*/  STS.U8 [R28+UR9+0x4c80], R162 ;  /* 0x004c80a21c007988 */ /* 0x0101e80008000009 */
[----:B------:R-:W-:Y:S04]  /*11300*/  STS.U8 [R29+UR9+0x4100], R144 ;  /* 0x004100901d007988 */ /* 0x000fe80008000009 */
[----:B------:R-:W-:Y:S01]  /*11310*/  STS.U8 [R29+UR9+0x4500], R143 ;  /* 0x0045008f1d007988 */ /* 0x000fe20008000009 */
[----:B------:R-:W-:Y:S01]  /*11320*/  PRMT R92, RZ, 0x7610, R92 ;  /* 0x00007610ff5c7816 */ /* 0x000fe2000000005c */
[----:B0-----:R-:W0:Y:S02]  /*11330*/  LDC R162, c[0x0][0x3a0] ;  /* 0x0000e800ffa27b82 */ /* 0x001e240000000800 */
[----:B------:R-:W-:Y:S04]  /*11340*/  STS.U8 [R29+UR9+0x4900], R142 ;  /* 0x0049008e1d007988 */ /* 0x000fe80008000009 */
        /* <DEDUP_REMOVED lines=11> */
[----:B------:R1:W-:Y:S04]  /*11400*/  STS.U8 [R29+UR9+0x7900], R122 ;  /* 0x0079007a1d007988 */ /* 0x0003e80008000009 */
[----:B------:R-:W-:Y:S04]  /*11410*/  STS.U8 [R29+UR9+0x7d00], R121 ;  /* 0x007d00791d007988 */ /* 0x000fe80008000009 */
[----:B------:R2:W-:Y:S01]  /*11420*/  STS.U8 [R30+UR9+0x4180], R120 ;  /* 0x004180781e007988 */ /* 0x0005e20008000009 */
[----:B-1----:R-:W-:-:S02]  /*11430*/  IADD3 R122, P2, PT, R87, R38, RZ ;  /* 0x00000026577a7210 */ /* 0x002fc40007f5e0ff */
[----:B--2---:R-:W-:-:S04]  /*11440*/  IADD3 R120, P4, PT, R43, R38, RZ ;  /* 0x000000262b787210 */ /* 0x004fc80007f9e0ff */
[----:B------:R-:W-:Y:S02]  /*11450*/  LEA.HI.X.SX32 R121, R43, R35, 0x1, P4 ;  /* 0x000000232b797211 */ /* 0x000fe400020f0eff */
[----:B------:R-:W-:Y:S02]  /*11460*/  ISETP.GT.U32.AND P4, PT, R39, R45, PT ;  /* 0x0000002d2700720c */ /* 0x000fe40003f84070 */
[-C--:B------:R-:W-:Y:S02]  /*11470*/  LEA.HI.X.SX32 R124, R87, R35.reuse, 0x1, P2 ;  /* 0x00000023577c7211 */ /* 0x080fe400010f0eff */
[----:B------:R-:W-:Y:S01]  /*11480*/  ISETP.GE.AND P2, PT, R123, RZ, PT ;  /* 0x000000ff7b00720c */ /* 0x000fe20003f46270 */
[----:B------:R1:W-:Y:S01]  /*11490*/  STL [R1+0x150], R120 ;  /* 0x0001507801007387 */ /* 0x0003e20000100800 */
[----:B------:R-:W-:Y:S02]  /*114a0*/  @P0 IMAD.MOV.U32 R42, RZ, RZ, R120 ;  /* 0x000000ffff2a0224 */ /* 0x000fe400078e0078 */
[----:B------:R-:W-:Y:S01]  /*114b0*/  @P0 IMAD.MOV.U32 R43, RZ, RZ, R121 ;  /* 0x000000ffff2b0224 */ /* 0x000fe200078e0079 */
[----:B------:R2:W-:Y:S04]  /*114c0*/  STL [R1+0x14c], R121 ;  /* 0x00014c7901007387 */ /* 0x0005e80000100800 */
[----:B------:R-:W-:Y:S01]  /*114d0*/  @!P4 IMAD.IADD R45, R45, 0x1, -R39 ;  /* 0x000000012d2dc824 */ /* 0x000fe200078e0a27 */
[----:B-1----:R-:W-:Y:S01]  /*114e0*/  IADD3 R120, P4, PT, R41, R38, RZ ;  /* 0x0000002629787210 */ /* 0x002fe20007f9e0ff */
[----:B------:R1:W-:Y:S02]  /*114f0*/  STS.U8 [R30+UR9+0x4580], R117 ;  /* 0x004580751e007988 */ /* 0x0003e40008000009 */
[----:B------:R-:W-:Y:S01]  /*11500*/  @!P2 IMAD.MOV R44, RZ, RZ, -R44 ;  /* 0x000000ffff2ca224 */ /* 0x000fe200078e0a2c */
[----:B------:R-:W-:Y:S01]  /*11510*/  ISETP.GT.U32.AND P2, PT, R39, R48, PT ;  /* 0x000000302700720c */ /* 0x000fe20003f44070 */
[----:B------:R-:W-:Y:S01]  /*11520*/  @!P5 IMAD.MOV R45, RZ, RZ, -R45 ;  /* 0x000000ffff2dd224 */ /* 0x000fe200078e0a2d */
[----:B--2---:R-:W-:-:S02]  /*11530*/  LEA.HI.X.SX32 R121, R41, R35, 0x1, P4 ;  /* 0x0000002329797211 */ /* 0x004fc400020f0eff */
[----:B------:R-:W-:Y:S02]  /*11540*/  ISETP.GT.U32.AND P4, PT, R39, R47, PT ;  /* 0x0000002f2700720c */ /* 0x000fe40003f84070 */
[----:B-1----:R-:W-:Y:S01]  /*11550*/  PRMT R117, RZ, 0x7610, R117 ;  /* 0x00007610ff757816 */ /* 0x002fe20000000075 */
[----:B------:R1:W-:Y:S01]  /*11560*/  STS.U8 [R30+UR9+0x4980], R116 ;  /* 0x004980741e007988 */ /* 0x0003e20008000009 */
[C---:B------:R-:W-:Y:S02]  /*11570*/  SEL R44, R5.reuse, R44, !P3 ;  /* 0x0000002c052c7207 */ /* 0x040fe40005800000 */
[----:B------:R-:W-:Y:S02]  /*11580*/  SEL R45, R5, R45, !P3 ;  /* 0x0000002d052d7207 */ /* 0x000fe40005800000 */
[----:B------:R-:W-:Y:S01]  /*11590*/  ISETP.GE.AND P5, PT, R26, RZ, PT ;  /* 0x000000ff1a00720c */ /* 0x000fe20003fa6270 */
[----:B------:R2:W3:Y:S01]  /*115a0*/  @P0 LDG.E.U8 R117, desc[UR18][R42.64] ;  /* 0x000000122a750981 */ /* 0x0004e2000c1e1100 */
[----:B------:R-:W-:Y:S01]  /*115b0*/  IMAD R44, R44, UR4, RZ ;  /* 0x000000042c2c7c24 */ /* 0x000fe2000f8e02ff */
[----:B------:R-:W4:Y:S01]  /*115c0*/  LDCU UR4, c[0x0][0x3b0] ;  /* 0x00007600ff0477ac */ /* 0x000f220008000800 */
[----:B-1----:R-:W-:Y:S01]  /*115d0*/  PRMT R116, RZ, 0x7610, R116 ;  /* 0x00007610ff747816 */ /* 0x002fe20000000074 */
[----:B------:R-:W-:Y:S01]  /*115e0*/  STL [R1+0x158], R122 ;  /* 0x0001587a01007387 */ /* 0x000fe20000100800 */
[----:B------:R-:W-:-:S02]  /*115f0*/  IMAD R45, R45, UR5, RZ ;  /* 0x000000052d2d7c24 */ /* 0x000fc4000f8e02ff */
[----:B--2---:R-:W-:Y:S01]  /*11600*/  @P0 IMAD.MOV.U32 R42, RZ, RZ, R122 ;  /* 0x000000ffff2a0224 */ /* 0x004fe200078e007a */
[----:B------:R-:W5:Y:S01]  /*11610*/  LDL.LU R123, [R1+0xa84] ;  /* 0x000a8400017b7983 */ /* 0x000f620000300800 */
[----:B------:R-:W-:-:S03]  /*11620*/  @P0 IMAD.MOV.U32 R43, RZ, RZ, R124 ;  /* 0x000000ffff2b0224 */ /* 0x000fc600078e007c */
[----:B------:R1:W-:Y:S01]  /*11630*/  STS.U8 [R30+UR9+0x4d80], R115 ;  /* 0x004d80731e007988 */ /* 0x0003e20008000009 */
[--C-:B------:R-:W-:Y:S02]  /*11640*/  @!P4 IMAD.IADD R47, R47, 0x1, -R39.reuse ;  /* 0x000000012f2fc824 */ /* 0x100fe400078e0a27 */
[----:B------:R-:W-:Y:S01]  /*11650*/  @!P2 IMAD.IADD R48, R48, 0x1, -R39 ;  /* 0x000000013030a824 */ /* 0x000fe200078e0a27 */
[----:B------:R-:W-:Y:S01]  /*11660*/  STL [R1+0x154], R124 ;  /* 0x0001547c01007387 */ /* 0x000fe20000100800 */
[----:B------:R-:W-:Y:S01]  /*11670*/  IADD3 R41, P6, PT, R44, R38, RZ ;  /* 0x000000262c297210 */ /* 0x000fe20007fde0ff */
[----:B------:R-:W-:Y:S01]  /*11680*/  @!P5 IMAD.MOV R46, RZ, RZ, -R46 ;  /* 0x000000ffff2ed224 */ /* 0x000fe200078e0a2e */
[----:B------:R-:W2:Y:S01]  /*11690*/  LDCU UR5, c[0x0][0x3b0] ;  /* 0x00007600ff0577ac */ /* 0x000ea20008000800 */
[----:B------:R-:W5:Y:S01]  /*116a0*/  LDL.LU R119, [R1+0xa80] ;  /* 0x000a800001777983 */ /* 0x000f620000300800 */
[----:B-1----:R-:W-:-:S03]  /*116b0*/  PRMT R115, RZ, 0x7610, R115 ;  /* 0x00007610ff737816 */ /* 0x002fc60000000073 */
[----:B------:R1:W3:Y:S04]  /*116c0*/  @P0 LDG.E.U8 R116, desc[UR18][R42.64] ;  /* 0x000000122a740981 */ /* 0x0002e8000c1e1100 */
[----:B------:R0:W-:Y:S01]  /*116d0*/  STL [R1+0x160], R120 ;  /* 0x0001607801007387 */ /* 0x0001e20000100800 */
[----:B------:R-:W-:Y:S01]  /*116e0*/  ISETP.GT.U32.AND P4, PT, R39, R47, PT ;  /* 0x0000002f2700720c */ /* 0x000fe20003f84070 */
[----:B-1----:R-:W-:Y:S02]  /*116f0*/  @P0 IMAD.MOV.U32 R42, RZ, RZ, R120 ;  /* 0x000000ffff2a0224 */ /* 0x002fe400078e0078 */
[----:B------:R-:W-:Y:S01]  /*11700*/  @P0 IMAD.MOV.U32 R43, RZ, RZ, R121 ;  /* 0x000000ffff2b0224 */ /* 0x000fe200078e0079 */
[----:B0-----:R-:W-:Y:S01]  /*11710*/  IADD3 R120, P2, PT, R45, R38, RZ ;  /* 0x000000262d787210 */ /* 0x001fe20007f5e0ff */
[----:B------:R0:W-:Y:S04]  /*11720*/  STL [R1+0x15c], R121 ;  /* 0x00015c7901007387 */ /* 0x0001e80000100800 */
[----:B------:R1:W3:Y:S01]  /*11730*/  @P0 LDG.E.U8 R115, desc[UR18][R42.64] ;  /* 0x000000122a730981 */ /* 0x0002e2000c1e1100 */
[----:B------:R-:W-:-:S02]  /*11740*/  ISETP.GE.AND P5, PT, R27, RZ, PT ;  /* 0x000000ff1b00720c */ /* 0x000fc40003fa6270 */
[----:B------:R-:W-:Y:S01]  /*11750*/  SEL R46, R5, R46, !P3 ;  /* 0x0000002e052e7207 */ /* 0x000fe20005800000 */
[----:B------:R-:W5:Y:S01]  /*11760*/  LDL.LU R26, [R1+0xa7c] ;  /* 0x000a7c00011a7983 */ /* 0x000f620000300800 */
[----:B0-----:R-:W-:Y:S02]  /*11770*/  LEA.HI.X.SX32 R121, R45, R35, 0x1, P2 ;  /* 0x000000232d797211 */ /* 0x001fe400010f0eff */
[C---:B------:R-:W-:Y:S02]  /*11780*/  ISETP.GT.U32.AND P2, PT, R39.reuse, R49, PT ;  /* 0x000000312700720c */ /* 0x040fe40003f44070 */
[----:B-1----:R-:W-:Y:S02]  /*11790*/  LEA.HI.X.SX32 R42, R44, R35, 0x1, P6 ;  /* 0x000000232c2a7211 */ /* 0x002fe400030f0eff */
[----:B------:R-:W-:Y:S01]  /*117a0*/  ISETP.GT.U32.AND P6, PT, R39, R48, PT ;  /* 0x000000302700720c */ /* 0x000fe20003fc4070 */
[----:B----4-:R-:W-:Y:S01]  /*117b0*/  IMAD R46, R46, UR4, RZ ;  /* 0x000000042e2e7c24 */ /* 0x010fe2000f8e02ff */
[----:B------:R-:W-:Y:S01]  /*117c0*/  STL [R1+0x198], R41 ;  /* 0x0001982901007387 */ /* 0x000fe20000100800 */
[----:B------:R-:W-:Y:S01]  /*117d0*/  @P0 IMAD.MOV.U32 R43, RZ, RZ, R42 ;  /* 0x000000ffff2b0224 */ /* 0x000fe200078e002a */
[----:B------:R-:W0:Y:S01]  /*117e0*/  LDCU UR4, c[0x0][0x3b0] ;  /* 0x00007600ff0477ac */ /* 0x000e220008000800 */
[--C-:B------:R-:W-:Y:S01]  /*117f0*/  @!P4 IMAD.IADD R47, R47, 0x1, -R39.reuse ;  /* 0x000000012f2fc824 */ /* 0x100fe200078e0a27 */
[----:B------:R1:W-:Y:S03]  /*11800*/  STL [R1+0x194], R42 ;  /* 0x0001942a01007387 */ /* 0x0003e60000100800 */
[----:B------:R-:W-:Y:S01]  /*11810*/  @!P2 IMAD.IADD R49, R49, 0x1, -R39 ;  /* 0x000000013131a824 */ /* 0x000fe200078e0a27 */
[----:B------:R4:W-:Y:S01]  /*11820*/  STS.U8 [R30+UR9+0x5180], R114 ;  /* 0x005180721e007988 */ /* 0x0009e20008000009 */
[----:B------:R-:W-:-:S02]  /*11830*/  @!P5 IMAD.MOV R47, RZ, RZ, -R47 ;  /* 0x000000ffff2fd224 */ /* 0x000fc400078e0a2f */
[----:B------:R-:W-:Y:S01]  /*11840*/  @!P6 IMAD.IADD R48, R48, 0x1, -R39 ;  /* 0x000000013030e824 */ /* 0x000fe200078e0a27 */
[C---:B------:R-:W-:Y:S01]  /*11850*/  ISETP.GT.U32.AND P6, PT, R39.reuse, R50, PT ;  /* 0x000000322700720c */ /* 0x040fe20003fc4070 */
[----:B-1----:R-:W-:Y:S01]  /*11860*/  @P0 IMAD.MOV.U32 R42, RZ, RZ, R41 ;  /* 0x000000ffff2a0224 */ /* 0x002fe200078e0029 */
[----:B------:R-:W-:Y:S02]  /*11870*/  IADD3 R41, P2, PT, R46, R38, RZ ;  /* 0x000000262e297210 */ /* 0x000fe40007f5e0ff */
[----:B------:R-:W-:Y:S02]  /*11880*/  ISETP.GE.AND P4, PT, R164, RZ, PT ;  /* 0x000000ffa400720c */ /* 0x000fe40003f86270 */
[----:B----4-:R-:W-:Y:S02]  /*11890*/  PRMT R114, RZ, 0x7610, R114 ;  /* 0x00007610ff727816 */ /* 0x010fe40000000072 */
[----:B------:R-:W-:Y:S02]  /*118a0*/  LEA.HI.X.SX32 R44, R46, R35, 0x1, P2 ;  /* 0x000000232e2c7211 */ /* 0x000fe400010f0eff */
[----:B------:R-:W-:Y:S01]  /*118b0*/  ISETP.GT.U32.AND P2, PT, R39, R49, PT ;  /* 0x000000312700720c */ /* 0x000fe20003f44070 */
[----:B------:R1:W-:Y:S01]  /*118c0*/  STS.U8 [R30+UR9+0x5580], R113 ;  /* 0x005580711e007988 */ /* 0x0003e20008000009 */
[----:B------:R-:W-:-:S03]  /*118d0*/  SEL R47, R5, R47, !P3 ;  /* 0x0000002f052f7207 */ /* 0x000fc60005800000 */
[----:B------:R4:W3:Y:S01]  /*118e0*/  @P0 LDG.E.U8 R114, desc[UR18][R42.64] ;  /* 0x000000122a720981 */ /* 0x0008e2000c1e1100 */
[----:B------:R-:W-:Y:S01]  /*118f0*/  ISETP.GE.AND P5, PT, R163, RZ, PT ;  /* 0x000000ffa300720c */ /* 0x000fe20003fa6270 */
[----:B--2---:R-:W-:Y:S01]  /*11900*/  IMAD R47, R47, UR5, RZ ;  /* 0x000000052f2f7c24 */ /* 0x004fe2000f8e02ff */
[----:B------:R-:W2:Y:S01]  /*11910*/  LDCU UR5, c[0x0][0x3b0] ;  /* 0x00007600ff0577ac */ /* 0x000ea20008000800 */
[----:B-1----:R-:W-:Y:S01]  /*11920*/  PRMT R113, RZ, 0x7610, R113 ;  /* 0x00007610ff717816 */ /* 0x002fe20000000071 */
[----:B------:R-:W-:Y:S01]  /*11930*/  STL [R1+0x1a0], R120 ;  /* 0x0001a07801007387 */ /* 0x000fe20000100800 */
[----:B----4-:R-:W-:-:S03]  /*11940*/  @P0 IMAD.MOV.U32 R42, RZ, RZ, R120 ;  /* 0x000000ffff2a0224 */ /* 0x010fc600078e0078 */
[----:B------:R1:W-:Y:S01]  /*11950*/  STS.U8 [R30+UR9+0x5980], R109 ;  /* 0x0059806d1e007988 */ /* 0x0003e20008000009 */
[----:B------:R-:W-:Y:S02]  /*11960*/  @P0 IMAD.MOV.U32 R43, RZ, RZ, R121 ;  /* 0x000000ffff2b0224 */ /* 0x000fe400078e0079 */
[----:B------:R-:W-:Y:S01]  /*11970*/  @!P6 IMAD.IADD R50, R50, 0x1, -R39 ;  /* 0x000000013232e824 */ /* 0x000fe200078e0a27 */
[----:B------:R-:W5:Y:S01]  /*11980*/  LDL.LU R27, [R1+0xa78] ;  /* 0x000a7800011b7983 */ /* 0x000f620000300800 */
[----:B------:R-:W-:-:S03]  /*11990*/  @!P4 IMAD.MOV R48, RZ, RZ, -R48 ;  /* 0x000000ffff30c224 */ /* 0x000fc600078e0a30 */
[----:B------:R-:W-:Y:S01]  /*119a0*/  STL [R1+0x19c], R121 ;  /* 0x00019c7901007387 */ /* 0x000fe20000100800 */
[----:B-1----:R-:W-:-:S03]  /*119b0*/  PRMT R109, RZ, 0x7610, R109 ;  /* 0x00007610ff6d7816 */ /* 0x002fc6000000006d */
[----:B------:R1:W4:Y:S01]  /*119c0*/  @P0 LDG.E.U8 R113, desc[UR18][R42.64] ;  /* 0x000000122a710981 */ /* 0x000322000c1e1100 */
[----:B------:R-:W-:-:S03]  /*119d0*/  @!P2 IMAD.IADD R49, R49, 0x1, -R39 ;  /* 0x000000013131a824 */ /* 0x000fc600078e0a27 */
[----:B------:R-:W5:Y:S01]  /*119e0*/  LDL.LU R164, [R1+0xa74] ;  /* 0x000a740001a47983 */ /* 0x000f620000300800 */
[----:B------:R-:W-:-:S03]  /*119f0*/  ISETP.GT.U32.AND P6, PT, R39, R50, PT ;  /* 0x000000322700720c */ /* 0x000fc60003fc4070 */
[----:B------:R0:W-:Y:S01]  /*11a00*/  STL [R1+0x1d0], R41 ;  /* 0x0001d02901007387 */ /* 0x0001e20000100800 */
[----:B-1----:R-:W-:Y:S02]  /*11a10*/  @P0 IMAD.MOV.U32 R42, RZ, RZ, R41 ;  /* 0x000000ffff2a0224 */ /* 0x002fe400078e0029 */
[----:B------:R-:W-:Y:S01]  /*11a20*/  @P0 IMAD.MOV.U32 R43, RZ, RZ, R44 ;  /* 0x000000ffff2b0224 */ /* 0x000fe200078e002c */
[----:B------:R-:W-:Y:S01]  /*11a30*/  ISETP.GT.U32.AND P2, PT, R39, R51, PT ;  /* 0x000000332700720c */ /* 0x000fe20003f44070 */
[----:B------:R-:W-:Y:S01]  /*11a40*/  STL [R1+0x1cc], R44 ;  /* 0x0001cc2c01007387 */ /* 0x000fe20000100800 */
[----:B0-----:R-:W-:-:S03]  /*11a50*/  IADD3 R41, P4, PT, R47, R38, RZ ;  /* 0x000000262f297210 */ /* 0x001fc60007f9e0ff */
[----:B------:R0:W3:Y:S01]  /*11a60*/  @P0 LDG.E.U8 R109, desc[UR18][R42.64] ;  /* 0x000000122a6d0981 */ /* 0x0000e2000c1e1100 */
[----:B------:R-:W-:Y:S01]  /*11a70*/  SEL R48, R5, R48, !P3 ;  /* 0x0000003005307207 */ /* 0x000fe20005800000 */
[----:B------:R-:W-:Y:S02]  /*11a80*/  @!P5 IMAD.MOV R49, RZ, RZ, -R49 ;  /* 0x000000ffff31d224 */ /* 0x000fe400078e0a31 */
[----:B------:R-:W5:Y:S01]  /*11a90*/  LDL.LU R163, [R1+0xa70] ;  /* 0x000a700001a37983 */ /* 0x000f620000300800 */
[----:B0-----:R-:W-:Y:S02]  /*11aa0*/  LEA.HI.X.SX32 R42, R47, R35, 0x1, P4 ;  /* 0x000000232f2a7211 */ /* 0x001fe400020f0eff */
[----:B------:R-:W-:Y:S01]  /*11ab0*/  ISETP.GE.AND P4, PT, R118, RZ, PT ;  /* 0x000000ff7600720c */ /* 0x000fe20003f86270 */
[----:B------:R0:W-:Y:S01]  /*11ac0*/  STS.U8 [R30+UR9+0x5d80], R108 ;  /* 0x005d806c1e007988 */ /* 0x0001e20008000009 */
[----:B------:R-:W-:Y:S01]  /*11ad0*/  IMAD R48, R48, UR4, RZ ;  /* 0x0000000430307c24 */ /* 0x000fe2000f8e02ff */
[----:B------:R-:W1:Y:S01]  /*11ae0*/  LDCU UR4, c[0x0][0x3b0] ;  /* 0x00007600ff0477ac */ /* 0x000e620008000800 */
[----:B------:R-:W-:Y:S01]  /*11af0*/  @P0 IMAD.MOV.U32 R43, RZ, RZ, R42 ;  /* 0x000000ffff2b0224 */ /* 0x000fe200078e002a */
[----:B------:R-:W-:Y:S01]  /*11b00*/  STL [R1+0x1d8], R41 ;  /* 0x0001d82901007387 */ /* 0x000fe20000100800 */
[----:B------:R-:W-:-:S03]  /*11b10*/  SEL R49, R5, R49, !P3 ;  /* 0x0000003105317207 */ /* 0x000fc60005800000 */
[----:B------:R2:W-:Y:S01]  /*11b20*/  STL [R1+0x1d4], R42 ;  /* 0x0001d42a01007387 */ /* 0x0005e20000100800 */
[----:B0-----:R-:W-:Y:S01]  /*11b30*/  PRMT R108, RZ, 0x7610, R108 ;  /* 0x00007610ff6c7816 */ /* 0x001fe2000000006c */
[--C-:B------:R-:W-:Y:S01]  /*11b40*/  @!P6 IMAD.IADD R50, R50, 0x1, -R39.reuse ;  /* 0x000000013232e824 */ /* 0x100fe200078e0a27 */
[----:B------:R-:W-:Y:S01]  /*11b50*/  ISETP.GT.U32.AND P5, PT, R39, R52, PT ;  /* 0x000000342700720c */ /* 0x000fe20003fa4070 */
[----:B------:R-:W-:Y:S01]  /*11b60*/  @!P2 IMAD.IADD R51, R51, 0x1, -R39 ;  /* 0x000000013333a824 */ /* 0x000fe200078e0a27 */
[----:B------:R0:W-:Y:S01]  /*11b70*/  STS.U8 [R30+UR9+0x6180], R107 ;  /* 0x0061806b1e007988 */ /* 0x0001e20008000009 */
[----:B--2---:R-:W-:-:S03]  /*11b80*/  @P0 IMAD.MOV.U32 R42, RZ, RZ, R41 ;  /* 0x000000ffff2a0224 */ /* 0x004fc600078e0029 */
[----:B------:R-:W5:Y:S01]  /*11b90*/  LDL.LU R118, [R1+0xa6c] ;  /* 0x000a6c0001767983 */ /* 0x000f620000300800 */
[----:B------:R-:W-:Y:S01]  /*11ba0*/  IMAD R49, R49, UR5, RZ ;  /* 0x0000000531317c24 */ /* 0x000fe2000f8e02ff */
[C---:B------:R-:W-:Y:S01]  /*11bb0*/  ISETP.GT.U32.AND P2, PT, R39.reuse, R51, PT ;  /* 0x000000332700720c */ /* 0x040fe20003f44070 */
[----:B------:R-:W-:Y:S01]  /*11bc0*/  @!P4 IMAD.MOV R50, RZ, RZ, -R50 ;  /* 0x000000ffff32c224 */ /* 0x000fe200078e0a32 */
[----:B------:R2:W3:Y:S01]  /*11bd0*/  @P0 LDG.E.U8 R108, desc[UR18][R42.64] ;  /* 0x000000122a6c0981 */ /* 0x0004e2000c1e1100 */
[----:B------:R-:W-:Y:S02]  /*11be0*/  ISETP.GT.U32.AND P4, PT, R39, R54, PT ;  /* 0x000000362700720c */ /* 0x000fe40003f84070 */
[----:B------:R-:W-:Y:S01]  /*11bf0*/  @!P5 IMAD.IADD R52, R52, 0x1, -R39 ;  /* 0x000000013434d824 */ /* 0x000fe200078e0a27 */
[----:B0-----:R-:W-:Y:S01]  /*11c00*/  PRMT R107, RZ, 0x7610, R107 ;  /* 0x00007610ff6b7816 */ /* 0x001fe2000000006b */
[----:B------:R-:W-:Y:S01]  /*11c10*/  STS.U8 [R30+UR9+0x6580], R106 ;  /* 0x0065806a1e007988 */ /* 0x000fe20008000009 */
[----:B------:R-:W0:Y:S01]  /*11c20*/  LDCU UR5, c[0x0][0x3b0] ;  /* 0x00007600ff0577ac */ /* 0x000e220008000800 */
[----:B--2---:R-:W-:-:S04]  /*11c30*/  IADD3 R42, P6, PT, R48, R38, RZ ;  /* 0x00000026302a7210 */ /* 0x004fc80007fde0ff */
[-C--:B------:R-:W-:Y:S02]  /*11c40*/  LEA.HI.X.SX32 R43, R48, R35.reuse, 0x1, P6 ;  /* 0x00000023302b7211 */ /* 0x080fe400030f0eff */
[----:B------:R-:W-:Y:S02]  /*11c50*/  IADD3 R41, P6, PT, R49, R38, RZ ;  /* 0x0000002631297210 */ /* 0x000fe40007fde0ff */
[----:B------:R-:W-:Y:S01]  /*11c60*/  SEL R50, R5, R50, !P3 ;  /* 0x0000003205327207 */ /* 0x000fe20005800000 */
[----:B------:R2:W-:Y:S01]  /*11c70*/  STL [R1+0x1e0], R42 ;  /* 0x0001e02a01007387 */ /* 0x0005e20000100800 */
[----:B------:R-:W-:Y:S02]  /*11c80*/  LEA.HI.X.SX32 R44, R49, R35, 0x1, P6 ;  /* 0x00000023312c7211 */ /* 0x000fe400030f0eff */
[----:B------:R-:W-:Y:S01]  /*11c90*/  ISETP.GE.AND P6, PT, R112, RZ, PT ;  /* 0x000000ff7000720c */ /* 0x000fe20003fc6270 */
[----:B-1----:R-:W-:Y:S01]  /*11ca0*/  IMAD R50, R50, UR4, RZ ;  /* 0x0000000432327c24 */ /* 0x002fe2000f8e02ff */
[----:B------:R-:W1:Y:S01]  /*11cb0*/  LDCU UR4, c[0x0][0x3b0] ;  /* 0x00007600ff0477ac */ /* 0x000e620008000800 */
[----:B------:R-:W-:Y:S01]  /*11cc0*/  STL [R1+0x1dc], R43 ;  /* 0x0001dc2b01007387 */ /* 0x000fe20000100800 */
[----:B------:R-:W-:Y:S01]  /*11cd0*/  @!P2 IMAD.IADD R51, R51, 0x1, -R39 ;  /* 0x000000013333a824 */ /* 0x000fe200078e0a27 */
[----:B------:R-:W-:-:S02]  /*11ce0*/  ISETP.GT.U32.AND P5, PT, R39, R52, PT ;  /* 0x000000342700720c */ /* 0x000fc40003fa4070 */
[----:B------:R2:W3:Y:S01]  /*11cf0*/  @P0 LDG.E.U8 R107, desc[UR18][R42.64] ;  /* 0x000000122a6b0981 */ /* 0x0004e2000c1e1100 */
[----:B------:R-:W-:-:S03]  /*11d00*/  @!P4 IMAD.IADD R54, R54, 0x1, -R39 ;  /* 0x000000013636c824 */ /* 0x000fc600078e0a27 */
[----:B------:R0:W-:Y:S04]  /*11d10*/  STL [R1+0x210], R41 ;  /* 0x0002102901007387 */ /* 0x0001e80000100800 */
[----:B------:R-:W5:Y:S01]  /*11d20*/  LDL.LU R112, [R1+0xa68] ;  /* 0x000a680001707983 */ /* 0x000f620000300800 */
[----:B--2---:R-:W-:Y:S01]  /*11d30*/  @P0 IMAD.MOV.U32 R42, RZ, RZ, R41 ;  /* 0x000000ffff2a0224 */ /* 0x004fe200078e0029 */
[----:B0-----:R-:W-:Y:S02]  /*11d40*/  IADD3 R41, P2, PT, R50, R38, RZ ;  /* 0x0000002632297210 */ /* 0x001fe40007f5e0ff */
[----:B------:R0:W-:Y:S01]  /*11d50*/  STL [R1+0x20c], R44 ;  /* 0x00020c2c01007387 */ /* 0x0001e20000100800 */
[----:B------:R-:W-:Y:S01]  /*11d60*/  @P0 IMAD.MOV.U32 R43, RZ, RZ, R44 ;  /* 0x000000ffff2b0224 */ /* 0x000fe200078e002c */
[C---:B------:R-:W-:Y:S01]  /*11d70*/  ISETP.GT.U32.AND P4, PT, R39.reuse, R54, PT ;  /* 0x000000362700720c */ /* 0x040fe20003f84070 */
[----:B------:R-:W-:Y:S01]  /*11d80*/  @!P6 IMAD.MOV R51, RZ, RZ, -R51 ;  /* 0x000000ffff33e224 */ /* 0x000fe200078e0a33 */
[----:B------:R-:W-:-:S02]  /*11d90*/  ISETP.GT.U32.AND P6, PT, R39, R55, PT ;  /* 0x000000372700720c */ /* 0x000fc40003fc4070 */
[----:B0-----:R-:W-:Y:S02]  /*11da0*/  LEA.HI.X.SX32 R44, R50, R35, 0x1, P2 ;  /* 0x00000023322c7211 */ /* 0x001fe400010f0eff */
[----:B------:R-:W-:Y:S02]  /*11db0*/  ISETP.GT.U32.AND P2, PT, R39, R53, PT ;  /* 0x000000352700720c */ /* 0x000fe40003f44070 */
[----:B------:R-:W-:Y:S02]  /*11dc0*/  SEL R51, R5, R51, !P3 ;  /* 0x0000003305337207 */ /* 0x000fe40005800000 */
[----:B------:R-:W-:Y:S01]  /*11dd0*/  PRMT R106, RZ, 0x7610, R106 ;  /* 0x00007610ff6a7816 */ /* 0x000fe2000000006a */
[--C-:B------:R-:W-:Y:S01]  /*11de0*/  @!P5 IMAD.IADD R52, R52, 0x1, -R39.reuse ;  /* 0x000000013434d824 */ /* 0x100fe200078e0a27 */
[----:B------:R-:W-:Y:S01]  /*11df0*/  ISETP.GE.AND P5, PT, R24, RZ, PT ;  /* 0x000000ff1800720c */ /* 0x000fe20003fa6270 */
[----:B------:R-:W-:Y:S01]  /*11e00*/  STS.U8 [R30+UR9+0x6980], R103 ;  /* 0x006980671e007988 */ /* 0x000fe20008000009 */
[----:B-1----:R-:W-:Y:S01]  /*11e10*/  IMAD R51, R51, UR4, RZ ;  /* 0x0000000433337c24 */ /* 0x002fe2000f8e02ff */
[----:B------:R-:W0:Y:S02]  /*11e20*/  LDCU UR4, c[0x0][0x3b0] ;  /* 0x00007600ff0477ac */ /* 0x000e240008000800 */
[----:B------:R-:W-:Y:S04]  /*11e30*/  STS.U8 [R30+UR9+0x6d80], R102 ;  /* 0x006d80661e007988 */ /* 0x000fe80008000009 */
[----:B------:R-:W-:Y:S01]  /*11e40*/  STS.U8 [R30+UR9+0x7180], R101 ;  /* 0x007180651e007988 */ /* 0x000fe20008000009 */
[----:B------:R-:W-:-:S03]  /*11e50*/  @!P2 IMAD.IADD R53, R53, 0x1, -R39 ;  /* 0x000000013535a824 */ /* 0x000fc600078e0a27 */
[----:B------:R-:W-:Y:S04]  /*11e60*/  STS.U8 [R30+UR9+0x7580], R100 ;  /* 0x007580641e007988 */ /* 0x000fe80008000009 */
[----:B------:R-:W-:Y:S04]  /*11e70*/  STS.U8 [R30+UR9+0x7980], R99 ;  /* 0x007980631e007988 */ /* 0x000fe80008000009 */
[----:B------:R-:W-:Y:S01]  /*11e80*/  STS.U8 [R30+UR9+0x7d80], R98 ;  /* 0x007d80621e007988 */ /* 0x000fe20008000009 */
[----:B------:R-:W-:-:S03]  /*11e90*/  @!P4 IMAD.IADD R54, R54, 0x1, -R39 ;  /* 0x000000013636c824 */ /* 0x000fc600078e0a27 */
[----:B------:R1:W-:Y:S01]  /*11ea0*/  STS.U8 [R31+UR9+0x4200], R105 ;  /* 0x004200691f007988 */ /* 0x0003e20008000009 */
[----:B------:R-:W-:-:S03]  /*11eb0*/  ISETP.GE.AND P2, PT, R25, RZ, PT ;  /* 0x000000ff1900720c */ /* 0x000fc60003f46270 */
[----:B------:R2:W3:Y:S04]  /*11ec0*/  @P0 LDG.E.U8 R106, desc[UR18][R42.64] ;  /* 0x000000122a6a0981 */ /* 0x0004e8000c1e1100 */
[----:B------:R0:W-:Y:S01]  /*11ed0*/  STL [R1+0x218], R41 ;  /* 0x0002182901007387 */ /* 0x0001e20000100800 */
[----:B-1----:R-:W-:Y:S01]  /*11ee0*/  PRMT R105, RZ, 0x7610, R105 ;  /* 0x00007610ff697816 */ /* 0x002fe20000000069 */
[----:B--2---:R-:W-:Y:S02]  /*11ef0*/  @P0 IMAD.MOV.U32 R42, RZ, RZ, R41 ;  /* 0x000000ffff2a0224 */ /* 0x004fe400078e0029 */
[----:B------:R-:W-:Y:S01]  /*11f00*/  @P0 IMAD.MOV.U32 R43, RZ, RZ, R44 ;  /* 0x000000ffff2b0224 */ /* 0x000fe200078e002c */
[----:B0-----:R-:W-:Y:S01]  /*11f10*/  IADD3 R41, P4, PT, R51, R38, RZ ;  /* 0x0000002633297210 */ /* 0x001fe20007f9e0ff */
[----:B------:R-:W-:-:S03]  /*11f20*/  @!P6 IMAD.IADD R55, R55, 0x1, -R39 ;  /* 0x000000013737e824 */ /* 0x000fc600078e0a27 */
[----:B------:R0:W2:Y:S01]  /*11f30*/  @P0 LDG.E.U8 R105, desc[UR18][R42.64] ;  /* 0x000000122a690981 */ /* 0x0000a2000c1e1100 */
[----:B------:R-:W-:Y:S01]  /*11f40*/  @!P5 IMAD.MOV R52, RZ, RZ, -R52 ;  /* 0x000000ffff34d224 */ /* 0x000fe200078e0a34 */
[----:B------:R-:W-:Y:S02]  /*11f50*/  ISETP.GT.U32.AND P6, PT, R39, R55, PT ;  /* 0x000000372700720c */ /* 0x000fe40003fc4070 */
[----:B0-----:R-:W-:Y:S02]  /*11f60*/  LEA.HI.X.SX32 R42, R51, R35, 0x1, P4 ;  /* 0x00000023332a7211 */ /* 0x001fe400020f0eff */
[C---:B------:R-:W-:Y:S01]  /*11f70*/  ISETP.GT.U32.AND P4, PT, R39.reuse, R53, PT ;  /* 0x000000352700720c */ /* 0x040fe20003f84070 */
[----:B------:R-:W-:Y:S01]  /*11f80*/  STL [R1+0x214], R44 ;  /* 0x0002142c01007387 */ /* 0x000fe20000100800 */
[----:B------:R-:W-:Y:S01]  /*11f90*/  ISETP.GT.U32.AND P5, PT, R39, R56, PT ;  /* 0x000000382700720c */ /* 0x000fe20003fa4070 */
[----:B------:R-:W-:Y:S01]  /*11fa0*/  @!P2 IMAD.MOV R54, RZ, RZ, -R54 ;  /* 0x000000ffff36a224 */ /* 0x000fe200078e0a36 */
[----:B------:R-:W-:Y:S01]  /*11fb0*/  SEL R52, R5, R52, !P3 ;  /* 0x0000003405347207 */ /* 0x000fe20005800000 */
[----:B------:R-:W5:Y:S01]  /*11fc0*/  LDL.LU R24, [R1+0xa64] ;  /* 0x000a640001187983 */ /* 0x000f620000300800 */
[----:B------:R-:W-:Y:S01]  /*11fd0*/  ISETP.GE.AND P2, PT, R158, RZ, PT ;  /* 0x000000ff9e00720c */ /* 0x000fe20003f46270 */
[----:B------:R-:W-:-:S02]  /*11fe0*/  @P0 IMAD.MOV.U32 R43, RZ, RZ, R42 ;  /* 0x000000ffff2b0224 */ /* 0x000fc400078e002a */
[----:B------:R-:W5:Y:S01]  /*11ff0*/  LDL.LU R25, [R1+0xa60] ;  /* 0x000a600001197983 */ /* 0x000f620000300800 */
[----:B------:R-:W-:-:S03]  /*12000*/  SEL R54, R5, R54, !P3 ;  /* 0x0000003605367207 */ /* 0x000fc60005800000 */
[----:B------:R0:W-:Y:S01]  /*12010*/  STS.U8 [R31+UR9+0x4600], R104 ;  /* 0x004600681f007988 */ /* 0x0001e20008000009 */
[----:B------:R-:W-:Y:S01]  /*12020*/  IMAD R52, R52, UR5, RZ ;  /* 0x0000000534347c24 */ /* 0x000fe2000f8e02ff */
[----:B------:R-:W-:Y:S02]  /*12030*/  PRMT R103, RZ, 0x7610, R103 ;  /* 0x00007610ff677816 */ /* 0x000fe40000000067 */
[----:B------:R-:W-:Y:S01]  /*12040*/  STL [R1+0x220], R41 ;  /* 0x0002202901007387 */ /* 0x000fe20000100800 */
[--C-:B------:R-:W-:Y:S01]  /*12050*/  @!P4 IMAD.IADD R53, R53, 0x1, -R39.reuse ;  /* 0x000000013535c824 */ /* 0x100fe200078e0a27 */
[----:B------:R-:W-:Y:S01]  /*12060*/  PRMT R102, RZ, 0x7610, R102 ;  /* 0x00007610ff667816 */ /* 0x000fe20000000066 */
[--C-:B------:R-:W-:Y:S01]  /*12070*/  @!P6 IMAD.IADD R55, R55, 0x1, -R39.reuse ;  /* 0x000000013737e824 */ /* 0x100fe200078e0a27 */
[----:B------:R1:W-:Y:S01]  /*12080*/  STL [R1+0x21c], R42 ;  /* 0x00021c2a01007387 */ /* 0x0003e20000100800 */
[----:B0-----:R-:W-:Y:S01]  /*12090*/  PRMT R104, RZ, 0x7610, R104 ;  /* 0x00007610ff687816 */ /* 0x001fe20000000068 */
[----:B------:R-:W-:Y:S01]  /*120a0*/  IMAD R54, R54, UR12, RZ ;  /* 0x0000000c36367c24 */ /* 0x000fe2000f8e02ff */
[----:B------:R-:W-:Y:S01]  /*120b0*/  ISETP.GE.AND P4, PT, R157, RZ, PT ;  /* 0x000000ff9d00720c */ /* 0x000fe20003f86270 */
[----:B------:R-:W-:Y:S01]  /*120c0*/  @!P5 IMAD.IADD R56, R56, 0x1, -R39 ;  /* 0x000000013838d824 */ /* 0x000fe200078e0a27 */
[----:B------:R-:W5:Y:S01]  /*120d0*/  LDL.LU R158, [R1+0xa5c] ;  /* 0x000a5c00019e7983 */ /* 0x000f620000300800 */
[----:B------:R-:W-:Y:S01]  /*120e0*/  @!P2 IMAD.MOV R53, RZ, RZ, -R53 ;  /* 0x000000ffff35a224 */ /* 0x000fe200078e0a35 */
[----:B------:R-:W-:Y:S01]  /*120f0*/  PRMT R101, RZ, 0x7610, R101 ;  /* 0x00007610ff657816 */ /* 0x000fe20000000065 */
[----:B------:R-:W0:Y:S01]  /*12100*/  LDCU UR5, c[0x0][0x3b0] ;  /* 0x00007600ff0577ac */ /* 0x000e220008000800 */
[----:B-1----:R-:W-:Y:S01]  /*12110*/  @P0 IMAD.MOV.U32 R42, RZ, RZ, R41 ;  /* 0x000000ffff2a0224 */ /* 0x002fe200078e0029 */
[----:B------:R-:W-:Y:S01]  /*12120*/  ISETP.GT.U32.AND P5, PT, R39, R56, PT ;  /* 0x000000382700720c */ /* 0x000fe20003fa4070 */
[----:B------:R-:W5:Y:S01]  /*12130*/  LDL.LU R157, [R1+0xa58] ;  /* 0x000a5800019d7983 */ /* 0x000f620000300800 */
[----:B------:R-:W-:Y:S01]  /*12140*/  PRMT R100, RZ, 0x7610, R100 ;  /* 0x00007610ff647816 */ /* 0x000fe20000000064 */
[----:B------:R-:W1:Y:S02]  /*12150*/  LDCU UR12, c[0x0][0x3b0] ;  /* 0x00007600ff0c77ac */ /* 0x000e640008000800 */
[----:B------:R0:W2:Y:S02]  /*12160*/  @P0 LDG.E.U8 R104, desc[UR18][R42.64] ;  /* 0x000000122a680981 */ /* 0x0000a4000c1e1100 */
[----:B0-----:R-:W-:-:S04]  /*12170*/  IADD3 R42, P6, PT, R52, R38, RZ ;  /* 0x00000026342a7210 */ /* 0x001fc80007fde0ff */
[----:B------:R-:W-:Y:S02]  /*12180*/  LEA.HI.X.SX32 R43, R52, R35, 0x1, P6 ;  /* 0x00000023342b7211 */ /* 0x000fe400030f0eff */
[C---:B------:R-:W-:Y:S01]  /*12190*/  IADD3 R41, P6, PT, R54.reuse, R38, RZ ;  /* 0x0000002636297210 */ /* 0x040fe20007fde0ff */
[----:B------:R-:W-:Y:S01]  /*121a0*/  @!P4 IMAD.MOV R55, RZ, RZ, -R55 ;  /* 0x000000ffff37c224 */ /* 0x000fe200078e0a37 */
[----:B------:R-:W-:Y:S01]  /*121b0*/  SEL R53, R5, R53, !P3 ;  /* 0x0000003505357207 */ /* 0x000fe20005800000 */
[----:B------:R0:W-:Y:S01]  /*121c0*/  STL [R1+0x270], R42 ;  /* 0x0002702a01007387 */ /* 0x0001e20000100800 */
[----:B------:R-:W-:Y:S02]  /*121d0*/  LEA.HI.X.SX32 R44, R54, R35, 0x1, P6 ;  /* 0x00000023362c7211 */ /* 0x000fe400030f0eff */
[----:B------:R-:W-:Y:S01]  /*121e0*/  ISETP.GT.U32.AND P2, PT, R39, R57, PT ;  /* 0x000000392700720c */ /* 0x000fe20003f44070 */
[----:B------:R0:W-:Y:S01]  /*121f0*/  STL [R1+0x26c], R43 ;  /* 0x00026c2b01007387 */ /* 0x0001e20000100800 */
[----:B------:R-:W-:Y:S01]  /*12200*/  SEL R55, R5, R55, !P3 ;  /* 0x0000003705377207 */ /* 0x000fe20005800000 */
[----:B------:R-:W-:-:S02]  /*12210*/  IMAD R53, R53, UR4, RZ ;  /* 0x0000000435357c24 */ /* 0x000fc4000f8e02ff */
[----:B------:R0:W2:Y:S01]  /*12220*/  @P0 LDG.E.U8 R103, desc[UR18][R42.64] ;  /* 0x000000122a670981 */ /* 0x0000a2000c1e1100 */
[----:B------:R-:W-:Y:S01]  /*12230*/  ISETP.GE.AND P4, PT, R111, RZ, PT ;  /* 0x000000ff6f00720c */ /* 0x000fe20003f86270 */
[----:B------:R-:W-:Y:S01]  /*12240*/  IMAD R55, R55, UR13, RZ ;  /* 0x0000000d37377c24 */ /* 0x000fe2000f8e02ff */
[----:B------:R-:W1:Y:S01]  /*12250*/  LDCU UR4, c[0x0][0x3b0] ;  /* 0x00007600ff0477ac */ /* 0x000e620008000800 */
[----:B------:R-:W-:Y:S02]  /*12260*/  @!P5 IMAD.IADD R56, R56, 0x1, -R39 ;  /* 0x000000013838d824 */ /* 0x000fe400078e0a27 */
[----:B0-----:R-:W-:Y:S02]  /*12270*/  @P0 IMAD.MOV.U32 R42, RZ, RZ, R41 ;  /* 0x000000ffff2a0224 */ /* 0x001fe400078e0029 */
[----:B------:R-:W-:Y:S01]  /*12280*/  @P0 IMAD.MOV.U32 R43, RZ, RZ, R44 ;  /* 0x000000ffff2b0224 */ /* 0x000fe200078e002c */
[----:B------:R-:W-:Y:S01]  /*12290*/  ISETP.GT.U32.AND P5, PT, R39, R58, PT ;  /* 0x0000003a2700720c */ /* 0x000fe20003fa4070 */
[----:B------:R0:W-:Y:S01]  /*122a0*/  STL [R1+0x278], R41 ;  /* 0x0002782901007387 */ /* 0x0001e20000100800 */
[----:B------:R-:W-:Y:S01]  /*122b0*/  @!P2 IMAD.IADD R57, R57, 0x1, -R39 ;  /* 0x000000013939a824 */ /* 0x000fe200078e0a27 */
[----:B------:R-:W-:Y:S01]  /*122c0*/  PRMT R99, RZ, 0x7610, R99 ;  /* 0x00007610ff637816 */ /* 0x000fe20000000063 */
[----:B------:R-:W1:Y:S01]  /*122d0*/  LDCU UR13, c[0x0][0x3b0] ;  /* 0x00007600ff0d77ac */ /* 0x000e620008000800 */
[----:B------:R0:W2:Y:S01]  /*122e0*/  @P0 LDG.E.U8 R102, desc[UR18][R42.64] ;  /* 0x000000122a660981 */ /* 0x0000a2000c1e1100 */
[----:B------:R-:W-:Y:S01]  /*122f0*/  @!P4 IMAD.MOV R56, RZ, RZ, -R56 ;  /* 0x000000ffff38c224 */ /* 0x000fe200078e0a38 */
[----:B0-----:R-:W-:-:S04]  /*12300*/  IADD3 R42, P6, PT, R53, R38, RZ ;  /* 0x00000026352a7210 */ /* 0x001fc80007fde0ff */
[----:B------:R-:W-:Y:S02]  /*12310*/  LEA.HI.X.SX32 R43, R53, R35, 0x1, P6 ;  /* 0x00000023352b7211 */ /* 0x000fe400030f0eff */
[----:B------:R-:W-:Y:S01]  /*12320*/  IADD3 R41, P6, PT, R55, R38, RZ ;  /* 0x0000002637297210 */ /* 0x000fe20007fde0ff */
[----:B------:R0:W-:Y:S01]  /*12330*/  STL [R1+0x274], R44 ;  /* 0x0002742c01007387 */ /* 0x0001e20000100800 */
[----:B------:R-:W-:Y:S01]  /*12340*/  ISETP.GT.U32.AND P2, PT, R39, R57, PT ;  /* 0x000000392700720c */ /* 0x000fe20003f44070 */
[----:B------:R-:W-:Y:S01]  /*12350*/  @!P5 IMAD.IADD R58, R58, 0x1, -R39 ;  /* 0x000000013a3ad824 */ /* 0x000fe200078e0a27 */
[----:B------:R-:W-:Y:S01]  /*12360*/  SEL R56, R5, R56, !P3 ;  /* 0x0000003805387207 */ /* 0x000fe20005800000 */
[----:B------:R-:W5:Y:S01]  /*12370*/  LDL.LU R111, [R1+0xa54] ;  /* 0x000a5400016f7983 */ /* 0x000f620000300800 */
[----:B------:R-:W-:-:S03]  /*12380*/  ISETP.GE.AND P4, PT, R110, RZ, PT ;  /* 0x000000ff6e00720c */ /* 0x000fc60003f86270 */
[----:B------:R1:W2:Y:S01]  /*12390*/  @P0 LDG.E.U8 R101, desc[UR18][R42.64] ;  /* 0x000000122a650981 */ /* 0x0002a2000c1e1100 */
[----:B0-----:R-:W-:Y:S02]  /*123a0*/  LEA.HI.X.SX32 R44, R55, R35, 0x1, P6 ;  /* 0x00000023372c7211 */ /* 0x001fe400030f0eff */
[C---:B------:R-:W-:Y:S01]  /*123b0*/  ISETP.GT.U32.AND P6, PT, R39.reuse, R59, PT ;  /* 0x0000003b2700720c */ /* 0x040fe20003fc4070 */
[----:B-1----:R-:W-:Y:S01]  /*123c0*/  IMAD R56, R56, UR4, RZ ;  /* 0x0000000438387c24 */ /* 0x002fe2000f8e02ff */
[----:B------:R-:W-:Y:S01]  /*123d0*/  ISETP.GT.U32.AND P5, PT, R39, R58, PT ;  /* 0x0000003a2700720c */ /* 0x000fe20003fa4070 */
[----:B------:R0:W-:Y:S01]  /*123e0*/  STL [R1+0x280], R42 ;  /* 0x0002802a01007387 */ /* 0x0001e20000100800 */
[----:B------:R-:W-:Y:S01]  /*123f0*/  @!P2 IMAD.IADD R57, R57, 0x1, -R39 ;  /* 0x000000013939a824 */ /* 0x000fe200078e0a27 */
[----:B------:R-:W1:Y:S02]  /*12400*/  LDCU UR4, c[0x0][0x3b0] ;  /* 0x00007600ff0477ac */ /* 0x000e640008000800 */
[----:B------:R4:W-:Y:S04]  /*12410*/  STL [R1+0x27c], R43 ;  /* 0x00027c2b01007387 */ /* 0x0009e80000100800 */
[----:B------:R4:W-:Y:S01]  /*12420*/  STL [R1+0x2b0], R41 ;  /* 0x0002b02901007387 */ /* 0x0009e20000100800 */
[----:B0-----:R-:W-:-:S02]  /*12430*/  @P0 IMAD.MOV.U32 R42, RZ, RZ, R41 ;  /* 0x000000ffff2a0224 */ /* 0x001fc400078e0029 */
[----:B------:R-:W-:Y:S01]  /*12440*/  @!P6 IMAD.IADD R59, R59, 0x1, -R39 ;  /* 0x000000013b3be824 */ /* 0x000fe200078e0a27 */
[----:B------:R0:W-:Y:S01]  /*12450*/  STL [R1+0x2ac], R44 ;  /* 0x0002ac2c01007387 */ /* 0x0001e20000100800 */
[----:B----4-:R-:W-:Y:S01]  /*12460*/  @P0 IMAD.MOV.U32 R43, RZ, RZ, R44 ;  /* 0x000000ffff2b0224 */ /* 0x010fe200078e002c */
[----:B------:R-:W-:Y:S01]  /*12470*/  IADD3 R41, P6, PT, R56, R38, RZ ;  /* 0x0000002638297210 */ /* 0x000fe20007fde0ff */
[----:B------:R-:W-:Y:S01]  /*12480*/  @!P4 IMAD.MOV R57, RZ, RZ, -R57 ;  /* 0x000000ffff39c224 */ /* 0x000fe200078e0a39 */
[C---:B------:R-:W-:Y:S01]  /*12490*/  ISETP.GT.U32.AND P2, PT, R39.reuse, R59, PT ;  /* 0x0000003b2700720c */ /* 0x040fe20003f44070 */
[----:B------:R-:W-:Y:S01]  /*124a0*/  @!P5 IMAD.IADD R58, R58, 0x1, -R39 ;  /* 0x000000013a3ad824 */ /* 0x000fe200078e0a27 */
[----:B------:R4:W2:Y:S01]  /*124b0*/  @P0 LDG.E.U8 R100, desc[UR18][R42.64] ;  /* 0x000000122a640981 */ /* 0x0008a2000c1e1100 */
[----:B0-----:R-:W-:Y:S02]  /*124c0*/  LEA.HI.X.SX32 R44, R56, R35, 0x1, P6 ;  /* 0x00000023382c7211 */ /* 0x001fe400030f0eff */
[----:B------:R-:W-:Y:S01]  /*124d0*/  ISETP.GE.AND P6, PT, R22, RZ, PT ;  /* 0x000000ff1600720c */ /* 0x000fe20003fc6270 */
[----:B------:R-:W5:Y:S01]  /*124e0*/  LDL.LU R110, [R1+0xa50] ;  /* 0x000a5000016e7983 */ /* 0x000f620000300800 */
[----:B------:R-:W-:-:S02]  /*124f0*/  ISETP.GT.U32.AND P4, PT, R39, R60, PT ;  /* 0x0000003c2700720c */ /* 0x000fc40003f84070 */
[----:B------:R-:W-:Y:S02]  /*12500*/  SEL R57, R5, R57, !P3 ;  /* 0x0000003905397207 */ /* 0x000fe40005800000 */
[----:B------:R-:W-:-:S03]  /*12510*/  ISETP.GE.AND P5, PT, R23, RZ, PT ;  /* 0x000000ff1700720c */ /* 0x000fc60003fa6270 */
[----:B------:R-:W-:Y:S01]  /*12520*/  IMAD R57, R57, UR5, RZ ;  /* 0x0000000539397c24 */ /* 0x000fe2000f8e02ff */
[----:B------:R-:W0:Y:S01]  /*12530*/  LDCU UR5, c[0x0][0x3b0] ;  /* 0x00007600ff0577ac */ /* 0x000e220008000800 */
[----:B----4-:R-:W-:Y:S01]  /*12540*/  @P0 IMAD.MOV.U32 R42, RZ, RZ, R41 ;  /* 0x000000ffff2a0224 */ /* 0x010fe200078e0029 */
[----:B------:R4:W-:Y:S01]  /*12550*/  STL [R1+0x2b8], R41 ;  /* 0x0002b82901007387 */ /* 0x0009e20000100800 */
[----:B------:R-:W-:Y:S02]  /*12560*/  @P0 IMAD.MOV.U32 R43, RZ, RZ, R44 ;  /* 0x000000ffff2b0224 */ /* 0x000fe400078e002c */
[----:B------:R-:W-:Y:S01]  /*12570*/  @!P6 IMAD.MOV R58, RZ, RZ, -R58 ;  /* 0x000000ffff3ae224 */ /* 0x000fe200078e0a3a */
[----:B------:R-:W5:Y:S01]  /*12580*/  LDL.LU R22, [R1+0xa4c] ;  /* 0x000a4c0001167983 */ /* 0x000f620000300800 */
[--C-:B------:R-:W-:Y:S02]  /*12590*/  @!P2 IMAD.IADD R59, R59, 0x1, -R39.reuse ;  /* 0x000000013b3ba824 */ /* 0x100fe400078e0a27 */
[----:B------:R-:W-:Y:S01]  /*125a0*/  @!P4 IMAD.IADD R60, R60, 0x1, -R39 ;  /* 0x000000013c3cc824 */ /* 0x000fe200078e0a27 */
[----:B------:R-:W-:Y:S01]  /*125b0*/  ISETP.GT.U32.AND P2, PT, R39, R62, PT ;  /* 0x0000003e2700720c */ /* 0x000fe20003f44070 */
[----:B------:R0:W2:Y:S01]  /*125c0*/  @P0 LDG.E.U8 R99, desc[UR18][R42.64] ;  /* 0x000000122a630981 */ /* 0x0000a2000c1e1100 */
[----:B----4-:R-:W-:Y:S01]  /*125d0*/  IADD3 R41, P6, PT, R57, R38, RZ ;  /* 0x0000002639297210 */ /* 0x010fe20007fde0ff */
[----:B------:R-:W-:Y:S01]  /*125e0*/  @!P5 IMAD.MOV R59, RZ, RZ, -R59 ;  /* 0x000000ffff3bd224 */ /* 0x000fe200078e0a3b */
[----:B------:R-:W-:-:S02]  /*125f0*/  ISETP.GT.U32.AND P4, PT, R39, R61, PT ;  /* 0x0000003d2700720c */ /* 0x000fc40003f84070 */
[----:B0-----:R-:W-:Y:S02]  /*12600*/  LEA.HI.X.SX32 R42, R57, R35, 0x1, P6 ;  /* 0x00000023392a7211 */ /* 0x001fe400030f0eff */
[----:B------:R-:W-:Y:S02]  /*12610*/  ISETP.GT.U32.AND P6, PT, R39, R60, PT ;  /* 0x0000003c2700720c */ /* 0x000fe40003fc4070 */
[C---:B------:R-:W-:Y:S01]  /*12620*/  SEL R59, R5.reuse, R59, !P3 ;  /* 0x0000003b053b7207 */ /* 0x040fe20005800000 */
[----:B------:R-:W-:Y:S01]  /*12630*/  STL [R1+0x2b4], R44 ;  /* 0x0002b42c01007387 */ /* 0x000fe20000100800 */
[----:B------:R-:W-:Y:S02]  /*12640*/  SEL R58, R5, R58, !P3 ;  /* 0x0000003a053a7207 */ /* 0x000fe40005800000 */
[----:B------:R-:W-:Y:S01]  /*12650*/  ISETP.GE.AND P5, PT, R156, RZ, PT ;  /* 0x000000ff9c00720c */ /* 0x000fe20003fa6270 */
[----:B------:R-:W5:Y:S01]  /*12660*/  LDL.LU R23, [R1+0xa48] ;  /* 0x000a480001177983 */ /* 0x000f620000300800 */
[----:B------:R-:W-:Y:S01]  /*12670*/  IMAD R59, R59, UR5, RZ ;  /* 0x000000053b3b7c24 */ /* 0x000fe2000f8e02ff */
[----:B------:R-:W-:Y:S01]  /*12680*/  PRMT R98, RZ, 0x7610, R98 ;  /* 0x00007610ff627816 */ /* 0x000fe20000000062 */
[----:B------:R-:W-:Y:S01]  /*12690*/  @P0 IMAD.MOV.U32 R43, RZ, RZ, R42 ;  /* 0x000000ffff2b0224 */ /* 0x000fe200078e002a */
[----:B------:R-:W-:Y:S01]  /*126a0*/  STL [R1+0x2c0], R41 ;  /* 0x0002c02901007387 */ /* 0x000fe20000100800 */
[--C-:B------:R-:W-:Y:S01]  /*126b0*/  @!P2 IMAD.IADD R62, R62, 0x1, -R39.reuse ;  /* 0x000000013e3ea824 */ /* 0x100fe200078e0a27 */
[----:B------:R-:W0:Y:S02]  /*126c0*/  LDCU UR5, c[0x0][0x3b0] ;  /* 0x00007600ff0577ac */ /* 0x000e240008000800 */
[----:B------:R4:W-:Y:S01]  /*126d0*/  STL [R1+0x2bc], R42 ;  /* 0x0002bc2a01007387 */ /* 0x0009e20000100800 */
[----:B-1----:R-:W-:Y:S01]  /*126e0*/  IMAD R58, R58, UR4, RZ ;  /* 0x000000043a3a7c24 */ /* 0x002fe2000f8e02ff */
[----:B------:R-:W1:Y:S01]  /*126f0*/  LDCU UR4, c[0x0][0x3b0] ;  /* 0x00007600ff0477ac */ /* 0x000e620008000800 */
[--C-:B------:R-:W-:Y:S01]  /*12700*/  @!P6 IMAD.IADD R60, R60, 0x1, -R39.reuse ;  /* 0x000000013c3ce824 */ /* 0x100fe200078e0a27 */
[----:B------:R0:W-:Y:S01]  /*12710*/  STS.U8 [R31+UR9+0x4a00], R97 ;  /* 0x004a00611f007988 */ /* 0x0001e20008000009 */
[----:B------:R-:W-:Y:S01]  /*12720*/  @!P4 IMAD.IADD R61, R61, 0x1, -R39 ;  /* 0x000000013d3dc824 */ /* 0x000fe200078e0a27 */
[----:B------:R-:W-:Y:S01]  /*12730*/  ISETP.GT.U32.AND P4, PT, R39, R62, PT ;  /* 0x0000003e2700720c */ /* 0x000fe20003f84070 */
[----:B----4-:R-:W-:Y:S01]  /*12740*/  @P0 IMAD.MOV.U32 R42, RZ, RZ, R41 ;  /* 0x000000ffff2a0224 */ /* 0x010fe200078e0029 */
[C---:B------:R-:W-:Y:S01]  /*12750*/  IADD3 R41, P6, PT, R59.reuse, R38, RZ ;  /* 0x000000263b297210 */ /* 0x040fe20007fde0ff */
[----:B------:R-:W5:Y:S04]  /*12760*/  LDL.LU R156, [R1+0xa44] ;  /* 0x000a4400019c7983 */ /* 0x000f680000300800 */
[----:B------:R4:W2:Y:S01]  /*12770*/  @P0 LDG.E.U8 R98, desc[UR18][R42.64] ;  /* 0x000000122a620981 */ /* 0x0008a2000c1e1100 */
[----:B------:R-:W-:-:S02]  /*12780*/  LEA.HI.X.SX32 R44, R59, R35, 0x1, P6 ;  /* 0x000000233b2c7211 */ /* 0x000fc400030f0eff */
[----:B------:R-:W-:Y:S01]  /*12790*/  ISETP.GE.AND P6, PT, R150, RZ, PT ;  /* 0x000000ff9600720c */ /* 0x000fe20003fc6270 */
[----:B------:R-:W-:Y:S01]  /*127a0*/  @!P5 IMAD.MOV R60, RZ, RZ, -R60 ;  /* 0x000000ffff3cd224 */ /* 0x000fe200078e0a3c */
[----:B----4-:R-:W-:-:S04]  /*127b0*/  IADD3 R42, P2, PT, R58, R38, RZ ;  /* 0x000000263a2a7210 */ /* 0x010fc80007f5e0ff */
[----:B------:R-:W-:Y:S02]  /*127c0*/  LEA.HI.X.SX32 R43, R58, R35, 0x1, P2 ;  /* 0x000000233a2b7211 */ /* 0x000fe400010f0eff */
[C---:B------:R-:W-:Y:S02]  /*127d0*/  ISETP.GT.U32.AND P2, PT, R39.reuse, R61, PT ;  /* 0x0000003d2700720c */ /* 0x040fe40003f44070 */
[----:B------:R-:W-:Y:S02]  /*127e0*/  ISETP.GT.U32.AND P5, PT, R39, R63, PT ;  /* 0x0000003f2700720c */ /* 0x000fe40003fa4070 */
[----:B------:R-:W-:Y:S01]  /*127f0*/  SEL R60, R5, R60, !P3 ;  /* 0x0000003c053c7207 */ /* 0x000fe20005800000 */
[----:B------:R-:W-:Y:S01]  /*12800*/  @!P4 IMAD.IADD R62, R62, 0x1, -R39 ;  /* 0x000000013e3ec824 */ /* 0x000fe200078e0a27 */
[----:B0-----:R-:W-:Y:S02]  /*12810*/  PRMT R97, RZ, 0x7610, R97 ;  /* 0x00007610ff617816 */ /* 0x001fe40000000061 */
[----:B------:R-:W-:Y:S01]  /*12820*/  ISETP.GE.AND P4, PT, R20, RZ, PT ;  /* 0x000000ff1400720c */ /* 0x000fe20003f86270 */
[----:B------:R-:W-:Y:S01]  /*12830*/  IMAD R60, R60, UR12, RZ ;  /* 0x0000000c3c3c7c24 */ /* 0x000fe2000f8e02ff */
[----:B------:R0:W-:Y:S01]  /*12840*/  STL [R1+0x2f0], R42 ;  /* 0x0002f02a01007387 */ /* 0x0001e20000100800 */
[----:B------:R-:W-:Y:S01]  /*12850*/  @!P6 IMAD.MOV R62, RZ, RZ, -R62 ;  /* 0x000000ffff3ee224 */ /* 0x000fe200078e0a3e */
[----:B------:R-:W4:Y:S01]  /*12860*/  LDCU UR12, c[0x0][0x3b0] ;  /* 0x00007600ff0c77ac */ /* 0x000f220008000800 */
[----:B------:R-:W-:Y:S01]  /*12870*/  @!P2 IMAD.IADD R61, R61, 0x1, -R39 ;  /* 0x000000013d3da824 */ /* 0x000fe200078e0a27 */
[----:B------:R-:W-:Y:S04]  /*12880*/  STL [R1+0x2ec], R43 ;  /* 0x0002ec2b01007387 */ /* 0x000fe80000100800 */
[----:B------:R0:W2:Y:S01]  /*12890*/  @P0 LDG.E.U8 R97, desc[UR18][R42.64] ;  /* 0x000000122a610981 */ /* 0x0000a2000c1e1100 */
[----:B------:R-:W-:-:S03]  /*128a0*/  SEL R62, R5, R62, !P3 ;  /* 0x0000003e053e7207 */ /* 0x000fc60005800000 */
[----:B------:R1:W-:Y:S01]  /*128b0*/  STL [R1+0x2f8], R41 ;  /* 0x0002f82901007387 */ /* 0x0003e20000100800 */
[----:B------:R-:W-:-:S03]  /*128c0*/  @!P5 IMAD.IADD R63, R63, 0x1, -R39 ;  /* 0x000000013f3fd824 */ /* 0x000fc600078e0a27 */
[----:B------:R4:W-:Y:S01]  /*128d0*/  STS.U8 [R31+UR9+0x4e00], R96 ;  /* 0x004e00601f007988 */ /* 0x0009e20008000009 */
[----:B0-----:R-:W-:-:S03]  /*128e0*/  @P0 IMAD.MOV.U32 R42, RZ, RZ, R41 ;  /* 0x000000ffff2a0224 */ /* 0x001fc600078e0029 */
[----:B------:R-:W5:Y:S01]  /*128f0*/  LDL.LU R150, [R1+0xa40] ;  /* 0x000a400001967983 */ /* 0x000f620000300800 */
[----:B-1----:R-:W-:Y:S01]  /*12900*/  IADD3 R41, P2, PT, R60, R38, RZ ;  /* 0x000000263c297210 */ /* 0x002fe20007f5e0ff */
[----:B------:R-:W-:Y:S02]  /*12910*/  @P0 IMAD.MOV.U32 R43, RZ, RZ, R44 ;  /* 0x000000ffff2b0224 */ /* 0x000fe400078e002c */
[----:B------:R0:W-:Y:S01]  /*12920*/  STL [R1+0x2f4], R44 ;  /* 0x0002f42c01007387 */ /* 0x0001e20000100800 */
[----:B----4-:R-:W-:Y:S01]  /*12930*/  PRMT R96, RZ, 0x7610, R96 ;  /* 0x00007610ff607816 */ /* 0x010fe20000000060 */
[----:B------:R-:W-:Y:S02]  /*12940*/  @!P4 IMAD.MOV R61, RZ, RZ, -R61 ;  /* 0x000000ffff3dc224 */ /* 0x000fe400078e0a3d */
[----:B------:R1:W-:Y:S01]  /*12950*/  STS.U8 [R31+UR9+0x5200], R95 ;  /* 0x0052005f1f007988 */ /* 0x0003e20008000009 */
[----:B------:R-:W-:Y:S01]  /*12960*/  IMAD R62, R62, UR4, RZ ;  /* 0x000000043e3e7c24 */ /* 0x000fe2000f8e02ff */
[----:B------:R-:W-:Y:S01]  /*12970*/  ISETP.GT.U32.AND P5, PT, R39, R63, PT ;  /* 0x0000003f2700720c */ /* 0x000fe20003fa4070 */
[----:B------:R-:W4:Y:S01]  /*12980*/  LDCU UR4, c[0x0][0x3b0] ;  /* 0x00007600ff0477ac */ /* 0x000f220008000800 */
[----:B------:R3:W2:Y:S01]  /*12990*/  @P0 LDG.E.U8 R96, desc[UR18][R42.64] ;  /* 0x000000122a600981 */ /* 0x0006a2000c1e1100 */
[----:B0-----:R-:W-:-:S02]  /*129a0*/  LEA.HI.X.SX32 R44, R60, R35, 0x1, P2 ;  /* 0x000000233c2c7211 */ /* 0x001fc400010f0eff */
[----:B------:R-:W-:Y:S01]  /*129b0*/  ISETP.GT.U32.AND P6, PT, R39, R64, PT ;  /* 0x000000402700720c */ /* 0x000fe20003fc4070 */
[----:B------:R-:W5:Y:S01]  /*129c0*/  LDL.LU R20, [R1+0xa3c] ;  /* 0x000a3c0001147983 */ /* 0x000f620000300800 */
[----:B-1----:R-:W-:Y:S02]  /*129d0*/  PRMT R95, RZ, 0x7610, R95 ;  /* 0x00007610ff5f7816 */ /* 0x002fe4000000005f */
[----:B------:R-:W-:Y:S01]  /*129e0*/  SEL R61, R5, R61, !P3 ;  /* 0x0000003d053d7207 */ /* 0x000fe20005800000 */
[----:B---3--:R-:W-:Y:S02]  /*129f0*/  @P0 IMAD.MOV.U32 R42, RZ, RZ, R41 ;  /* 0x000000ffff2a0224 */ /* 0x008fe400078e0029 */
[----:B------:R-:W-:Y:S01]  /*12a00*/  @P0 IMAD.MOV.U32 R43, RZ, RZ, R44 ;  /* 0x000000ffff2b0224 */ /* 0x000fe200078e002c */
[----:B------:R-:W-:Y:S02]  /*12a10*/  IADD3 R45, P4, PT, R62, R38, RZ ;  /* 0x000000263e2d7210 */ /* 0x000fe40007f9e0ff */
[----:B------:R-:W-:-:S02]  /*12a20*/  ISETP.GE.AND P2, PT, R21, RZ, PT ;  /* 0x000000ff1500720c */ /* 0x000fc40003f46270 */
[----:B------:R0:W3:Y:S01]  /*12a30*/  @P0 LDG.E.U8 R95, desc[UR18][R42.64] ;  /* 0x000000122a5f0981 */ /* 0x0000e2000c1e1100 */
[----:B------:R-:W-:Y:S01]  /*12a40*/  IMAD R61, R61, UR5, RZ ;  /* 0x000000053d3d7c24 */ /* 0x000fe2000f8e02ff */
[----:B------:R-:W1:Y:S01]  /*12a50*/  LDCU UR5, c[0x0][0x3b0] ;  /* 0x00007600ff0577ac */ /* 0x000e620008000800 */
[--C-:B------:R-:W-:Y:S01]  /*12a60*/  @!P5 IMAD.IADD R63, R63, 0x1, -R39.reuse ;  /* 0x000000013f3fd824 */ /* 0x100fe200078e0a27 */
[----:B------:R4:W-:Y:S01]  /*12a70*/  STL [R1+0x300], R41 ;  /* 0x0003002901007387 */ /* 0x0009e20000100800 */
[----:B0-----:R-:W-:Y:S02]  /*12a80*/  LEA.HI.X.SX32 R42, R62, R35, 0x1, P4 ;  /* 0x000000233e2a7211 */ /* 0x001fe400020f0eff */
[----:B------:R-:W-:Y:S01]  /*12a90*/  ISETP.GT.U32.AND P4, PT, R39, R66, PT ;  /* 0x000000422700720c */ /* 0x000fe20003f84070 */
[----:B------:R-:W-:Y:S01]  /*12aa0*/  @!P6 IMAD.IADD R64, R64, 0x1, -R39 ;  /* 0x000000014040e824 */ /* 0x000fe200078e0a27 */
[----:B----4-:R-:W-:Y:S01]  /*12ab0*/  IADD3 R41, P5, PT, R61, R38, RZ ;  /* 0x000000263d297210 */ /* 0x010fe20007fbe0ff */
[----:B------:R0:W-:Y:S01]  /*12ac0*/  STL [R1+0x2fc], R44 ;  /* 0x0002fc2c01007387 */ /* 0x0001e20000100800 */
[----:B------:R-:W-:-:S02]  /*12ad0*/  @!P2 IMAD.MOV R63, RZ, RZ, -R63 ;  /* 0x000000ffff3fa224 */ /* 0x000fc400078e0a3f */
[----:B------:R-:W-:Y:S01]  /*12ae0*/  ISETP.GT.U32.AND P6, PT, R39, R64, PT ;  /* 0x000000402700720c */ /* 0x000fe20003fc4070 */
[----:B------:R-:W5:Y:S01]  /*12af0*/  LDL.LU R21, [R1+0xa38] ;  /* 0x000a380001157983 */ /* 0x000f620000300800 */
[----:B------:R-:W-:Y:S02]  /*12b00*/  ISETP.GE.AND P2, PT, R18, RZ, PT ;  /* 0x000000ff1200720c */ /* 0x000fe40003f46270 */
[----:B0-----:R-:W-:Y:S02]  /*12b10*/  LEA.HI.X.SX32 R44, R61, R35, 0x1, P5 ;  /* 0x000000233d2c7211 */ /* 0x001fe400028f0eff */
[----:B------:R-:W-:Y:S01]  /*12b20*/  ISETP.GT.U32.AND P5, PT, R39, R65, PT ;  /* 0x000000412700720c */ /* 0x000fe20003fa4070 */
[----:B------:R-:W-:Y:S01]  /*12b30*/  @!P4 IMAD.IADD R66, R66, 0x1, -R39 ;  /* 0x000000014242c824 */ /* 0x000fe200078e0a27 */
[----:B------:R-:W-:Y:S01]  /*12b40*/  SEL R63, R5, R63, !P3 ;  /* 0x0000003f053f7207 */ /* 0x000fe20005800000 */
[----:B------:R0:W-:Y:S01]  /*12b50*/  STS.U8 [R31+UR9+0x5600], R94 ;  /* 0x0056005e1f007988 */ /* 0x0001e20008000009 */
[----:B------:R-:W-:-:S02]  /*12b60*/  @P0 IMAD.MOV.U32 R43, RZ, RZ, R42 ;  /* 0x000000ffff2b0224 */ /* 0x000fc400078e002a */
[----:B------:R-:W-:Y:S01]  /*12b70*/  ISETP.GT.U32.AND P4, PT, R39, R66, PT ;  /* 0x000000422700720c */ /* 0x000fe20003f84070 */
[----:B------:R-:W-:Y:S01]  /*12b80*/  STL [R1+0x328], R45 ;  /* 0x0003282d01007387 */ /* 0x000fe20000100800 */
[----:B------:R-:W-:Y:S01]  /*12b90*/  IMAD R63, R63, UR4, RZ ;  /* 0x000000043f3f7c24 */ /* 0x000fe2000f8e02ff */
[----:B------:R-:W4:Y:S02]  /*12ba0*/  LDCU UR4, c[0x0][0x3b0] ;  /* 0x00007600ff0477ac */ /* 0x000f240008000800 */
[----:B------:R1:W-:Y:S01]  /*12bb0*/  STL [R1+0x324], R42 ;  /* 0x0003242a01007387 */ /* 0x0003e20000100800 */
[----:B0-----:R-:W-:Y:S01]  /*12bc0*/  PRMT R94, RZ, 0x7610, R94 ;  /* 0x00007610ff5e7816 */ /* 0x001fe2000000005e */
[--C-:B------:R-:W-:Y:S02]  /*12bd0*/  @!P5 IMAD.IADD R65, R65, 0x1, -R39.reuse ;  /* 0x000000014141d824 */ /* 0x100fe400078e0a27 */
[----:B------:R0:W-:Y:S01]  /*12be0*/  STS.U8 [R31+UR9+0x5a00], R93 ;  /* 0x005a005d1f007988 */ /* 0x0001e20008000009 */
[----:B------:R-:W-:-:S02]  /*12bf0*/  @!P6 IMAD.IADD R64, R64, 0x1, -R39 ;  /* 0x000000014040e824 */ /* 0x000fc400078e0a27 */
[----:B-1----:R-:W-:Y:S01]  /*12c00*/  @P0 IMAD.MOV.U32 R42, RZ, RZ, R45 ;  /* 0x000000ffff2a0224 */ /* 0x002fe200078e002d */
[----:B------:R1:W-:Y:S01]  /*12c10*/  STL [R1+0x330], R41 ;  /* 0x0003302901007387 */ /* 0x0003e20000100800 */
[----:B0-----:R-:W-:-:S03]  /*12c20*/  PRMT R93, RZ, 0x7610, R93 ;  /* 0x00007610ff5d7816 */ /* 0x001fc6000000005d */
[----:B------:R0:W2:Y:S01]  /*12c30*/  @P0 LDG.E.U8 R94, desc[UR18][R42.64] ;  /* 0x000000122a5e0981 */ /* 0x0000a2000c1e1100 */
[----:B------:R-:W-:Y:S01]  /*12c40*/  @!P2 IMAD.MOV R64, RZ, RZ, -R64 ;  /* 0x000000ffff40a224 */ /* 0x000fe200078e0a40 */
[----:B------:R-:W-:Y:S01]  /*12c50*/  ISETP.GT.U32.AND P5, PT, R39, R65, PT ;  /* 0x000000412700720c */ /* 0x000fe20003fa4070 */
[----:B------:R-:W-:Y:S02]  /*12c60*/  @!P4 IMAD.IADD R66, R66, 0x1, -R39 ;  /* 0x000000014242c824 */ /* 0x000fe400078e0a27 */
[----:B0-----:R-:W-:Y:S02]  /*12c70*/  @P0 IMAD.MOV.U32 R42, RZ, RZ, R41 ;  /* 0x000000ffff2a0224 */ /* 0x001fe400078e0029 */
[----:B------:R-:W-:Y:S01]  /*12c80*/  @P0 IMAD.MOV.U32 R43, RZ, RZ, R44 ;  /* 0x000000ffff2b0224 */ /* 0x000fe200078e002c */
[----:B-1----:R-:W-:Y:S02]  /*12c90*/  IADD3 R41, P6, PT, R63, R38, RZ ;  /* 0x000000263f297210 */ /* 0x002fe40007fde0ff */
[----:B------:R-:W-:-:S02]  /*12ca0*/  ISETP.GE.AND P4, PT, R146, RZ, PT ;  /* 0x000000ff9200720c */ /* 0x000fc40003f86270 */
[----:B------:R0:W2:Y:S01]  /*12cb0*/  @P0 LDG.E.U8 R93, desc[UR18][R42.64] ;  /* 0x000000122a5d0981 */ /* 0x0000a2000c1e1100 */
[----:B------:R-:W-:Y:S02]  /*12cc0*/  SEL R64, R5, R64, !P3 ;  /* 0x0000004005407207 */ /* 0x000fe40005800000 */
[----:B------:R-:W-:Y:S01]  /*12cd0*/  ISETP.GE.AND P2, PT, R19, RZ, PT ;  /* 0x000000ff1300720c */ /* 0x000fe20003f46270 */
[----:B------:R-:W-:Y:S01]  /*12ce0*/  STL [R1+0x32c], R44 ;  /* 0x00032c2c01007387 */ /* 0x000fe20000100800 */
[----:B0-----:R-:W-:Y:S01]  /*12cf0*/  LEA.HI.X.SX32 R42, R63, R35, 0x1, P6 ;  /* 0x000000233f2a7211 */ /* 0x001fe200030f0eff */
[----:B----4-:R-:W-:Y:S01]  /*12d00*/  IMAD R64, R64, UR4, RZ ;  /* 0x0000000440407c24 */ /* 0x010fe2000f8e02ff */
[----:B------:R-:W-:Y:S01]  /*12d10*/  ISETP.GT.U32.AND P6, PT, R39, R69, PT ;  /* 0x000000452700720c */ /* 0x000fe20003fc4070 */
[----:B------:R-:W5:Y:S01]  /*12d20*/  LDL.LU R18, [R1+0xa34] ;  /* 0x000a340001127983 */ /* 0x000f620000300800 */
[----:B------:R-:W-:Y:S01]  /*12d30*/  @!P5 IMAD.IADD R65, R65, 0x1, -R39 ;  /* 0x000000014141d824 */ /* 0x000fe200078e0a27 */
[----:B------:R-:W-:Y:S01]  /*12d40*/  PRMT R91, RZ, 0x7610, R91 ;  /* 0x00007610ff5b7816 */ /* 0x000fe2000000005b */
[----:B------:R-:W-:Y:S01]  /*12d50*/  @P0 IMAD.MOV.U32 R43, RZ, RZ, R42 ;  /* 0x000000ffff2b0224 */ /* 0x000fe200078e002a */
[----:B------:R-:W-:Y:S04]  /*12d60*/  STL [R1+0x338], R41 ;  /* 0x0003382901007387 */ /* 0x000fe80000100800 */
[----:B------:R-:W-:Y:S01]  /*12d70*/  @!P2 IMAD.MOV R66, RZ, RZ, -R66 ;  /* 0x000000ffff42a224 */ /* 0x000fe200078e0a42 */
[----:B------:R-:W0:Y:S01]  /*12d80*/  LDCU UR4, c[0x0][0x3b0] ;  /* 0x00007600ff0477ac */ /* 0x000e220008000800 */
[----:B------:R1:W-:Y:S01]  /*12d90*/  STL [R1+0x334], R42 ;  /* 0x0003342a01007387 */ /* 0x0003e20000100800 */
[----:B------:R-:W-:Y:S01]  /*12da0*/  @!P4 IMAD.MOV R65, RZ, RZ, -R65 ;  /* 0x000000ffff41c224 */ /* 0x000fe200078e0a41 */
[----:B------:R-:W-:Y:S01]  /*12db0*/  ISETP.GT.U32.AND P4, PT, R39, R68, PT ;  /* 0x000000442700720c */ /* 0x000fe20003f84070 */
[----:B------:R-:W-:Y:S01]  /*12dc0*/  @!P6 IMAD.IADD R69, R69, 0x1, -R39 ;  /* 0x000000014545e824 */ /* 0x000fe200078e0a27 */
[----:B------:R-:W-:Y:S01]  /*12dd0*/  SEL R66, R5, R66, !P3 ;  /* 0x0000004205427207 */ /* 0x000fe20005800000 */
[----:B------:R-:W5:Y:S01]  /*12de0*/  LDL.LU R19, [R1+0xa30] ;  /* 0x000a300001137983 */ /* 0x000f620000300800 */
[----:B-1----:R-:W-:Y:S01]  /*12df0*/  @P0 IMAD.MOV.U32 R42, RZ, RZ, R41 ;  /* 0x000000ffff2a0224 */ /* 0x002fe200078e0029 */
[----:B------:R-:W-:-:S02]  /*12e00*/  IADD3 R41, P5, PT, R64, R38, RZ ;  /* 0x0000002640297210 */ /* 0x000fc40007fbe0ff */
[----:B------:R-:W5:Y:S02]  /*12e10*/  LDL.LU R146, [R1+0xa2c] ;  /* 0x000a2c0001927983 */ /* 0x000f640000300800 */
[----:B------:R-:W-:Y:S02]  /*12e20*/  LEA.HI.X.SX32 R44, R64, R35, 0x1, P5 ;  /* 0x00000023402c7211 */ /* 0x000fe400028f0eff */
[----:B------:R1:W4:Y:S01]  /*12e30*/  @P0 LDG.E.U8 R92, desc[UR18][R42.64] ;  /* 0x000000122a5c0981 */ /* 0x000322000c1e1100 */
[C---:B------:R-:W-:Y:S02]  /*12e40*/  ISETP.GT.U32.AND P5, PT, R39.reuse, R67, PT ;  /* 0x000000432700720c */ /* 0x040fe40003fa4070 */
[----:B------:R-:W-:Y:S02]  /*12e50*/  ISETP.GT.U32.AND P6, PT, R39, R69, PT ;  /* 0x000000452700720c */ /* 0x000fe40003fc4070 */
[----:B------:R-:W-:Y:S01]  /*12e60*/  SEL R65, R5, R65, !P3 ;  /* 0x0000004105417207 */ /* 0x000fe20005800000 */
[----:B------:R0:W-:Y:S04]  /*12e70*/  STL [R1+0x340], R41 ;  /* 0x0003402901007387 */ /* 0x0001e80000100800 */
[----:B------:R-:W-:Y:S01]  /*12e80*/  IMAD R65, R65, UR12, RZ ;  /* 0x0000000c41417c24 */ /* 0x000fe2000f8e02ff */
[----:B------:R-:W-:Y:S01]  /*12e90*/  ISETP.GE.AND P2, PT, R139, RZ, PT ;  /* 0x000000ff8b00720c */ /* 0x000fe20003f46270 */
[----:B-1----:R-:W-:-:S02]  /*12ea0*/  @P0 IMAD.MOV.U32 R42, RZ, RZ, R41 ;  /* 0x000000ffff2a0224 */ /* 0x002fc400078e0029 */
[----:B------:R-:W-:Y:S02]  /*12eb0*/  @P0 IMAD.MOV.U32 R43, RZ, RZ, R44 ;  /* 0x000000ffff2b0224 */ /* 0x000fe400078e002c */
[----:B------:R-:W-:Y:S02]  /*12ec0*/  IMAD R66, R66, UR5, RZ ;  /* 0x0000000542427c24 */ /* 0x000fe4000f8e02ff */
[--C-:B------:R-:W-:Y:S01]  /*12ed0*/  @!P4 IMAD.IADD R68, R68, 0x1, -R39.reuse ;  /* 0x000000014444c824 */ /* 0x100fe200078e0a27 */
[----:B0-----:R-:W-:Y:S01]  /*12ee0*/  IADD3 R41, P4, PT, R65, R38, RZ ;  /* 0x0000002641297210 */ /* 0x001fe20007f9e0ff */
[--C-:B------:R-:W-:Y:S01]  /*12ef0*/  @!P5 IMAD.IADD R67, R67, 0x1, -R39.reuse ;  /* 0x000000014343d824 */ /* 0x100fe200078e0a27 */
[----:B------:R0:W-:Y:S01]  /*12f00*/  STL [R1+0x33c], R44 ;  /* 0x00033c2c01007387 */ /* 0x0001e20000100800 */
[----:B------:R-:W-:Y:S01]  /*12f10*/  @!P6 IMAD.IADD R69, R69, 0x1, -R39 ;  /* 0x000000014545e824 */ /* 0x000fe200078e0a27 */
[----:B------:R-:W-:Y:S01]  /*12f20*/  ISETP.GT.U32.AND P5, PT, R39, R68, PT ;  /* 0x000000442700720c */ /* 0x000fe20003fa4070 */
[----:B------:R-:W1:Y:S01]  /*12f30*/  LDCU UR5, c[0x0][0x3b0] ;  /* 0x00007600ff0577ac */ /* 0x000e620008000800 */
[----:B------:R0:W2:Y:S01]  /*12f40*/  @P0 LDG.E.U8 R91, desc[UR18][R42.64] ;  /* 0x000000122a5b0981 */ /* 0x0000a2000c1e1100 */
[----:B------:R-:W1:Y:S01]  /*12f50*/  LDCU UR12, c[0x0][0x3b0] ;  /* 0x00007600ff0c77ac */ /* 0x000e620008000800 */
[----:B------:R-:W-:-:S02]  /*12f60*/  PRMT R90, RZ, 0x7610, R90 ;  /* 0x00007610ff5a7816 */ /* 0x000fc4000000005a */
[----:B------:R-:W5:Y:S01]  /*12f70*/  LDL.LU R139, [R1+0xa28] ;  /* 0x000a2800018b7983 */ /* 0x000f620000300800 */
[----:B0-----:R-:W-:Y:S02]  /*12f80*/  LEA.HI.X.SX32 R44, R65, R35, 0x1, P4 ;  /* 0x00000023412c7211 */ /* 0x001fe400020f0eff */
[----:B------:R-:W-:Y:S02]  /*12f90*/  ISETP.GT.U32.AND P4, PT, R39, R67, PT ;  /* 0x000000432700720c */ /* 0x000fe40003f84070 */
[----:B------:R-:W-:-:S04]  /*12fa0*/  IADD3 R42, P6, PT, R66, R38, RZ ;  /* 0x00000026422a7210 */ /* 0x000fc80007fde0ff */
[----:B------:R-:W-:Y:S02]  /*12fb0*/  LEA.HI.X.SX32 R43, R66, R35, 0x1, P6 ;  /* 0x00000023422b7211 */ /* 0x000fe400030f0eff */
[----:B------:R-:W-:Y:S01]  /*12fc0*/  ISETP.GT.U32.AND P6, PT, R39, R70, PT ;  /* 0x000000462700720c */ /* 0x000fe20003fc4070 */
[----:B------:R-:W-:Y:S01]  /*12fd0*/  @!P2 IMAD.MOV R69, RZ, RZ, -R69 ;  /* 0x000000ffff45a224 */ /* 0x000fe200078e0a45 */
[----:B------:R-:W-:Y:S01]  /*12fe0*/  ISETP.GE.AND P2, PT, R16, RZ, PT ;  /* 0x000000ff1000720c */ /* 0x000fe20003f46270 */
[--C-:B------:R-:W-:Y:S01]  /*12ff0*/  @!P5 IMAD.IADD R68, R68, 0x1, -R39.reuse ;  /* 0x000000014444d824 */ /* 0x100fe200078e0a27 */
[----:B------:R-:W-:Y:S01]  /*13000*/  ISETP.GE.AND P5, PT, R17, RZ, PT ;  /* 0x000000ff1100720c */ /* 0x000fe20003fa6270 */
[----:B------:R-:W-:Y:S01]  /*13010*/  @!P4 IMAD.IADD R67, R67, 0x1, -R39 ;  /* 0x000000014343c824 */ /* 0x000fe200078e0a27 */
[----:B------:R-:W-:Y:S01]  /*13020*/  ISETP.GT.U32.AND P4, PT, R39, R71, PT ;  /* 0x000000472700720c */ /* 0x000fe20003f84070 */
[----:B------:R0:W-:Y:S01]  /*13030*/  STL [R1+0x368], R42 ;  /* 0x0003682a01007387 */ /* 0x0001e20000100800 */
[----:B------:R-:W-:-:S02]  /*13040*/  SEL R69, R5, R69, !P3 ;  /* 0x0000004505457207 */ /* 0x000fc40005800000 */
[----:B------:R-:W-:Y:S01]  /*13050*/  PRMT R89, RZ, 0x7610, R89 ;  /* 0x00007610ff597816 */ /* 0x000fe20000000059 */
[----:B------:R0:W2:Y:S02]  /*13060*/  @P0 LDG.E.U8 R90, desc[UR18][R42.64] ;  /* 0x000000122a5a0981 */ /* 0x0000a4000c1e1100 */
[----:B------:R-:W-:Y:S02]  /*13070*/  @!P6 IMAD.IADD R70, R70, 0x1, -R39 ;  /* 0x000000014646e824 */ /* 0x000fe400078e0a27 */
[----:B------:R-:W-:-:S03]  /*13080*/  @!P2 IMAD.MOV R68, RZ, RZ, -R68 ;  /* 0x000000ffff44a224 */ /* 0x000fc600078e0a44 */
[----:B------:R-:W-:Y:S01]  /*13090*/  ISETP.GT.U32.AND P6, PT, R39, R70, PT ;  /* 0x000000462700720c */ /* 0x000fe20003fc4070 */
[----:B------:R-:W-:Y:S01]  /*130a0*/  IMAD R69, R69, UR4, RZ ;  /* 0x0000000445457c24 */ /* 0x000fe2000f8e02ff */
[----:B------:R1:W-:Y:S01]  /*130b0*/  STL [R1+0x370], R41 ;  /* 0x0003702901007387 */ /* 0x0003e20000100800 */
[----:B------:R-:W-:Y:S01]  /*130c0*/  @!P5 IMAD.MOV R67, RZ, RZ, -R67 ;  /* 0x000000ffff43d224 */ /* 0x000fe200078e0a43 */
[----:B------:R-:W-:Y:S01]  /*130d0*/  SEL R68, R5, R68, !P3 ;  /* 0x0000004405447207 */ /* 0x000fe20005800000 */
[----:B------:R-:W-:Y:S01]  /*130e0*/  @!P4 IMAD.IADD R71, R71, 0x1, -R39 ;  /* 0x000000014747c824 */ /* 0x000fe200078e0a27 */
[----:B------:R1:W-:Y:S01]  /*130f0*/  STL [R1+0x364], R43 ;  /* 0x0003642b01007387 */ /* 0x0003e20000100800 */
[----:B0-----:R-:W-:Y:S01]  /*13100*/  @P0 IMAD.MOV.U32 R42, RZ, RZ, R41 ;  /* 0x000000ffff2a0224 */ /* 0x001fe200078e0029 */
[----:B------:R-:W-:Y:S01]  /*13110*/  ISETP.GE.AND P2, PT, R14, RZ, PT ;  /* 0x000000ff0e00720c */ /* 0x000fe20003f46270 */
[----:B------:R-:W0:Y:S01]  /*13120*/  LDCU UR4, c[0x0][0x3b0] ;  /* 0x00007600ff0477ac */ /* 0x000e220008000800 */
[----:B------:R-:W-:Y:S01]  /*13130*/  ISETP.GT.U32.AND P4, PT, R39, R72, PT ;  /* 0x000000482700720c */ /* 0x000fe20003f84070 */
[----:B-1----:R-:W-:Y:S01]  /*13140*/  IMAD R68, R68, UR5, RZ ;  /* 0x0000000544447c24 */ /* 0x002fe2000f8e02ff */
[-C--:B------:R-:W-:Y:S01]  /*13150*/  IADD3 R41, P5, PT, R69, R38.reuse, RZ ;  /* 0x0000002645297210 */ /* 0x080fe20007fbe0ff */
[----:B------:R-:W-:Y:S01]  /*13160*/  @P0 IMAD.MOV.U32 R43, RZ, RZ, R44 ;  /* 0x000000ffff2b0224 */ /* 0x000fe200078e002c */
[----:B------:R-:W-:Y:S01]  /*13170*/  SEL R67, R5, R67, !P3 ;  /* 0x0000004305437207 */ /* 0x000fe20005800000 */
[----:B------:R-:W-:Y:S01]  /*13180*/  STL [R1+0x36c], R44 ;  /* 0x00036c2c01007387 */ /* 0x000fe20000100800 */
[----:B------:R-:W-:Y:S01]  /*13190*/  @!P6 IMAD.IADD R70, R70, 0x1, -R39 ;  /* 0x000000014646e824 */ /* 0x000fe200078e0a27 */
[----:B------:R-:W-:Y:S01]  /*131a0*/  PRMT R88, RZ, 0x7610, R88 ;  /* 0x00007610ff587816 */ /* 0x000fe20000000058 */
[----:B------:R-:W1:Y:S01]  /*131b0*/  LDCU UR5, c[0x0][0x3b0] ;  /* 0x00007600ff0577ac */ /* 0x000e620008000800 */
[----:B------:R0:W2:Y:S01]  /*131c0*/  @P0 LDG.E.U8 R89, desc[UR18][R42.64] ;  /* 0x000000122a590981 */ /* 0x0000a2000c1e1100 */
[----:B------:R-:W-:Y:S01]  /*131d0*/  IMAD R67, R67, UR12, RZ ;  /* 0x0000000c43437c24 */ /* 0x000fe2000f8e02ff */
[----:B------:R-:W-:-:S02]  /*131e0*/  IADD3 R45, P6, PT, R68, R38, RZ ;  /* 0x00000026442d7210 */ /* 0x000fc40007fde0ff */
[----:B------:R-:W5:Y:S01]  /*131f0*/  LDL.LU R16, [R1+0xa24] ;  /* 0x000a240001107983 */ /* 0x000f620000300800 */
[----:B------:R-:W-:Y:S01]  /*13200*/  @!P2 IMAD.MOV R70, RZ, RZ, -R70 ;  /* 0x000000ffff46a224 */ /* 0x000fe200078e0a46 */
[----:B------:R-:W-:Y:S01]  /*13210*/  PRMT R87, RZ, 0x7610, R87 ;  /* 0x00007610ff577816 */ /* 0x000fe20000000057 */
[----:B------:R-:W-:Y:S01]  /*13220*/  @!P4 IMAD.IADD R72, R72, 0x1, -R39 ;  /* 0x000000014848c824 */ /* 0x000fe200078e0a27 */
[----:B------:R-:W5:Y:S01]  /*13230*/  LDL.LU R17, [R1+0xa20] ;  /* 0x000a200001117983 */ /* 0x000f620000300800 */
[-C--:B0-----:R-:W-:Y:S01]  /*13240*/  LEA.HI.X.SX32 R42, R69, R35.reuse, 0x1, P5 ;  /* 0x00000023452a7211 */ /* 0x081fe200028f0eff */
[----:B------:R-:W0:Y:S02]  /*13250*/  LDCU UR12, c[0x0][0x3b0] ;  /* 0x00007600ff0c77ac */ /* 0x000e240008000800 */
[----:B------:R-:W5:Y:S01]  /*13260*/  LDL.LU R14, [R1+0xa1c] ;  /* 0x000a1c00010e7983 */ /* 0x000f620000300800 */
[----:B------:R-:W-:Y:S01]  /*13270*/  LEA.HI.X.SX32 R120, R68, R35, 0x1, P6 ;  /* 0x0000002344787211 */ /* 0x000fe200030f0eff */
[----:B------:R-:W-:-:S02]  /*13280*/  @P0 IMAD.MOV.U32 R43, RZ, RZ, R42 ;  /* 0x000000ffff2b0224 */ /* 0x000fc400078e002a */
[----:B------:R-:W-:Y:S01]  /*13290*/  STL [R1+0x378], R41 ;  /* 0x0003782901007387 */ /* 0x000fe20000100800 */
[----:B------:R-:W-:-:S03]  /*132a0*/  ISETP.GT.U32.AND P5, PT, R39, R71, PT ;  /* 0x000000472700720c */ /* 0x000fc60003fa4070 */
[----:B------:R0:W-:Y:S01]  /*132b0*/  STL [R1+0x374], R42 ;  /* 0x0003742a01007387 */ /* 0x0001e20000100800 */
[----:B------:R-:W-:Y:S02]  /*132c0*/  ISETP.GT.U32.AND P2, PT, R39, R73, PT ;  /* 0x000000492700720c */ /* 0x000fe40003f44070 */
[----:B------:R-:W-:Y:S01]  /*132d0*/  ISETP.GE.AND P4, PT, R15, RZ, PT ;  /* 0x000000ff0f00720c */ /* 0x000fe20003f86270 */
[----:B0-----:R-:W-:Y:S01]  /*132e0*/  @P0 IMAD.MOV.U32 R42, RZ, RZ, R41 ;  /* 0x000000ffff2a0224 */ /* 0x001fe200078e0029 */
[----:B------:R-:W-:-:S04]  /*132f0*/  IADD3 R41, P6, PT, R67, R38, RZ ;  /* 0x0000002643297210 */ /* 0x000fc80007fde0ff */
[----:B------:R-:W-:Y:S01]  /*13300*/  LEA.HI.X.SX32 R44, R67, R35, 0x1, P6 ;  /* 0x00000023432c7211 */ /* 0x000fe200030f0eff */
[----:B------:R0:W2:Y:S01]  /*13310*/  @P0 LDG.E.U8 R88, desc[UR18][R42.64] ;  /* 0x000000122a580981 */ /* 0x0000a2000c1e1100 */
[----:B------:R-:W-:Y:S02]  /*13320*/  ISETP.GT.U32.AND P6, PT, R39, R72, PT ;  /* 0x000000482700720c */ /* 0x000fe40003fc4070 */
[----:B------:R-:W-:Y:S01]  /*13330*/  SEL R70, R5, R70, !P3 ;  /* 0x0000004605467207 */ /* 0x000fe20005800000 */
[----:B------:R-:W-:Y:S01]  /*13340*/  @!P5 IMAD.IADD R71, R71, 0x1, -R39 ;  /* 0x000000014747d824 */ /* 0x000fe200078e0a27 */
[----:B------:R-:W-:Y:S01]  /*13350*/  PRMT R69, RZ, 0x7610, R69 ;  /* 0x00007610ff457816 */ /* 0x000fe20000000045 */
[----:B0-----:R-:W-:Y:S02]  /*13360*/  @P0 IMAD.MOV.U32 R42, RZ, RZ, R45 ;  /* 0x000000ffff2a0224 */ /* 0x001fe400078e002d */
[----:B------:R-:W-:Y:S02]  /*13370*/  @P0 IMAD.MOV.U32 R43, RZ, RZ, R120 ;  /* 0x000000ffff2b0224 */ /* 0x000fe400078e0078 */
[----:B------:R-:W-:-:S03]  /*13380*/  @!P2 IMAD.IADD R73, R73, 0x1, -R39 ;  /* 0x000000014949a824 */ /* 0x000fc600078e0a27 */
[----:B------:R0:W2:Y:S01]  /*13390*/  @P0 LDG.E.U8 R87, desc[UR18][R42.64] ;  /* 0x000000122a570981 */ /* 0x0000a2000c1e1100 */
[----:B------:R-:W-:Y:S01]  /*133a0*/  IMAD R70, R70, UR13, RZ ;  /* 0x0000000d46467c24 */ /* 0x000fe2000f8e02ff */
[----:B------:R-:W-:Y:S01]  /*133b0*/  ISETP.GE.AND P5, PT, R138, RZ, PT ;  /* 0x000000ff8a00720c */ /* 0x000fe20003fa6270 */
[----:B------:R-:W-:Y:S02]  /*133c0*/  @!P4 IMAD.MOV R71, RZ, RZ, -R71 ;  /* 0x000000ffff47c224 */ /* 0x000fe400078e0a47 */
[----:B------:R-:W-:Y:S01]  /*133d0*/  @!P6 IMAD.IADD R72, R72, 0x1, -R39 ;  /* 0x000000014848e824 */ /* 0x000fe200078e0a27 */
[C---:B------:R-:W-:Y:S01]  /*133e0*/  ISETP.GT.U32.AND P6, PT, R39.reuse, R73, PT ;  /* 0x000000492700720c */ /* 0x040fe20003fc4070 */
[----:B------:R-:W-:Y:S01]  /*133f0*/  STL [R1+0x380], R45 ;  /* 0x0003802d01007387 */ /* 0x000fe20000100800 */
[----:B0-----:R-:W-:Y:S02]  /*13400*/  @P0 IMAD.MOV.U32 R42, RZ, RZ, R41 ;  /* 0x000000ffff2a0224 */ /* 0x001fe400078e0029 */
[----:B------:R-:W-:Y:S01]  /*13410*/  @P0 IMAD.MOV.U32 R43, RZ, RZ, R44 ;  /* 0x000000ffff2b0224 */ /* 0x000fe200078e002c */
[----:B------:R-:W-:Y:S01]  /*13420*/  ISETP.GT.U32.AND P4, PT, R39, R74, PT ;  /* 0x0000004a2700720c */ /* 0x000fe20003f84070 */
[----:B------:R-:W0:Y:S03]  /*13430*/  LDCU UR13, c[0x0][0x3b0] ;  /* 0x00007600ff0d77ac */ /* 0x000e260008000800 */
[----:B------:R1:W2:Y:S01]  /*13440*/  @P0 LDG.E.U8 R69, desc[UR18][R42.64] ;  /* 0x000000122a450981 */ /* 0x0002a2000c1e1100 */
[----:B------:R-:W-:-:S02]  /*13450*/  SEL R71, R5, R71, !P3 ;  /* 0x0000004705477207 */ /* 0x000fc40005800000 */
[----:B-1----:R-:W-:-:S03]  /*13460*/  IADD3 R42, P2, PT, R70, R38, RZ ;  /* 0x00000026462a7210 */ /* 0x002fc60007f5e0ff */
[----:B------:R-:W-:Y:S01]  /*13470*/  IMAD R71, R71, UR4, RZ ;  /* 0x0000000447477c24 */ /* 0x000fe2000f8e02ff */
[----:B------:R-:W-:Y:S01]  /*13480*/  STL [R1+0x37c], R120 ;  /* 0x00037c7801007387 */ /* 0x000fe20000100800 */
[----:B------:R-:W1:Y:S01]  /*13490*/  LDCU UR4, c[0x0][0x3b0] ;  /* 0x00007600ff0477ac */ /* 0x000e620008000800 */
[----:B------:R-:W-:Y:S02]  /*134a0*/  LEA.HI.X.SX32 R43, R70, R35, 0x1, P2 ;  /* 0x00000023462b7211 */ /* 0x000fe400010f0eff */
[----:B------:R-:W-:Y:S01]  /*134b0*/  ISETP.GE.AND P2, PT, R135, RZ, PT ;  /* 0x000000ff8700720c */ /* 0x000fe20003f46270 */
[----:B------:R0:W-:Y:S01]  /*134c0*/  STL [R1+0x3a8], R41 ;  /* 0x0003a82901007387 */ /* 0x0001e20000100800 */
[----:B------:R-:W-:Y:S02]  /*134d0*/  @!P5 IMAD.MOV R72, RZ, RZ, -R72 ;  /* 0x000000ffff48d224 */ /* 0x000fe400078e0a48 */
[--C-:B------:R-:W-:Y:S01]  /*134e0*/  @!P6 IMAD.IADD R73, R73, 0x1, -R39.reuse ;  /* 0x000000014949e824 */ /* 0x100fe200078e0a27 */
[----:B------:R-:W-:Y:S01]  /*134f0*/  ISETP.GT.U32.AND P6, PT, R39, R76, PT ;  /* 0x0000004c2700720c */ /* 0x000fe20003fc4070 */
[----:B------:R-:W5:Y:S01]  /*13500*/  LDL.LU R15, [R1+0xa18] ;  /* 0x000a1800010f7983 */ /* 0x000f620000300800 */
[----:B------:R-:W-:Y:S01]  /*13510*/  @!P4 IMAD.IADD R74, R74, 0x1, -R39 ;  /* 0x000000014a4ac824 */ /* 0x000fe200078e0a27 */
[----:B0-----:R-:W-:-:S02]  /*13520*/  IADD3 R41, P5, PT, R71, R38, RZ ;  /* 0x0000002647297210 */ /* 0x001fc40007fbe0ff */
[----:B------:R0:W-:Y:S01]  /*13530*/  STL [R1+0x3a4], R44 ;  /* 0x0003a42c01007387 */ /* 0x0001e20000100800 */
[----:B------:R-:W-:Y:S02]  /*13540*/  SEL R72, R5, R72, !P3 ;  /* 0x0000004805487207 */ /* 0x000fe40005800000 */
[----:B------:R-:W-:Y:S01]  /*13550*/  @!P2 IMAD.MOV R73, RZ, RZ, -R73 ;  /* 0x000000ffff49a224 */ /* 0x000fe200078e0a49 */
[----:B------:R-:W-:Y:S01]  /*13560*/  PRMT R68, RZ, 0x7610, R68 ;  /* 0x00007610ff447816 */ /* 0x000fe20000000044 */
[----:B------:R-:W5:Y:S01]  /*13570*/  LDL.LU R138, [R1+0xa14] ;  /* 0x000a1400018a7983 */ /* 0x000f620000300800 */
[----:B------:R-:W-:Y:S02]  /*13580*/  ISETP.GT.U32.AND P4, PT, R39, R74, PT ;  /* 0x0000004a2700720c */ /* 0x000fe40003f84070 */
[----:B0-----:R-:W-:Y:S01]  /*13590*/  LEA.HI.X.SX32 R44, R71, R35, 0x1, P5 ;  /* 0x00000023472c7211 */ /* 0x001fe200028f0eff */
[----:B------:R-:W-:Y:S01]  /*135a0*/  IMAD R72, R72, UR5, RZ ;  /* 0x0000000548487c24 */ /* 0x000fe2000f8e02ff */
[----:B------:R-:W-:Y:S01]  /*135b0*/  ISETP.GT.U32.AND P5, PT, R39, R75, PT ;  /* 0x0000004b2700720c */ /* 0x000fe20003fa4070 */
[----:B------:R0:W-:Y:S01]  /*135c0*/  STL [R1+0x3b0], R42 ;  /* 0x0003b02a01007387 */ /* 0x0001e20000100800 */
[----:B------:R-:W-:Y:S01]  /*135d0*/  PRMT R67, RZ, 0x7610, R67 ;  /* 0x00007610ff437816 */ /* 0x000fe20000000043 */
[--C-:B------:R-:W-:Y:S01]  /*135e0*/  @!P6 IMAD.IADD R76, R76, 0x1, -R39.reuse ;  /* 0x000000014c4ce824 */ /* 0x100fe200078e0a27 */
[----:B------:R-:W-:Y:S01]  /*135f0*/  SEL R73, R5, R73, !P3 ;  /* 0x0000004905497207 */ /* 0x000fe20005800000 */
[----:B------:R-:W5:Y:S04]  /*13600*/  LDL.LU R135, [R1+0xa10] ;  /* 0x000a100001877983 */ /* 0x000f680000300800 */
[----:B------:R0:W2:Y:S01]  /*13610*/  @P0 LDG.E.U8 R68, desc[UR18][R42.64] ;  /* 0x000000122a440981 */ /* 0x0000a2000c1e1100 */
[----:B------:R-:W-:Y:S01]  /*13620*/  ISETP.GE.AND P2, PT, R12, RZ, PT ;  /* 0x000000ff0c00720c */ /* 0x000fe20003f46270 */
[----:B------:R-:W-:Y:S01]  /*13630*/  @!P4 IMAD.IADD R74, R74, 0x1, -R39 ;  /* 0x000000014a4ac824 */ /* 0x000fe200078e0a27 */
[----:B------:R-:W3:Y:S01]  /*13640*/  LDCU UR5, c[0x0][0x3b0] ;  /* 0x00007600ff0577ac */ /* 0x000ee20008000800 */
[----:B------:R1:W-:Y:S04]  /*13650*/  STL [R1+0x3ac], R43 ;  /* 0x0003ac2b01007387 */ /* 0x0003e80000100800 */
[----:B------:R-:W-:Y:S01]  /*13660*/  STL [R1+0x3b8], R41 ;  /* 0x0003b82901007387 */ /* 0x000fe20000100800 */
[----:B0-----:R-:W-:-:S03]  /*13670*/  @P0 IMAD.MOV.U32 R42, RZ, RZ, R41 ;  /* 0x000000ffff2a0224 */ /* 0x001fc600078e0029 */
[----:B------:R0:W-:Y:S01]  /*13680*/  STL [R1+0x3b4], R44 ;  /* 0x0003b42c01007387 */ /* 0x0001e20000100800 */
[----:B-1----:R-:W-:Y:S02]  /*13690*/  @P0 IMAD.MOV.U32 R43, RZ, RZ, R44 ;  /* 0x000000ffff2b0224 */ /* 0x002fe400078e002c */
[----:B------:R-:W-:Y:S01]  /*136a0*/  IMAD R73, R73, UR4, RZ ;  /* 0x0000000449497c24 */ /* 0x000fe2000f8e02ff */
[----:B------:R-:W5:Y:S01]  /*136b0*/  LDL.LU R12, [R1+0xa0c] ;  /* 0x000a0c00010c7983 */ /* 0x000f620000300800 */
[----:B------:R-:W-:-:S03]  /*136c0*/  @!P5 IMAD.IADD R75, R75, 0x1, -R39 ;  /* 0x000000014b4bd824 */ /* 0x000fc600078e0a27 */
[----:B------:R1:W2:Y:S01]  /*136d0*/  @P0 LDG.E.U8 R67, desc[UR18][R42.64] ;  /* 0x000000122a430981 */ /* 0x0002a2000c1e1100 */
[CC--:B0-----:R-:W-:Y:S01]  /*136e0*/  IADD3 R44, P6, PT, R72.reuse, R38.reuse, RZ ;  /* 0x00000026482c7210 */ /* 0x0c1fe20007fde0ff */
[----:B------:R-:W-:Y:S01]  /*136f0*/  @!P2 IMAD.MOV R74, RZ, RZ, -R74 ;  /* 0x000000ffff4aa224 */ /* 0x000fe200078e0a4a */
[----:B------:R-:W-:Y:S01]  /*13700*/  IADD3 R41, P4, PT, R73, R38, RZ ;  /* 0x0000002649297210 */ /* 0x000fe20007f9e0ff */
[----:B------:R-:W0:Y:S01]  /*13710*/  LDCU UR4, c[0x0][0x3b0] ;  /* 0x00007600ff0477ac */ /* 0x000e220008000800 */
[C---:B------:R-:W-:Y:S01]  /*13720*/  ISETP.GT.U32.AND P5, PT, R39.reuse, R76, PT ;  /* 0x0000004c2700720c */ /* 0x040fe20003fa4070 */
[----:B------:R-:W-:Y:S01]  /*13730*/  STL [R1+0x3c0], R44 ;  /* 0x0003c02c01007387 */ /* 0x000fe20000100800 */
[----:B-1----:R-:W-:Y:S02]  /*13740*/  LEA.HI.X.SX32 R42, R72, R35, 0x1, P6 ;  /* 0x00000023482a7211 */ /* 0x002fe400030f0eff */
[----:B------:R-:W-:-:S03]  /*13750*/  ISETP.GT.U32.AND P6, PT, R39, R75, PT ;  /* 0x0000004b2700720c */ /* 0x000fc60003fc4070 */
[----:B------:R1:W-:Y:S01]  /*13760*/  STL [R1+0x3bc], R42 ;  /* 0x0003bc2a01007387 */ /* 0x0003e20000100800 */
[----:B------:R-:W-:Y:S02]  /*13770*/  @P0 IMAD.MOV.U32 R43, RZ, RZ, R42 ;  /* 0x000000ffff2b0224 */ /* 0x000fe400078e002a */
[----:B-1----:R-:W-:Y:S01]  /*13780*/  @P0 IMAD.MOV.U32 R42, RZ, RZ, R44 ;  /* 0x000000ffff2a0224 */ /* 0x002fe200078e002c */
[----:B------:R-:W-:Y:S02]  /*13790*/  LEA.HI.X.SX32 R44, R73, R35, 0x1, P4 ;  /* 0x00000023492c7211 */ /* 0x000fe400020f0eff */
[----:B------:R-:W-:Y:S02]  /*137a0*/  ISETP.GE.AND P4, PT, R13, RZ, PT ;  /* 0x000000ff0d00720c */ /* 0x000fe40003f86270 */
[----:B------:R-:W-:Y:S01]  /*137b0*/  ISETP.GT.U32.AND P2, PT, R39, R79, PT ;  /* 0x0000004f2700720c */ /* 0x000fe20003f44070 */
[--C-:B------:R-:W-:Y:S02]  /*137c0*/  @!P5 IMAD.IADD R76, R76, 0x1, -R39.reuse ;  /* 0x000000014c4cd824 */ /* 0x100fe400078e0a27 */
[----:B------:R-:W-:Y:S01]  /*137d0*/  @!P6 IMAD.IADD R75, R75, 0x1, -R39 ;  /* 0x000000014b4be824 */ /* 0x000fe200078e0a27 */
[----:B------:R-:W-:-:S02]  /*137e0*/  ISETP.GE.AND P6, PT, R10, RZ, PT ;  /* 0x000000ff0a00720c */ /* 0x000fc40003fc6270 */
[----:B------:R-:W-:Y:S02]  /*137f0*/  ISETP.GT.U32.AND P5, PT, R39, R78, PT ;  /* 0x0000004e2700720c */ /* 0x000fe40003fa4070 */
[----:B------:R-:W-:-:S03]  /*13800*/  SEL R74, R5, R74, !P3 ;  /* 0x0000004a054a7207 */ /* 0x000fc60005800000 */
[----:B------:R-:W-:Y:S01]  /*13810*/  @!P4 IMAD.MOV R76, RZ, RZ, -R76 ;  /* 0x000000ffff4cc224 */ /* 0x000fe200078e0a4c */
[----:B------:R-:W-:Y:S01]  /*13820*/  PRMT R66, RZ, 0x7610, R66 ;  /* 0x00007610ff427816 */ /* 0x000fe20000000042 */
[----:B------:R-:W-:Y:S01]  /*13830*/  IMAD R74, R74, UR12, RZ ;  /* 0x0000000c4a4a7c24 */ /* 0x000fe2000f8e02ff */
[----:B------:R1:W-:Y:S01]  /*13840*/  STL [R1+0x3e8], R41 ;  /* 0x0003e82901007387 */ /* 0x0003e20000100800 */
[----:B------:R-:W-:Y:S01]  /*13850*/  @!P2 IMAD.IADD R79, R79, 0x1, -R39 ;  /* 0x000000014f4fa824 */ /* 0x000fe200078e0a27 */
[----:B------:R-:W-:Y:S01]  /*13860*/  SEL R76, R5, R76, !P3 ;  /* 0x0000004c054c7207 */ /* 0x000fe20005800000 */
[----:B------:R-:W-:Y:S01]  /*13870*/  @!P6 IMAD.MOV R75, RZ, RZ, -R75 ;  /* 0x000000ffff4be224 */ /* 0x000fe200078e0a4b */
[----:B------:R0:W2:Y:S01]  /*13880*/  @P0 LDG.E.U8 R66, desc[UR18][R42.64] ;  /* 0x000000122a420981 */ /* 0x0000a2000c1e1100 */
[----:B------:R-:W-:Y:S01]  /*13890*/  @!P5 IMAD.IADD R78, R78, 0x1, -R39 ;  /* 0x000000014e4ed824 */ /* 0x000fe200078e0a27 */
[----:B------:R-:W-:Y:S01]  /*138a0*/  PRMT R65, RZ, 0x7610, R65 ;  /* 0x00007610ff417816 */ /* 0x000fe20000000041 */
[----:B---3--:R-:W-:Y:S01]  /*138b0*/  IMAD R76, R76, UR5, RZ ;  /* 0x000000054c4c7c24 */ /* 0x008fe2000f8e02ff */
[----:B------:R-:W-:Y:S01]  /*138c0*/  ISETP.GT.U32.AND P2, PT, R39, R79, PT ;  /* 0x0000004f2700720c */ /* 0x000fe20003f44070 */
[----:B------:R-:W5:Y:S01]  /*138d0*/  LDL.LU R13, [R1+0xa08] ;  /* 0x000a0800010d7983 */ /* 0x000f620000300800 */
[----:B------:R-:W-:Y:S01]  /*138e0*/  PRMT R64, RZ, 0x7610, R64 ;  /* 0x00007610ff407816 */ /* 0x000fe20000000040 */
[----:B------:R-:W3:Y:S01]  /*138f0*/  LDCU UR5, c[0x0][0x3b0] ;  /* 0x00007600ff0577ac */ /* 0x000ee20008000800 */
[----:B0-----:R-:W-:Y:S01]  /*13900*/  @P0 IMAD.MOV.U32 R42, RZ, RZ, R41 ;  /* 0x000000ffff2a0224 */ /* 0x001fe200078e0029 */
[-C--:B-1----:R-:W-:Y:S01]  /*13910*/  IADD3 R41, P4, PT, R74, R38.reuse, RZ ;  /* 0x000000264a297210 */ /* 0x082fe20007f9e0ff */
[----:B------:R0:W-:Y:S01]  /*13920*/  STL [R1+0x3e4], R44 ;  /* 0x0003e42c01007387 */ /* 0x0001e20000100800 */
[----:B------:R-:W-:Y:S01]  /*13930*/  @P0 IMAD.MOV.U32 R43, RZ, RZ, R44 ;  /* 0x000000ffff2b0224 */ /* 0x000fe200078e002c */
[----:B------:R-:W-:Y:S01]  /*13940*/  IADD3 R45, P5, PT, R76, R38, RZ ;  /* 0x000000264c2d7210 */ /* 0x000fe20007fbe0ff */
[----:B------:R-:W1:Y:S01]  /*13950*/  LDCU UR12, c[0x0][0x3b0] ;  /* 0x00007600ff0c77ac */ /* 0x000e620008000800 */
[----:B------:R-:W-:Y:S01]  /*13960*/  SEL R75, R5, R75, !P3 ;  /* 0x0000004b054b7207 */ /* 0x000fe20005800000 */
[----:B------:R-:W5:Y:S01]  /*13970*/  LDL.LU R10, [R1+0xa04] ;  /* 0x000a0400010a7983 */ /* 0x000f620000300800 */
[----:B------:R-:W-:-:S02]  /*13980*/  ISETP.GT.U32.AND P6, PT, R39, R78, PT ;  /* 0x0000004e2700720c */ /* 0x000fc40003fc4070 */
[----:B0-----:R-:W-:Y:S01]  /*13990*/  LEA.HI.X.SX32 R44, R74, R35, 0x1, P4 ;  /* 0x000000234a2c7211 */ /* 0x001fe200020f0eff */
[----:B------:R0:W2:Y:S01]  /*139a0*/  @P0 LDG.E.U8 R65, desc[UR18][R42.64] ;  /* 0x000000122a410981 */ /* 0x0000a2000c1e1100 */
[----:B------:R-:W-:Y:S02]  /*139b0*/  ISETP.GT.U32.AND P4, PT, R39, R77, PT ;  /* 0x0000004d2700720c */ /* 0x000fe40003f84070 */
[----:B------:R-:W-:Y:S01]  /*139c0*/  LEA.HI.X.SX32 R70, R76, R35, 0x1, P5 ;  /* 0x000000234c467211 */ /* 0x000fe200028f0eff */
[----:B------:R-:W-:Y:S01]  /*139d0*/  IMAD R75, R75, UR4, RZ ;  /* 0x000000044b4b7c24 */ /* 0x000fe2000f8e02ff */
[----:B------:R-:W-:Y:S01]  /*139e0*/  ISETP.GE.AND P5, PT, R11, RZ, PT ;  /* 0x000000ff0b00720c */ /* 0x000fe20003fa6270 */
[----:B------:R1:W-:Y:S01]  /*139f0*/  STL [R1+0x3f0], R41 ;  /* 0x0003f02901007387 */ /* 0x0003e20000100800 */
[----:B------:R-:W-:Y:S01]  /*13a00*/  @!P2 IMAD.IADD R79, R79, 0x1, -R39 ;  /* 0x000000014f4fa824 */ /* 0x000fe200078e0a27 */
[----:B------:R-:W-:Y:S02]  /*13a10*/  PRMT R63, RZ, 0x7610, R63 ;  /* 0x00007610ff3f7816 */ /* 0x000fe4000000003f */
[----:B------:R-:W-:-:S02]  /*13a20*/  @!P6 IMAD.IADD R78, R78, 0x1, -R39 ;  /* 0x000000014e4ee824 */ /* 0x000fc400078e0a27 */
[----:B0-----:R-:W-:Y:S01]  /*13a30*/  @P0 IMAD.MOV.U32 R42, RZ, RZ, R41 ;  /* 0x000000ffff2a0224 */ /* 0x001fe200078e0029 */
[----:B------:R0:W-:Y:S01]  /*13a40*/  STL [R1+0x3ec], R44 ;  /* 0x0003ec2c01007387 */ /* 0x0001e20000100800 */
[----:B------:R-:W-:Y:S01]  /*13a50*/  @P0 IMAD.MOV.U32 R43, RZ, RZ, R44 ;  /* 0x000000ffff2b0224 */ /* 0x000fe200078e002c */
[----:B------:R-:W-:Y:S01]  /*13a60*/  PRMT R62, RZ, 0x7610, R62 ;  /* 0x00007610ff3e7816 */ /* 0x000fe2000000003e */
[----:B------:R-:W-:Y:S01]  /*13a70*/  @!P4 IMAD.IADD R77, R77, 0x1, -R39 ;  /* 0x000000014d4dc824 */ /* 0x000fe200078e0a27 */
[C---:B-1----:R-:W-:Y:S01]  /*13a80*/  IADD3 R41, P2, PT, R75.reuse, R38, RZ ;  /* 0x000000264b297210 */ /* 0x042fe20007f5e0ff */
[----:B------:R-:W1:Y:S01]  /*13a90*/  LDCU UR4, c[0x0][0x3b0] ;  /* 0x00007600ff0477ac */ /* 0x000e620008000800 */
[----:B------:R-:W-:Y:S01]  /*13aa0*/  ISETP.GE.AND P6, PT, R8, RZ, PT ;  /* 0x000000ff0800720c */ /* 0x000fe20003fc6270 */
[----:B------:R-:W-:Y:S01]  /*13ab0*/  @!P5 IMAD.MOV R79, RZ, RZ, -R79 ;  /* 0x000000ffff4fd224 */ /* 0x000fe200078e0a4f */
[----:B------:R3:W2:Y:S01]  /*13ac0*/  @P0 LDG.E.U8 R64, desc[UR18][R42.64] ;  /* 0x000000122a400981 */ /* 0x0006a2000c1e1100 */
[----:B0-----:R-:W-:-:S02]  /*13ad0*/  LEA.HI.X.SX32 R44, R75, R35, 0x1, P2 ;  /* 0x000000234b2c7211 */ /* 0x001fc400010f0eff */
[C---:B------:R-:W-:Y:S02]  /*13ae0*/  ISETP.GT.U32.AND P2, PT, R39.reuse, R80, PT ;  /* 0x000000502700720c */ /* 0x040fe40003f44070 */
[----:B------:R-:W-:Y:S02]  /*13af0*/  ISETP.GT.U32.AND P4, PT, R39, R77, PT ;  /* 0x0000004d2700720c */ /* 0x000fe40003f84070 */
[----:B------:R-:W-:Y:S01]  /*13b00*/  SEL R79, R5, R79, !P3 ;  /* 0x0000004f054f7207 */ /* 0x000fe20005800000 */
[----:B---3--:R-:W-:Y:S02]  /*13b10*/  @P0 IMAD.MOV.U32 R42, RZ, RZ, R45 ;  /* 0x000000ffff2a0224 */ /* 0x008fe400078e002d */
[----:B------:R-:W-:Y:S02]  /*13b20*/  @P0 IMAD.MOV.U32 R43, RZ, RZ, R70 ;  /* 0x000000ffff2b0224 */ /* 0x000fe400078e0046 */
[----:B------:R-:W-:-:S03]  /*13b30*/  IMAD R79, R79, UR13, RZ ;  /* 0x0000000d4f4f7c24 */ /* 0x000fc6000f8e02ff */
[----:B------:R0:W3:Y:S01]  /*13b40*/  @P0 LDG.E.U8 R63, desc[UR18][R42.64] ;  /* 0x000000122a3f0981 */ /* 0x0000e2000c1e1100 */
[----:B------:R-:W-:Y:S01]  /*13b50*/  @!P6 IMAD.MOV R78, RZ, RZ, -R78 ;  /* 0x000000ffff4ee224 */ /* 0x000fe200078e0a4e */
[----:B------:R-:W-:Y:S01]  /*13b60*/  ISETP.GE.AND P5, PT, R9, RZ, PT ;  /* 0x000000ff0900720c */ /* 0x000fe20003fa6270 */
[--C-:B------:R-:W-:Y:S01]  /*13b70*/  @!P2 IMAD.IADD R80, R80, 0x1, -R39.reuse ;  /* 0x000000015050a824 */ /* 0x100fe200078e0a27 */
[----:B------:R-:W-:Y:S01]  /*13b80*/  ISETP.GT.U32.AND P6, PT, R39, R81, PT ;  /* 0x000000512700720c */ /* 0x000fe20003fc4070 */
[----:B------:R-:W-:Y:S02]  /*13b90*/  @!P4 IMAD.IADD R77, R77, 0x1, -R39 ;  /* 0x000000014d4dc824 */ /* 0x000fe400078e0a27 */
[----:B0-----:R-:W-:Y:S02]  /*13ba0*/  @P0 IMAD.MOV.U32 R42, RZ, RZ, R41 ;  /* 0x000000ffff2a0224 */ /* 0x001fe400078e0029 */
[----:B------:R-:W-:Y:S01]  /*13bb0*/  @P0 IMAD.MOV.U32 R43, RZ, RZ, R44 ;  /* 0x000000ffff2b0224 */ /* 0x000fe200078e002c */
[----:B------:R-:W-:-:S02]  /*13bc0*/  SEL R78, R5, R78, !P3 ;  /* 0x0000004e054e7207 */ /* 0x000fc40005800000 */
[----:B------:R-:W-:Y:S02]  /*13bd0*/  ISETP.GT.U32.AND P2, PT, R39, R80, PT ;  /* 0x000000502700720c */ /* 0x000fe40003f44070 */
[----:B------:R0:W2:Y:S01]  /*13be0*/  @P0 LDG.E.U8 R62, desc[UR18][R42.64] ;  /* 0x000000122a3e0981 */ /* 0x0000a2000c1e1100 */
[----:B------:R-:W-:Y:S01]  /*13bf0*/  IMAD R78, R78, UR5, RZ ;  /* 0x000000054e4e7c24 */ /* 0x000fe2000f8e02ff */
[----:B------:R-:W1:Y:S02]  /*13c00*/  LDCU UR5, c[0x0][0x3b0] ;  /* 0x00007600ff0577ac */ /* 0x000e640008000800 */
[----:B------:R-:W-:Y:S01]  /*13c10*/  STL [R1+0x3f8], R45 ;  /* 0x0003f82d01007387 */ /* 0x000fe20000100800 */
[----:B------:R-:W-:-:S03]  /*13c20*/  @!P5 IMAD.MOV R77, RZ, RZ, -R77 ;  /* 0x000000ffff4dd224 */ /* 0x000fc600078e0a4d */
[----:B------:R-:W5:Y:S01]  /*13c30*/  LDL.LU R11, [R1+0xa00] ;  /* 0x000a0000010b7983 */ /* 0x000f620000300800 */
[----:B0-----:R-:W-:-:S04]  /*13c40*/  IADD3 R42, P4, PT, R79, R38, RZ ;  /* 0x000000264f2a7210 */ /* 0x001fc80007f9e0ff */
[----:B------:R-:W-:Y:S02]  /*13c50*/  LEA.HI.X.SX32 R43, R79, R35, 0x1, P4 ;  /* 0x000000234f2b7211 */ /* 0x000fe400020f0eff */
[----:B------:R-:W-:Y:S01]  /*13c60*/  ISETP.GE.AND P4, PT, R132, RZ, PT ;  /* 0x000000ff8400720c */ /* 0x000fe20003f86270 */
[----:B------:R-:W-:Y:S01]  /*13c70*/  STL [R1+0x3f4], R70 ;  /* 0x0003f44601007387 */ /* 0x000fe20000100800 */
[----:B------:R-:W-:-:S03]  /*13c80*/  @!P6 IMAD.IADD R81, R81, 0x1, -R39 ;  /* 0x000000015151e824 */ /* 0x000fc600078e0a27 */
[----:B------:R-:W5:Y:S04]  /*13c90*/  LDL.LU R8, [R1+0x9fc] ;  /* 0x0009fc0001087983 */ /* 0x000f680000300800 */
[----:B------:R0:W-:Y:S01]  /*13ca0*/  STL [R1+0x400], R41 ;  /* 0x0004002901007387 */ /* 0x0001e20000100800 */
[----:B------:R-:W-:Y:S01]  /*13cb0*/  @!P2 IMAD.IADD R80, R80, 0x1, -R39 ;  /* 0x000000015050a824 */ /* 0x000fe200078e0a27 */
[----:B------:R-:W-:Y:S02]  /*13cc0*/  ISETP.GT.U32.AND P6, PT, R39, R81, PT ;  /* 0x000000512700720c */ /* 0x000fe40003fc4070 */
[----:B------:R1:W-:Y:S01]  /*13cd0*/  STL [R1+0x3fc], R44 ;  /* 0x0003fc2c01007387 */ /* 0x0003e20000100800 */
[C---:B0-----:R-:W-:Y:S01]  /*13ce0*/  IADD3 R41, P5, PT, R78.reuse, R38, RZ ;  /* 0x000000264e297210 */ /* 0x041fe20007fbe0ff */
[----:B------:R-:W-:Y:S01]  /*13cf0*/  @!P4 IMAD.MOV R80, RZ, RZ, -R80 ;  /* 0x000000ffff50c224 */ /* 0x000fe200078e0a50 */
[----:B------:R-:W-:Y:S01]  /*13d00*/  PRMT R61, RZ, 0x7610, R61 ;  /* 0x00007610ff3d7816 */ /* 0x000fe2000000003d */
[----:B------:R-:W5:Y:S01]  /*13d10*/  LDL.LU R9, [R1+0x9f8] ;  /* 0x0009f80001097983 */ /* 0x000f620000300800 */
[----:B-1----:R-:W-:-:S02]  /*13d20*/  LEA.HI.X.SX32 R44, R78, R35, 0x1, P5 ;  /* 0x000000234e2c7211 */ /* 0x002fc400028f0eff */
[----:B------:R-:W-:Y:S01]  /*13d30*/  ISETP.GT.U32.AND P5, PT, R39, R82, PT ;  /* 0x000000522700720c */ /* 0x000fe20003fa4070 */
[----:B------:R0:W-:Y:S01]  /*13d40*/  STL [R1+0x428], R42 ;  /* 0x0004282a01007387 */ /* 0x0001e20000100800 */
[----:B------:R-:W-:Y:S02]  /*13d50*/  ISETP.GE.AND P2, PT, R130, RZ, PT ;  /* 0x000000ff8200720c */ /* 0x000fe40003f46270 */
[----:B------:R-:W-:Y:S01]  /*13d60*/  SEL R77, R5, R77, !P3 ;  /* 0x0000004d054d7207 */ /* 0x000fe20005800000 */
[----:B------:R-:W5:Y:S01]  /*13d70*/  LDL.LU R132, [R1+0x9f4] ;  /* 0x0009f40001847983 */ /* 0x000f620000300800 */
[----:B------:R-:W-:Y:S02]  /*13d80*/  ISETP.GT.U32.AND P4, PT, R39, R84, PT ;  /* 0x000000542700720c */ /* 0x000fe40003f84070 */
[----:B------:R-:W-:Y:S01]  /*13d90*/  PRMT R60, RZ, 0x7610, R60 ;  /* 0x00007610ff3c7816 */ /* 0x000fe2000000003c */
[----:B------:R-:W-:Y:S01]  /*13da0*/  STL [R1+0x430], R41 ;  /* 0x0004302901007387 */ /* 0x000fe20000100800 */
[----:B------:R-:W-:Y:S01]  /*13db0*/  SEL R80, R5, R80, !P3 ;  /* 0x0000005005507207 */ /* 0x000fe20005800000 */
[----:B------:R-:W-:Y:S01]  /*13dc0*/  IMAD R77, R77, UR4, RZ ;  /* 0x000000044d4d7c24 */ /* 0x000fe2000f8e02ff */
[----:B------:R-:W1:Y:S01]  /*13dd0*/  LDCU UR4, c[0x0][0x3b0] ;  /* 0x00007600ff0477ac */ /* 0x000e620008000800 */
[----:B------:R0:W-:Y:S04]  /*13de0*/  STL [R1+0x424], R43 ;  /* 0x0004242b01007387 */ /* 0x0001e80000100800 */
[----:B------:R0:W2:Y:S01]  /*13df0*/  @P0 LDG.E.U8 R61, desc[UR18][R42.64] ;  /* 0x000000122a3d0981 */ /* 0x0000a2000c1e1100 */
[----:B------:R-:W-:-:S02]  /*13e00*/  @!P6 IMAD.IADD R81, R81, 0x1, -R39 ;  /* 0x000000015151e824 */ /* 0x000fc400078e0a27 */
[----:B------:R-:W-:Y:S02]  /*13e10*/  IMAD R80, R80, UR5, RZ ;  /* 0x0000000550507c24 */ /* 0x000fe4000f8e02ff */
[--C-:B------:R-:W-:Y:S02]  /*13e20*/  @!P5 IMAD.IADD R82, R82, 0x1, -R39.reuse ;  /* 0x000000015252d824 */ /* 0x100fe400078e0a27 */
[----:B------:R-:W-:Y:S01]  /*13e30*/  @!P4 IMAD.IADD R84, R84, 0x1, -R39 ;  /* 0x000000015454c824 */ /* 0x000fe200078e0a27 */
[----:B------:R1:W-:Y:S01]  /*13e40*/  STL [R1+0x42c], R44 ;  /* 0x00042c2c01007387 */ /* 0x0003e20000100800 */
[----:B0-----:R-:W-:Y:S02]  /*13e50*/  @P0 IMAD.MOV.U32 R42, RZ, RZ, R41 ;  /* 0x000000ffff2a0224 */ /* 0x001fe400078e0029 */
[----:B------:R-:W-:Y:S02]  /*13e60*/  @P0 IMAD.MOV.U32 R43, RZ, RZ, R44 ;  /* 0x000000ffff2b0224 */ /* 0x000fe400078e002c */
[----:B------:R-:W-:Y:S01]  /*13e70*/  @!P2 IMAD.MOV R81, RZ, RZ, -R81 ;  /* 0x000000ffff51a224 */ /* 0x000fe200078e0a51 */
[----:B------:R-:W-:Y:S01]  /*13e80*/  ISETP.GT.U32.AND P6, PT, R39, R82, PT ;  /* 0x000000522700720c */ /* 0x000fe20003fc4070 */
[----:B------:R-:W5:Y:S01]  /*13e90*/  LDL.LU R130, [R1+0x9f0] ;  /* 0x0009f00001827983 */ /* 0x000f620000300800 */
[----:B------:R-:W-:Y:S01]  /*13ea0*/  PRMT R59, RZ, 0x7610, R59 ;  /* 0x00007610ff3b7816 */ /* 0x000fe2000000003b */
[----:B------:R-:W0:Y:S02]  /*13eb0*/  LDCU UR5, c[0x0][0x3b0] ;  /* 0x00007600ff0577ac */ /* 0x000e240008000800 */
[----:B------:R1:W2:Y:S01]  /*13ec0*/  @P0 LDG.E.U8 R60, desc[UR18][R42.64] ;  /* 0x000000122a3c0981 */ /* 0x0002a2000c1e1100 */
[----:B------:R-:W-:-:S02]  /*13ed0*/  IADD3 R41, P2, PT, R80, R38, RZ ;  /* 0x0000002650297210 */ /* 0x000fc40007f5e0ff */
[----:B-1----:R-:W-:-:S04]  /*13ee0*/  IADD3 R42, P5, PT, R77, R38, RZ ;  /* 0x000000264d2a7210 */ /* 0x002fc80007fbe0ff */
[----:B------:R-:W-:Y:S02]  /*13ef0*/  LEA.HI.X.SX32 R43, R77, R35, 0x1, P5 ;  /* 0x000000234d2b7211 */ /* 0x000fe400028f0eff */
[----:B------:R-:W-:Y:S02]  /*13f00*/  ISETP.GT.U32.AND P5, PT, R39, R83, PT ;  /* 0x000000532700720c */ /* 0x000fe40003fa4070 */
[----:B------:R-:W-:Y:S02]  /*13f10*/  LEA.HI.X.SX32 R44, R80, R35, 0x1, P2 ;  /* 0x00000023502c7211 */ /* 0x000fe400010f0eff */
[----:B------:R-:W-:Y:S02]  /*13f20*/  ISETP.GE.AND P4, PT, R6, RZ, PT ;  /* 0x000000ff0600720c */ /* 0x000fe40003f86270 */
[----:B------:R-:W-:Y:S01]  /*13f30*/  SEL R81, R5, R81, !P3 ;  /* 0x0000005105517207 */ /* 0x000fe20005800000 */
[----:B------:R1:W-:Y:S01]  /*13f40*/  STL [R1+0x438], R42 ;  /* 0x0004382a01007387 */ /* 0x0003e20000100800 */
[----:B------:R-:W-:Y:S01]  /*13f50*/  ISETP.GT.U32.AND P2, PT, R39, R84, PT ;  /* 0x000000542700720c */ /* 0x000fe20003f44070 */
[----:B------:R-:W-:-:S02]  /*13f60*/  @!P6 IMAD.IADD R82, R82, 0x1, -R39 ;  /* 0x000000015252e824 */ /* 0x000fc400078e0a27 */
[----:B------:R-:W-:Y:S01]  /*13f70*/  IMAD R81, R81, UR4, RZ ;  /* 0x0000000451517c24 */ /* 0x000fe2000f8e02ff */
[----:B------:R0:W-:Y:S01]  /*13f80*/  STL [R1+0x434], R43 ;  /* 0x0004342b01007387 */ /* 0x0001e20000100800 */
[--C-:B------:R-:W-:Y:S01]  /*13f90*/  @!P5 IMAD.IADD R83, R83, 0x1, -R39.reuse ;  /* 0x000000015353d824 */ /* 0x100fe200078e0a27 */
[----:B------:R-:W-:Y:S01]  /*13fa0*/  PRMT R58, RZ, 0x7610, R58 ;  /* 0x00007610ff3a7816 */ /* 0x000fe2000000003a */
[----:B------:R-:W4:Y:S01]  /*13fb0*/  LDCU UR4, c[0x0][0x3b0] ;  /* 0x00007600ff0477ac */ /* 0x000f220008000800 */
[----:B------:R1:W2:Y:S01]  /*13fc0*/  @P0 LDG.E.U8 R59, desc[UR18][R42.64] ;  /* 0x000000122a3b0981 */ /* 0x0002a2000c1e1100 */
[C---:B------:R-:W-:Y:S01]  /*13fd0*/  ISETP.GT.U32.AND P6, PT, R39.reuse, R85, PT ;  /* 0x000000552700720c */ /* 0x040fe20003fc4070 */
[----:B------:R-:W-:Y:S02]  /*13fe0*/  @!P4 IMAD.MOV R82, RZ, RZ, -R82 ;  /* 0x000000ffff52c224 */ /* 0x000fe400078e0a52 */
[----:B------:R0:W-:Y:S01]  /*13ff0*/  STL [R1+0x440], R41 ;  /* 0x0004402901007387 */ /* 0x0001e20000100800 */
[----:B------:R-:W-:Y:S01]  /*14000*/  @!P2 IMAD.IADD R84, R84, 0x1, -R39 ;  /* 0x000000015454a824 */ /* 0x000fe200078e0a27 */
[----:B------:R-:W-:Y:S01]  /*14010*/  ISETP.GT.U32.AND P5, PT, R39, R83, PT ;  /* 0x000000532700720c */ /* 0x000fe20003fa4070 */
[----:B-1----:R-:W-:-:S02]  /*14020*/  @P0 IMAD.MOV.U32 R42, RZ, RZ, R41 ;  /* 0x000000ffff2a0224 */ /* 0x002fc400078e0029 */
[----:B0-----:R-:W-:Y:S01]  /*14030*/  @P0 IMAD.MOV.U32 R43, RZ, RZ, R44 ;  /* 0x000000ffff2b0224 */ /* 0x001fe200078e002c */
[----:B------:R-:W-:-:S04]  /*14040*/  ISETP.GE.AND P4, PT, R7, RZ, PT ;  /* 0x000000ff0700720c */ /* 0x000fc80003f86270 */
[--C-:B------:R-:W-:Y:S01]  /*14050*/  @!P6 IMAD.IADD R85, R85, 0x1, -R39.reuse ;  /* 0x000000015555e824 */ /* 0x100fe200078e0a27 */
[----:B------:R-:W-:Y:S01]  /*14060*/  IADD3 R41, P2, PT, R81, R38, RZ ;  /* 0x0000002651297210 */ /* 0x000fe20007f5e0ff */
[----:B------:R-:W5:Y:S04]  /*14070*/  LDL.LU R6, [R1+0x9ec] ;  /* 0x0009ec0001067983 */ /* 0x000f680000300800 */
[----:B------:R0:W2:Y:S01]  /*14080*/  @P0 LDG.E.U8 R58, desc[UR18][R42.64] ;  /* 0x000000122a3a0981 */ /* 0x0000a2000c1e1100 */
[----:B------:R-:W-:Y:S02]  /*14090*/  SEL R82, R5, R82, !P3 ;  /* 0x0000005205527207 */ /* 0x000fe40005800000 */
[----:B0-----:R-:W-:Y:S02]  /*140a0*/  LEA.HI.X.SX32 R42, R81, R35, 0x1, P2 ;  /* 0x00000023512a7211 */ /* 0x001fe400010f0eff */
[----:B------:R-:W-:Y:S01]  /*140b0*/  ISETP.GE.AND P2, PT, R126, RZ, PT ;  /* 0x000000ff7e00720c */ /* 0x000fe20003f46270 */
[----:B------:R-:W-:Y:S01]  /*140c0*/  STL [R1+0x43c], R44 ;  /* 0x00043c2c01007387 */ /* 0x000fe20000100800 */
[----:B------:R-:W-:Y:S01]  /*140d0*/  @!P5 IMAD.IADD R83, R83, 0x1, -R39 ;  /* 0x000000015353d824 */ /* 0x000fe200078e0a27 */
[----:B------:R-:W-:Y:S01]  /*140e0*/  ISETP.GT.U32.AND P6, PT, R39, R85, PT ;  /* 0x000000552700720c */ /* 0x000fe20003fc4070 */
[----:B------:R-:W-:Y:S01]  /*140f0*/  IMAD R82, R82, UR5, RZ ;  /* 0x0000000552527c24 */ /* 0x000fe2000f8e02ff */
[----:B------:R-:W5:Y:S01]  /*14100*/  LDL.LU R7, [R1+0x9e8] ;  /* 0x0009e80001077983 */ /* 0x000f620000300800 */
[----:B------:R-:W-:Y:S01]  /*14110*/  @!P4 IMAD.MOV R84, RZ, RZ, -R84 ;  /* 0x000000ffff54c224 */ /* 0x000fe200078e0a54 */
[----:B------:R-:W-:Y:S01]  /*14120*/  PRMT R57, RZ, 0x7610, R57 ;  /* 0x00007610ff397816 */ /* 0x000fe20000000039 */
[----:B------:R-:W-:Y:S01]  /*14130*/  @P0 IMAD.MOV.U32 R43, RZ, RZ, R42 ;  /* 0x000000ffff2b0224 */ /* 0x000fe200078e002a */
[----:B------:R-:W-:Y:S01]  /*14140*/  STL [R1+0x468], R41 ;  /* 0x0004682901007387 */ /* 0x000fe20000100800 */
[----:B------:R-:W-:Y:S01]  /*14150*/  ISETP.GE.AND P5, PT, R125, RZ, PT ;  /* 0x000000ff7d00720c */ /* 0x000fe20003fa6270 */
[----:B------:R-:W0:Y:S02]  /*14160*/  LDCU UR5, c[0x0][0x3b0] ;  /* 0x00007600ff0577ac */ /* 0x000e240008000800 */
[----:B------:R-:W5:Y:S01]  /*14170*/  LDL.LU R126, [R1+0x9e4] ;  /* 0x0009e400017e7983 */ /* 0x000f620000300800 */
[----:B------:R-:W-:-:S03]  /*14180*/  @!P2 IMAD.MOV R83, RZ, RZ, -R83 ;  /* 0x000000ffff53a224 */ /* 0x000fc600078e0a53 */
[----:B------:R1:W-:Y:S01]  /*14190*/  STL [R1+0x464], R42 ;  /* 0x0004642a01007387 */ /* 0x0003e20000100800 */
[----:B------:R-:W-:Y:S02]  /*141a0*/  SEL R84, R5, R84, !P3 ;  /* 0x0000005405547207 */ /* 0x000fe40005800000 */
[----:B------:R-:W-:Y:S01]  /*141b0*/  ISETP.GT.U32.AND P4, PT, R39, R86, PT ;  /* 0x000000562700720c */ /* 0x000fe20003f84070 */
[----:B------:R-:W5:Y:S01]  /*141c0*/  LDL.LU R125, [R1+0x9e0] ;  /* 0x0009e000017d7983 */ /* 0x000f620000300800 */
[----:B-1----:R-:W-:Y:S01]  /*141d0*/  @P0 IMAD.MOV.U32 R42, RZ, RZ, R41 ;  /* 0x000000ffff2a0224 */ /* 0x002fe200078e0029 */
[----:B------:R-:W-:Y:S01]  /*141e0*/  IADD3 R41, P2, PT, R82, R38, RZ ;  /* 0x0000002652297210 */ /* 0x000fe20007f5e0ff */
[----:B----4-:R-:W-:Y:S01]  /*141f0*/  IMAD R84, R84, UR4, RZ ;  /* 0x0000000454547c24 */ /* 0x010fe2000f8e02ff */
[----:B------:R-:W-:Y:S01]  /*14200*/  SEL R83, R5, R83, !P3 ;  /* 0x0000005305537207 */ /* 0x000fe20005800000 */
[----:B------:R-:W-:Y:S01]  /*14210*/  @!P6 IMAD.IADD R85, R85, 0x1, -R39 ;  /* 0x000000015555e824 */ /* 0x000fe200078e0a27 */
[----:B------:R1:W4:Y:S01]  /*14220*/  @P0 LDG.E.U8 R57, desc[UR18][R42.64] ;  /* 0x000000122a390981 */ /* 0x000322000c1e1100 */
[----:B------:R-:W-:-:S05]  /*14230*/  PRMT R56, RZ, 0x7610, R56 ;  /* 0x00007610ff387816 */ /* 0x000fca0000000038 */
[----:B------:R-:W-:Y:S01]  /*14240*/  @!P4 IMAD.IADD R86, R86, 0x1, -R39 ;  /* 0x000000015656c824 */ /* 0x000fe200078e0a27 */
[----:B------:R-:W-:Y:S01]  /*14250*/  PRMT R55, RZ, 0x7610, R55 ;  /* 0x00007610ff377816 */ /* 0x000fe20000000037 */
[----:B------:R-:W-:Y:S01]  /*14260*/  STL [R1+0x470], R41 ;  /* 0x0004702901007387 */ /* 0x000fe20000100800 */
[----:B------:R-:W-:Y:S01]  /*14270*/  PRMT R54, RZ, 0x7610, R54 ;  /* 0x00007610ff367816 */ /* 0x000fe20000000036 */
[----:B------:R-:W0:Y:S01]  /*14280*/  LDCU UR4, c[0x0][0x3b0] ;  /* 0x00007600ff0477ac */ /* 0x000e220008000800 */
[----:B-1----:R-:W-:Y:S01]  /*14290*/  LEA.HI.X.SX32 R42, R82, R35, 0x1, P2 ;  /* 0x00000023522a7211 */ /* 0x002fe200010f0eff */
[----:B------:R-:W-:-:S04]  /*142a0*/  IMAD R83, R83, UR12, RZ ;  /* 0x0000000c53537c24 */ /* 0x000fc8000f8e02ff */
[----:B------:R1:W-:Y:S01]  /*142b0*/  STL [R1+0x46c], R42 ;  /* 0x00046c2a01007387 */ /* 0x0003e20000100800 */
[----:B------:R-:W-:Y:S02]  /*142c0*/  @P0 IMAD.MOV.U32 R43, RZ, RZ, R42 ;  /* 0x000000ffff2b0224 */ /* 0x000fe400078e002a */
[----:B------:R-:W-:Y:S02]  /*142d0*/  @!P5 IMAD.MOV R85, RZ, RZ, -R85 ;  /* 0x000000ffff55d224 */ /* 0x000fe400078e0a55 */
[----:B-1----:R-:W-:Y:S01]  /*142e0*/  @P0 IMAD.MOV.U32 R42, RZ, RZ, R41 ;  /* 0x000000ffff2a0224 */ /* 0x002fe200078e0029 */
[CC--:B------:R-:W-:Y:S02]  /*142f0*/  IADD3 R41, P2, PT, R84.reuse, R38.reuse, RZ ;  /* 0x0000002654297210 */ /* 0x0c0fe40007f5e0ff */
[----:B------:R-:W-:Y:S02]  /*14300*/  IADD3 R44, P4, PT, R83, R38, RZ ;  /* 0x00000026532c7210 */ /* 0x000fe40007f9e0ff */
[----:B------:R-:W-:Y:S01]  /*14310*/  LEA.HI.X.SX32 R70, R84, R35, 0x1, P2 ;  /* 0x0000002354467211 */ /* 0x000fe200010f0eff */
[----:B------:R1:W2:Y:S01]  /*14320*/  @P0 LDG.E.U8 R56, desc[UR18][R42.64] ;  /* 0x000000122a380981 */ /* 0x0002a2000c1e1100 */
[----:B------:R-:W-:-:S02]  /*14330*/  SEL R85, R5, R85, !P3 ;  /* 0x0000005505557207 */ /* 0x000fc40005800000 */
[----:B------:R-:W-:Y:S02]  /*14340*/  ISETP.GT.U32.AND P2, PT, R39, R86, PT ;  /* 0x000000562700720c */ /* 0x000fe40003f44070 */
[----:B------:R-:W-:Y:S01]  /*14350*/  LEA.HI.X.SX32 R45, R83, R35, 0x1, P4 ;  /* 0x00000023532d7211 */ /* 0x000fe200020f0eff */
[----:B0-----:R-:W-:Y:S02]  /*14360*/  IMAD R85, R85, UR5, RZ ;  /* 0x0000000555557c24 */ /* 0x001fe4000f8e02ff */
[----:B-1----:R-:W-:Y:S02]  /*14370*/  @P0 IMAD.MOV.U32 R42, RZ, RZ, R41 ;  /* 0x000000ffff2a0224 */ /* 0x002fe400078e0029 */
[----:B------:R-:W-:Y:S01]  /*14380*/  @P0 IMAD.MOV.U32 R43, RZ, RZ, R70 ;  /* 0x000000ffff2b0224 */ /* 0x000fe200078e0046 */
[----:B------:R-:W-:Y:S01]  /*14390*/  ISETP.GE.AND P4, PT, R4, RZ, PT ;  /* 0x000000ff0400720c */ /* 0x000fe20003f86270 */
[----:B------:R0:W-:Y:S01]  /*143a0*/  STL [R1+0x478], R41 ;  /* 0x0004782901007387 */ /* 0x0001e20000100800 */
[----:B------:R-:W-:-:S03]  /*143b0*/  PRMT R53, RZ, 0x7610, R53 ;  /* 0x00007610ff357816 */ /* 0x000fc60000000035 */
[----:B------:R-:W-:Y:S01]  /*143c0*/  @!P2 IMAD.IADD R86, R86, 0x1, -R39 ;  /* 0x000000015656a824 */ /* 0x000fe200078e0a27 */
[----:B------:R-:W-:Y:S01]  /*143d0*/  PRMT R52, RZ, 0x7610, R52 ;  /* 0x00007610ff347816 */ /* 0x000fe20000000034 */
[----:B------:R1:W2:Y:S01]  /*143e0*/  @P0 LDG.E.U8 R55, desc[UR18][R42.64] ;  /* 0x000000122a370981 */ /* 0x0002a2000c1e1100 */
[----:B------:R-:W-:Y:S02]  /*143f0*/  PRMT R51, RZ, 0x7610, R51 ;  /* 0x00007610ff337816 */ /* 0x000fe40000000033 */
[----:B------:R-:W-:Y:S02]  /*14400*/  PRMT R50, RZ, 0x7610, R50 ;  /* 0x00007610ff327816 */ /* 0x000fe40000000032 */
[----:B------:R-:W-:Y:S02]  /*14410*/  PRMT R49, RZ, 0x7610, R49 ;  /* 0x00007610ff317816 */ /* 0x000fe40000000031 */
[----:B------:R-:W-:Y:S01]  /*14420*/  PRMT R48, RZ, 0x7610, R48 ;  /* 0x00007610ff307816 */ /* 0x000fe20000000030 */
[C---:B------:R-:W-:Y:S01]  /*14430*/  VIADD R75, R0.reuse, 0x7d ;  /* 0x0000007d004b7836 */ /* 0x040fe20000000000 */
[----:B------:R-:W-:Y:S01]  /*14440*/  PRMT R47, RZ, 0x7610, R47 ;  /* 0x00007610ff2f7816 */ /* 0x000fe2000000002f */
[----:B-1----:R-:W-:Y:S01]  /*14450*/  @P0 IMAD.MOV.U32 R42, RZ, RZ, R44 ;  /* 0x000000ffff2a0224 */ /* 0x002fe200078e002c */
[----:B------:R-:W-:Y:S01]  /*14460*/  PRMT R46, RZ, 0x7610, R46 ;  /* 0x00007610ff2e7816 */ /* 0x000fe2000000002e */
[----:B------:R-:W-:Y:S01]  /*14470*/  @P0 IMAD.MOV.U32 R43, RZ, RZ, R45 ;  /* 0x000000ffff2b0224 */ /* 0x000fe200078e002d */
[----:B0-----:R-:W-:Y:S01]  /*14480*/  IADD3 R41, P5, PT, R85, R38, RZ ;  /* 0x0000002655297210 */ /* 0x001fe20007fbe0ff */
[----:B------:R0:W-:Y:S01]  /*14490*/  STL [R1+0x480], R44 ;  /* 0x0004802c01007387 */ /* 0x0001e20000100800 */
[C---:B------:R-:W-:Y:S01]  /*144a0*/  VIADD R73, R0.reuse, 0x7f ;  /* 0x0000007f00497836 */ /* 0x040fe20000000000 */
[----:B------:R-:W1:Y:S02]  /*144b0*/  LDCU UR5, c[0x0][0x3b0] ;  /* 0x00007600ff0577ac */ /* 0x000e640008000800 */
[----:B------:R0:W2:Y:S04]  /*144c0*/  @P0 LDG.E.U8 R54, desc[UR18][R42.64] ;  /* 0x000000122a360981 */ /* 0x0000a8000c1e1100 */
[----:B------:R-:W-:Y:S01]  /*144d0*/  STL [R1+0x474], R70 ;  /* 0x0004744601007387 */ /* 0x000fe20000100800 */
[----:B0-----:R-:W-:-:S03]  /*144e0*/  VIADD R44, R0, 0x6e ;  /* 0x0000006e002c7836 */ /* 0x001fc60000000000 */
[----:B------:R-:W-:Y:S01]  /*144f0*/  STL [R1+0x47c], R45 ;  /* 0x00047c2d01007387 */ /* 0x000fe20000100800 */
[----:B------:R-:W-:-:S03]  /*14500*/  LEA.HI.X.SX32 R42, R85, R35, 0x1, P5 ;  /* 0x00000023552a7211 */ /* 0x000fc600028f0eff */
[----:B------:R-:W5:Y:S01]  /*14510*/  LDL.LU R4, [R1+0x9dc] ;  /* 0x0009dc0001047983 */ /* 0x000f620000300800 */
[----:B------:R-:W-:Y:S02]  /*14520*/  @!P4 IMAD.MOV R86, RZ, RZ, -R86 ;  /* 0x000000ffff56c224 */ /* 0x000fe400078e0a56 */
[----:B------:R-:W-:Y:S01]  /*14530*/  @P0 IMAD.MOV.U32 R43, RZ, RZ, R42 ;  /* 0x000000ffff2b0224 */ /* 0x000fe200078e002a */
[----:B------:R-:W-:Y:S04]  /*14540*/  STL [R1+0x4a8], R41 ;  /* 0x0004a82901007387 */ /* 0x000fe80000100800 */
[----:B------:R0:W-:Y:S01]  /*14550*/  STL [R1+0x4a4], R42 ;  /* 0x0004a42a01007387 */ /* 0x0001e20000100800 */
[----:B------:R-:W-:Y:S01]  /*14560*/  SEL R86, R5, R86, !P3 ;  /* 0x0000005605567207 */ /* 0x000fe20005800000 */
[----:B0-----:R-:W-:Y:S01]  /*14570*/  @P0 IMAD.MOV.U32 R42, RZ, RZ, R41 ;  /* 0x000000ffff2a0224 */ /* 0x001fe200078e0029 */
[----:B------:R-:W-:-:S04]  /*14580*/  IABS R41, R44 ;  /* 0x0000002c00297213 */ /* 0x000fc80000000000 */
[----:B------:R0:W2:Y:S01]  /*14590*/  @P0 LDG.E.U8 R53, desc[UR18][R42.64] ;  /* 0x000000122a350981 */ /* 0x0000a2000c1e1100 */
[----:B------:R-:W-:Y:S01]  /*145a0*/  IMAD R86, R86, UR4, RZ ;  /* 0x0000000456567c24 */ /* 0x000fe2000f8e02ff */
[----:B------:R-:W-:Y:S01]  /*145b0*/  ISETP.GE.AND P4, PT, R44, RZ, PT ;  /* 0x000000ff2c00720c */ /* 0x000fe20003f86270 */
[----:B------:R-:W1:Y:S01]  /*145c0*/  LDCU UR4, c[0x0][0x3b0] ;  /* 0x00007600ff0477ac */ /* 0x000e620008000800 */
[----:B0-----:R-:W-:-:S04]  /*145d0*/  IMAD.HI.U32 R42, R40, R41, RZ ;  /* 0x00000029282a7227 */ /* 0x001fc800078e00ff */
[----:B------:R-:W-:Y:S01]  /*145e0*/  IMAD.MOV R42, RZ, RZ, -R42 ;  /* 0x000000ffff2a7224 */ /* 0x000fe200078e0a2a */
[----:B------:R-:W-:-:S03]  /*145f0*/  IADD3 R45, P2, PT, R86, R38, RZ ;  /* 0x00000026562d7210 */ /* 0x000fc60007f5e0ff */
[----:B------:R-:W-:Y:S01]  /*14600*/  IMAD R41, R39, R42, R41 ;  /* 0x0000002a27297224 */ /* 0x000fe200078e0229 */
[----:B------:R-:W-:-:S04]  /*14610*/  LEA.HI.X.SX32 R70, R86, R35, 0x1, P2 ;  /* 0x0000002356467211 */ /* 0x000fc800010f0eff */
[----:B------:R-:W-:Y:S01]  /*14620*/  ISETP.GT.U32.AND P2, PT, R39, R41, PT ;  /* 0x000000292700720c */ /* 0x000fe20003f44070 */
[----:B------:R-:W-:Y:S01]  /*14630*/  STL [R1+0x800], R44 ;  /* 0x0008002c01007387 */ /* 0x000fe20000100800 */
[----:B------:R-:W-:Y:S02]  /*14640*/  @P0 IMAD.MOV.U32 R42, RZ, RZ, R45 ;  /* 0x000000ffff2a0224 */ /* 0x000fe400078e002d */
[----:B------:R-:W-:Y:S01]  /*14650*/  @P0 IMAD.MOV.U32 R43, RZ, RZ, R70 ;  /* 0x000000ffff2b0224 */ /* 0x000fe200078e0046 */
[----:B------:R-:W-:Y:S04]  /*14660*/  STL [R1+0x4b0], R45 ;  /* 0x0004b02d01007387 */ /* 0x000fe80000100800 */
[----:B------:R0:W-:Y:S04]  /*14670*/  STL [R1+0x4ac], R70 ;  /* 0x0004ac4601007387 */ /* 0x0001e80000100800 */
[----:B------:R-:W-:Y:S01]  /*14680*/  @!P2 IMAD.IADD R41, R41, 0x1, -R39 ;  /* 0x000000012929a824 */ /* 0x000fe200078e0a27 */
[----:B------:R1:W2:Y:S01]  /*14690*/  @P0 LDG.E.U8 R52, desc[UR18][R42.64] ;  /* 0x000000122a340981 */ /* 0x0002a2000c1e1100 */
[----:B0-----:R-:W-:-:S03]  /*146a0*/  VIADD R70, R0, 0x6f ;  /* 0x0000006f00467836 */ /* 0x001fc60000000000 */
[----:B------:R-:W-:Y:S02]  /*146b0*/  ISETP.GT.U32.AND P2, PT, R39, R41, PT ;  /* 0x000000292700720c */ /* 0x000fe40003f44070 */
[----:B-1----:R-:W-:-:S05]  /*146c0*/  IABS R42, R70 ;  /* 0x00000046002a7213 */ /* 0x002fca0000000000 */
[----:B------:R-:W-:-:S04]  /*146d0*/  IMAD.HI.U32 R43, R40, R42, RZ ;  /* 0x0000002a282b7227 */ /* 0x000fc800078e00ff */
[----:B------:R-:W-:-:S04]  /*146e0*/  IMAD.MOV R43, RZ, RZ, -R43 ;  /* 0x000000ffff2b7224 */ /* 0x000fc800078e0a2b */
[----:B------:R-:W-:Y:S02]  /*146f0*/  IMAD R42, R39, R43, R42 ;  /* 0x0000002b272a7224 */ /* 0x000fe400078e022a */
[----:B------:R-:W-:-:S03]  /*14700*/  @!P2 IMAD.IADD R41, R41, 0x1, -R39 ;  /* 0x000000012929a824 */ /* 0x000fc600078e0a27 */
[----:B------:R-:W-:Y:S01]  /*14710*/  ISETP.GT.U32.AND P2, PT, R39, R42, PT ;  /* 0x0000002a2700720c */ /* 0x000fe20003f44070 */
[----:B------:R-:W-:-:S05]  /*14720*/  @!P4 IMAD.MOV R41, RZ, RZ, -R41 ;  /* 0x000000ffff29c224 */ /* 0x000fca00078e0a29 */
[----:B------:R-:W-:-:S05]  /*14730*/  SEL R41, R5, R41, !P3 ;  /* 0x0000002905297207 */ /* 0x000fca0005800000 */
[----:B------:R-:W-:Y:S01]  /*14740*/  IMAD R41, R41, UR4, RZ ;  /* 0x0000000429297c24 */ /* 0x000fe2000f8e02ff */
[----:B------:R-:W0:Y:S01]  /*14750*/  LDCU UR4, c[0x0][0x3b0] ;  /* 0x00007600ff0477ac */ /* 0x000e220008000800 */
[----:B------:R-:W-:-:S03]  /*14760*/  @!P2 IMAD.IADD R42, R42, 0x1, -R39 ;  /* 0x000000012a2aa824 */ /* 0x000fc600078e0a27 */
[----:B------:R-:W-:Y:S02]  /*14770*/  IADD3 R44, P4, PT, R41, R38, RZ ;  /* 0x00000026292c7210 */ /* 0x000fe40007f9e0ff */
[----:B------:R-:W-:Y:S02]  /*14780*/  ISETP.GT.U32.AND P2, PT, R39, R42, PT ;  /* 0x0000002a2700720c */ /* 0x000fe40003f44070 */
[----:B------:R-:W-:Y:S02]  /*14790*/  LEA.HI.X.SX32 R45, R41, R35, 0x1, P4 ;  /* 0x00000023292d7211 */ /* 0x000fe400020f0eff */
[----:B------:R-:W-:Y:S01]  /*147a0*/  ISETP.GE.AND P4, PT, R70, RZ, PT ;  /* 0x000000ff4600720c */ /* 0x000fe20003f86270 */
[----:B------:R-:W-:Y:S04]  /*147b0*/  STL [R1+0x7fc], R70 ;  /* 0x0007fc4601007387 */ /* 0x000fe80000100800 */
[----:B------:R1:W-:Y:S04]  /*147c0*/  STL [R1+0x4b8], R44 ;  /* 0x0004b82c01007387 */ /* 0x0003e80000100800 */
[----:B------:R1:W2:Y:S01]  /*147d0*/  @P0 LDG.E.U8 R51, desc[UR18][R44.64] ;  /* 0x000000122c330981 */ /* 0x0002a2000c1e1100 */
[----:B------:R-:W-:-:S04]  /*147e0*/  @!P2 IMAD.IADD R42, R42, 0x1, -R39 ;  /* 0x000000012a2aa824 */ /* 0x000fc800078e0a27 */
[----:B------:R-:W-:Y:S02]  /*147f0*/  @!P4 IMAD.MOV R42, RZ, RZ, -R42 ;  /* 0x000000ffff2ac224 */ /* 0x000fe400078e0a2a */
[----:B-1----:R-:W-:-:S03]  /*14800*/  VIADD R44, R0, 0x74 ;  /* 0x00000074002c7836 */ /* 0x002fc60000000000 */
[----:B------:R-:W-:Y:S02]  /*14810*/  SEL R43, R5, R42, !P3 ;  /* 0x0000002a052b7207 */ /* 0x000fe40005800000 */
[----:B------:R-:W-:-:S03]  /*14820*/  IABS R41, R44 ;  /* 0x0000002c00297213 */ /* 0x000fc60000000000 */
[----:B0-----:R-:W-:Y:S01]  /*14830*/  IMAD R43, R43, UR4, RZ ;  /* 0x000000042b2b7c24 */ /* 0x001fe2000f8e02ff */
[----:B------:R0:W-:Y:S01]  /*14840*/  STL [R1+0x4b4], R45 ;  /* 0x0004b42d01007387 */ /* 0x0001e20000100800 */
[----:B------:R-:W-:Y:S01]  /*14850*/  ISETP.GE.AND P4, PT, R44, RZ, PT ;  /* 0x000000ff2c00720c */ /* 0x000fe20003f86270 */
[----:B------:R-:W1:Y:S01]  /*14860*/  LDCU UR4, c[0x0][0x3b0] ;  /* 0x00007600ff0477ac */ /* 0x000e620008000800 */
[----:B------:R-:W-:-:S04]  /*14870*/  IMAD.HI.U32 R42, R40, R41, RZ ;  /* 0x00000029282a7227 */ /* 0x000fc800078e00ff */
[----:B------:R-:W-:Y:S01]  /*14880*/  IMAD.MOV R42, RZ, RZ, -R42 ;  /* 0x000000ffff2a7224 */ /* 0x000fe200078e0a2a */
[----:B0-----:R-:W-:-:S03]  /*14890*/  IADD3 R45, P2, PT, R43, R38, RZ ;  /* 0x000000262b2d7210 */ /* 0x001fc60007f5e0ff */
        /* <DEDUP_REMOVED lines=48> */
[----:B------:R0:W-:Y:S04]  /*14ba0*/  STL [R1+0x4f0], R45 ;  /* 0x0004f02d01007387 */ /* 0x0001e80000100800 */
[----:B------:R1:W2:Y:S01]  /*14bb0*/  @P0 LDG.E.U8 R48, desc[UR18][R42.64] ;  /* 0x000000122a300981 */ /* 0x0002a2000c1e1100 */
[----:B0-----:R-:W-:-:S03]  /*14bc0*/  VIADD R45, R0, 0x7c ;  /* 0x0000007c002d7836 */ /* 0x001fc60000000000 */
[----:B------:R-:W-:Y:S02]  /*14bd0*/  @!P2 IMAD.IADD R41, R41, 0x1, -R39 ;  /* 0x000000012929a824 */ /* 0x000fe400078e0a27 */
[----:B-1----:R-:W-:-:S03]  /*14be0*/  IABS R42, R45 ;  /* 0x0000002d002a7213 */ /* 0x002fc60000000000 */
[----:B------:R-:W-:Y:S02]  /*14bf0*/  ISETP.GT.U32.AND P2, PT, R39, R41, PT ;  /* 0x000000292700720c */ /* 0x000fe40003f44070 */
[----:B------:R-:W-:-:S04]  /*14c00*/  IMAD.HI.U32 R43, R40, R42, RZ ;  /* 0x0000002a282b7227 */ /* 0x000fc800078e00ff */
[----:B------:R-:W-:-:S04]  /*14c10*/  IMAD.MOV R43, RZ, RZ, -R43 ;  /* 0x000000ffff2b7224 */ /* 0x000fc800078e0a2b */
[----:B------:R-:W-:-:S03]  /*14c20*/  IMAD R42, R39, R43, R42 ;  /* 0x0000002b272a7224 */ /* 0x000fc600078e022a */
[----:B------:R-:W-:Y:S02]  /*14c30*/  @!P2 IMAD.IADD R41, R41, 0x1, -R39 ;  /* 0x000000012929a824 */ /* 0x000fe400078e0a27 */
[----:B------:R-:W-:Y:S02]  /*14c40*/  ISETP.GT.U32.AND P2, PT, R39, R42, PT ;  /* 0x0000002a2700720c */ /* 0x000fe40003f44070 */
[----:B------:R-:W-:Y:S01]  /*14c50*/  @!P4 IMAD.MOV R41, RZ, RZ, -R41 ;  /* 0x000000ffff29c224 */ /* 0x000fe200078e0a29 */
[----:B------:R-:W-:-:S10]  /*14c60*/  ISETP.GE.AND P4, PT, R45, RZ, PT ;  /* 0x000000ff2d00720c */ /* 0x000fd40003f86270 */
[----:B------:R-:W-:Y:S01]  /*14c70*/  @!P2 IMAD.IADD R42, R42, 0x1, -R39 ;  /* 0x000000012a2aa824 */ /* 0x000fe200078e0a27 */
[----:B------:R-:W-:-:S04]  /*14c80*/  SEL R41, R5, R41, !P3 ;  /* 0x0000002905297207 */ /* 0x000fc80005800000 */
[----:B------:R-:W-:Y:S01]  /*14c90*/  ISETP.GT.U32.AND P2, PT, R39, R42, PT ;  /* 0x0000002a2700720c */ /* 0x000fe20003f44070 */
[----:B------:R-:W-:Y:S01]  /*14ca0*/  IMAD R41, R41, UR4, RZ ;  /* 0x0000000429297c24 */ /* 0x000fe2000f8e02ff */
[----:B------:R-:W0:Y:S04]  /*14cb0*/  LDCU UR4, c[0x0][0x3b0] ;  /* 0x00007600ff0477ac */ /* 0x000e280008000800 */
[C---:B------:R-:W-:Y:S01]  /*14cc0*/  IADD3 R44, P5, PT, R41.reuse, R38, RZ ;  /* 0x00000026292c7210 */ /* 0x040fe20007fbe0ff */
[----:B------:R-:W-:Y:S06]  /*14cd0*/  STL [R1+0x4ec], R70 ;  /* 0x0004ec4601007387 */ /* 0x000fec0000100800 */
[----:B------:R-:W-:Y:S01]  /*14ce0*/  @!P2 IMAD.IADD R42, R42, 0x1, -R39 ;  /* 0x000000012a2aa824 */ /* 0x000fe200078e0a27 */
[----:B------:R-:W-:-:S03]  /*14cf0*/  LEA.HI.X.SX32 R41, R41, R35, 0x1, P5 ;  /* 0x0000002329297211 */ /* 0x000fc600028f0eff */
[----:B------:R-:W-:Y:S01]  /*14d00*/  @!P4 IMAD.MOV R42, RZ, RZ, -R42 ;  /* 0x000000ffff2ac224 */ /* 0x000fe200078e0a2a */
[----:B------:R1:W-:Y:S04]  /*14d10*/  STL [R1+0x7ec], R45 ;  /* 0x0007ec2d01007387 */ /* 0x0003e80000100800 */
[----:B------:R-:W-:Y:S01]  /*14d20*/  STL [R1+0x4f8], R44 ;  /* 0x0004f82c01007387 */ /* 0x000fe20000100800 */
[----:B------:R-:W-:-:S03]  /*14d30*/  SEL R42, R5, R42, !P3 ;  /* 0x0000002a052a7207 */ /* 0x000fc60005800000 */
[----:B------:R3:W-:Y:S01]  /*14d40*/  STL [R1+0x4f4], R41 ;  /* 0x0004f42901007387 */ /* 0x0007e20000100800 */
[----:B-1----:R-:W-:Y:S02]  /*14d50*/  @P0 IMAD.MOV.U32 R45, RZ, RZ, R41 ;  /* 0x000000ffff2d0224 */ /* 0x002fe400078e0029 */
[----:B0-----:R-:W-:Y:S01]  /*14d60*/  IMAD R43, R42, UR4, RZ ;  /* 0x000000042a2b7c24 */ /* 0x001fe2000f8e02ff */
[----:B------:R-:W-:Y:S01]  /*14d70*/  STL [R1+0x7e8], R75 ;  /* 0x0007e84b01007387 */ /* 0x000fe20000100800 */
[----:B------:R-:W-:Y:S01]  /*14d80*/  VIADD R72, R0, 0x77 ;  /* 0x0000007700487836 */ /* 0x000fe20000000000 */
[----:B------:R-:W-:Y:S01]  /*14d90*/  ISETP.GE.AND P4, PT, R75, RZ, PT ;  /* 0x000000ff4b00720c */ /* 0x000fe20003f86270 */
[----:B------:R-:W0:Y:S01]  /*14da0*/  LDCU UR4, c[0x0][0x3b0] ;  /* 0x00007600ff0477ac */ /* 0x000e220008000800 */
[----:B------:R1:W4:Y:S01]  /*14db0*/  @P0 LDG.E.U8 R47, desc[UR18][R44.64] ;  /* 0x000000122c2f0981 */ /* 0x000322000c1e1100 */
[----:B---3--:R-:W-:-:S05]  /*14dc0*/  IABS R41, R75 ;  /* 0x0000004b00297213 */ /* 0x008fca0000000000 */
[----:B------:R-:W-:-:S04]  /*14dd0*/  IMAD.HI.U32 R42, R40, R41, RZ ;  /* 0x00000029282a7227 */ /* 0x000fc800078e00ff */
[----:B-1----:R-:W-:Y:S01]  /*14de0*/  IMAD.MOV R44, RZ, RZ, -R42 ;  /* 0x000000ffff2c7224 */ /* 0x002fe200078e0a2a */
[----:B------:R-:W-:-:S03]  /*14df0*/  IADD3 R70, P2, PT, R43, R38, RZ ;  /* 0x000000262b467210 */ /* 0x000fc60007f5e0ff */
[----:B------:R-:W-:Y:S01]  /*14e00*/  IMAD R41, R39, R44, R41 ;  /* 0x0000002c27297224 */ /* 0x000fe200078e0229 */
[----:B------:R-:W-:-:S04]  /*14e10*/  LEA.HI.X.SX32 R71, R43, R35, 0x1, P2 ;  /* 0x000000232b477211 */ /* 0x000fc800010f0eff */
[----:B------:R-:W-:Y:S01]  /*14e20*/  ISETP.GT.U32.AND P2, PT, R39, R41, PT ;  /* 0x000000292700720c */ /* 0x000fe20003f44070 */
[----:B------:R-:W-:Y:S01]  /*14e30*/  STL [R1+0x520], R70 ;  /* 0x0005204601007387 */ /* 0x000fe20000100800 */
[----:B------:R-:W-:Y:S02]  /*14e40*/  @P0 IMAD.MOV.U32 R42, RZ, RZ, R70 ;  /* 0x000000ffff2a0224 */ /* 0x000fe400078e0046 */
[----:B------:R-:W-:Y:S01]  /*14e50*/  @P0 IMAD.MOV.U32 R43, RZ, RZ, R71 ;  /* 0x000000ffff2b0224 */ /* 0x000fe200078e0047 */
[----:B------:R1:W-:Y:S04]  /*14e60*/  STL [R1+0x51c], R71 ;  /* 0x00051c4701007387 */ /* 0x0003e80000100800 */
[----:B------:R3:W4:Y:S01]  /*14e70*/  @P0 LDG.E.U8 R46, desc[UR18][R42.64] ;  /* 0x000000122a2e0981 */ /* 0x000722000c1e1100 */
[----:B-1----:R-:W-:-:S03]  /*14e80*/  VIADD R71, R0, 0xd ;  /* 0x0000000d00477836 */ /* 0x002fc60000000000 */
[----:B------:R-:W-:Y:S02]  /*14e90*/  @!P2 IMAD.IADD R41, R41, 0x1, -R39 ;  /* 0x000000012929a824 */ /* 0x000fe400078e0a27 */
[----:B---3--:R-:W-:-:S03]  /*14ea0*/  IABS R42, R71 ;  /* 0x00000047002a7213 */ /* 0x008fc60000000000 */
[----:B------:R-:W-:Y:S02]  /*14eb0*/  ISETP.GT.U32.AND P2, PT, R39, R41, PT ;  /* 0x000000292700720c */ /* 0x000fe40003f44070 */
[----:B------:R-:W-:Y:S01]  /*14ec0*/  IMAD.HI.U32 R70, R40, R42, RZ ;  /* 0x0000002a28467227 */ /* 0x000fe200078e00ff */
[----:B------:R-:W-:-:S03]  /*14ed0*/  IABS R43, R73 ;  /* 0x00000049002b7213 */ /* 0x000fc60000000000 */
[----:B------:R-:W-:Y:S02]  /*14ee0*/  IMAD.MOV R70, RZ, RZ, -R70 ;  /* 0x000000ffff467224 */ /* 0x000fe400078e0a46 */
[----:B------:R-:W-:-:S04]  /*14ef0*/  IMAD.HI.U32 R45, R40, R43, RZ ;  /* 0x0000002b282d7227 */ /* 0x000fc800078e00ff */
[----:B------:R-:W-:Y:S02]  /*14f00*/  IMAD R42, R39, R70, R42 ;  /* 0x00000046272a7224 */ /* 0x000fe400078e022a */
[----:B------:R-:W-:Y:S01]  /*14f10*/  @!P2 IMAD.IADD R41, R41, 0x1, -R39 ;  /* 0x000000012929a824 */ /* 0x000fe200078e0a27 */
[----:B------:R-:W-:Y:S01]  /*14f20*/  IABS R44, R72 ;  /* 0x00000048002c7213 */ /* 0x000fe20000000000 */
[----:B------:R-:W-:Y:S01]  /*14f30*/  IMAD.MOV R45, RZ, RZ, -R45 ;  /* 0x000000ffff2d7224 */ /* 0x000fe200078e0a2d */
[----:B------:R-:W-:-:S03]  /*14f40*/  ISETP.GT.U32.AND P2, PT, R39, R42, PT ;  /* 0x0000002a2700720c */ /* 0x000fc60003f44070 */
[----:B------:R-:W-:Y:S02]  /*14f50*/  IMAD R43, R39, R45, R43 ;  /* 0x0000002d272b7224 */ /* 0x000fe400078e022b */
[----:B------:R-:W-:-:S04]  /*14f60*/  IMAD.HI.U32 R45, R40, R44, RZ ;  /* 0x0000002c282d7227 */ /* 0x000fc800078e00ff */
[----:B------:R-:W-:Y:S02]  /*14f70*/  IMAD.MOV R45, RZ, RZ, -R45 ;  /* 0x000000ffff2d7224 */ /* 0x000fe400078e0a2d */
[----:B------:R-:W-:Y:S02]  /*14f80*/  VIADD R74, R0, 0x7e ;  /* 0x0000007e004a7836 */ /* 0x000fe40000000000 */
[----:B------:R-:W-:Y:S02]  /*14f90*/  @!P4 IMAD.MOV R41, RZ, RZ, -R41 ;  /* 0x000000ffff29c224 */ /* 0x000fe400078e0a29 */
[----:B------:R-:W-:Y:S02]  /*14fa0*/  @!P2 IMAD.IADD R42, R42, 0x1, -R39 ;  /* 0x000000012a2aa824 */ /* 0x000fe400078e0a27 */
[----:B------:R-:W-:Y:S01]  /*14fb0*/  IMAD R44, R39, R45, R44 ;  /* 0x0000002d272c7224 */ /* 0x000fe200078e022c */
[----:B------:R-:W-:Y:S02]  /*14fc0*/  IABS R45, R74 ;  /* 0x0000004a002d7213 */ /* 0x000fe40000000000 */
[----:B------:R-:W-:-:S02]  /*14fd0*/  SEL R41, R5, R41, !P3 ;  /* 0x0000002905297207 */ /* 0x000fc40005800000 */
[----:B------:R-:W-:Y:S01]  /*14fe0*/  ISETP.GT.U32.AND P4, PT, R39, R42, PT ;  /* 0x0000002a2700720c */ /* 0x000fe20003f84070 */
[----:B------:R-:W-:Y:S01]  /*14ff0*/  IMAD.HI.U32 R40, R40, R45, RZ ;  /* 0x0000002d28287227 */ /* 0x000fe200078e00ff */
[----:B------:R-:W-:-:S03]  /*15000*/  ISETP.GE.AND P2, PT, R71, RZ, PT ;  /* 0x000000ff4700720c */ /* 0x000fc60003f46270 */
[----:B0-----:R-:W-:Y:S01]  /*15010*/  IMAD R41, R41, UR4, RZ ;  /* 0x0000000429297c24 */ /* 0x001fe2000f8e02ff */
[----:B------:R-:W-:Y:S01]  /*15020*/  STL [R1+0x7e4], R73 ;  /* 0x0007e44901007387 */ /* 0x000fe20000100800 */
[----:B------:R-:W-:Y:S01]  /*15030*/  IMAD.MOV R40, RZ, RZ, -R40 ;  /* 0x000000ffff287224 */ /* 0x000fe200078e0a28 */
[----:B------:R-:W-:Y:S01]  /*15040*/  ISETP.GT.U32.AND P6, PT, R39, R43, PT ;  /* 0x0000002b2700720c */ /* 0x000fe20003fc4070 */
[----:B------:R-:W0:Y:S01]  /*15050*/  LDCU UR4, c[0x0][0x3b0] ;  /* 0x00007600ff0477ac */ /* 0x000e220008000800 */
[----:B------:R-:W-:Y:S01]  /*15060*/  IADD3 R70, P5, PT, R41, R38, RZ ;  /* 0x0000002629467210 */ /* 0x000fe20007fbe0ff */
[----:B------:R-:W-:Y:S01]  /*15070*/  IMAD R40, R39, R40, R45 ;  /* 0x0000002827287224 */ /* 0x000fe200078e022d */
[----:B------:R1:W-:Y:S01]  /*15080*/  STL [R1+0x7dc], R71 ;  /* 0x0007dc4701007387 */ /* 0x0003e20000100800 */
[----:B------:R-:W-:-:S04]  /*15090*/  @!P4 IMAD.IADD R42, R42, 0x1, -R39 ;  /* 0x000000012a2ac824 */ /* 0x000fc800078e0a27 */
[----:B------:R-:W-:Y:S01]  /*150a0*/  @!P2 IMAD.MOV R42, RZ, RZ, -R42 ;  /* 0x000000ffff2aa224 */ /* 0x000fe200078e0a2a */
[----:B-1----:R-:W-:Y:S02]  /*150b0*/  LEA.HI.X.SX32 R71, R41, R35, 0x1, P5 ;  /* 0x0000002329477211 */ /* 0x002fe400028f0eff */
[C---:B------:R-:W-:Y:S02]  /*150c0*/  ISETP.GT.U32.AND P5, PT, R39.reuse, R40, PT ;  /* 0x000000282700720c */ /* 0x040fe40003fa4070 */
[----:B------:R-:W-:Y:S02]  /*150d0*/  ISETP.GT.U32.AND P4, PT, R39, R44, PT ;  /* 0x0000002c2700720c */ /* 0x000fe40003f84070 */
[----:B------:R-:W-:Y:S01]  /*150e0*/  SEL R42, R5, R42, !P3 ;  /* 0x0000002a052a7207 */ /* 0x000fe20005800000 */
[----:B------:R-:W-:-:S04]  /*150f0*/  @!P6 IMAD.IADD R43, R43, 0x1, -R39 ;  /* 0x000000012b2be824 */ /* 0x000fc800078e0a27 */
[----:B------:R-:W-:-:S04]  /*15100*/  IMAD R42, R42, UR11, RZ ;  /* 0x0000000b2a2a7c24 */ /* 0x000fc8000f8e02ff */
[--C-:B------:R-:W-:Y:S01]  /*15110*/  @!P5 IMAD.IADD R40, R40, 0x1, -R39.reuse ;  /* 0x000000012828d824 */ /* 0x100fe200078e0a27 */
[----:B------:R-:W-:Y:S01]  /*15120*/  IADD3 R75, P2, PT, R42, R38, RZ ;  /* 0x000000262a4b7210 */ /* 0x000fe20007f5e0ff */
[----:B------:R-:W-:-:S03]  /*15130*/  @!P4 IMAD.IADD R44, R44, 0x1, -R39 ;  /* 0x000000012c2cc824 */ /* 0x000fc600078e0a27 */
[C---:B------:R-:W-:Y:S02]  /*15140*/  ISETP.GT.U32.AND P5, PT, R39.reuse, R40, PT ;  /* 0x000000282700720c */ /* 0x040fe40003fa4070 */
[C---:B------:R-:W-:Y:S02]  /*15150*/  ISETP.GT.U32.AND P4, PT, R39.reuse, R43, PT ;  /* 0x0000002b2700720c */ /* 0x040fe40003f84070 */
[----:B------:R-:W-:Y:S02]  /*15160*/  LEA.HI.X.SX32 R76, R42, R35, 0x1, P2 ;  /* 0x000000232a4c7211 */ /* 0x000fe400010f0eff */
[----:B------:R-:W-:Y:S02]  /*15170*/  ISETP.GE.AND P2, PT, R74, RZ, PT ;  /* 0x000000ff4a00720c */ /* 0x000fe40003f46270 */
[----:B------:R-:W-:-:S05]  /*15180*/  ISETP.GT.U32.AND P6, PT, R39, R44, PT ;  /* 0x0000002c2700720c */ /* 0x000fca0003fc4070 */
[--C-:B------:R-:W-:Y:S02]  /*15190*/  @!P5 IMAD.IADD R40, R40, 0x1, -R39.reuse ;  /* 0x000000012828d824 */ /* 0x100fe400078e0a27 */
[----:B------:R-:W-:Y:S01]  /*151a0*/  @!P4 IMAD.IADD R43, R43, 0x1, -R39 ;  /* 0x000000012b2bc824 */ /* 0x000fe200078e0a27 */
[----:B------:R-:W-:-:S03]  /*151b0*/  ISETP.GE.AND P4, PT, R72, RZ, PT ;  /* 0x000000ff4800720c */ /* 0x000fc60003f86270 */
[----:B------:R-:W-:Y:S01]  /*151c0*/  @!P2 IMAD.MOV R40, RZ, RZ, -R40 ;  /* 0x000000ffff28a224 */ /* 0x000fe200078e0a28 */
[----:B------:R-:W-:-:S04]  /*151d0*/  ISETP.GE.AND P5, PT, R73, RZ, PT ;  /* 0x000000ff4900720c */ /* 0x000fc80003fa6270 */
[----:B------:R-:W-:Y:S01]  /*151e0*/  SEL R40, R5, R40, !P3 ;  /* 0x0000002805287207 */ /* 0x000fe20005800000 */
[----:B------:R-:W-:Y:S01]  /*151f0*/  @!P6 IMAD.IADD R44, R44, 0x1, -R39 ;  /* 0x000000012c2ce824 */ /* 0x000fe200078e0a27 */
[----:B------:R-:W-:-:S03]  /*15200*/  PRMT R45, RZ, 0x7610, R45 ;  /* 0x00007610ff2d7816 */ /* 0x000fc6000000002d */
[----:B------:R-:W-:Y:S01]  /*15210*/  IMAD R39, R40, UR5, RZ ;  /* 0x0000000528277c24 */ /* 0x000fe2000f8e02ff */
[----:B------:R-:W1:Y:S01]  /*15220*/  LDCU UR5, c[0x0][0x3b0] ;  /* 0x00007600ff0577ac */ /* 0x000e620008000800 */
[----:B------:R-:W-:Y:S01]  /*15230*/  STL [R1+0x7e0], R72 ;  /* 0x0007e04801007387 */ /* 0x000fe20000100800 */
[----:B------:R-:W-:Y:S01]  /*15240*/  @!P4 IMAD.MOV R44, RZ, RZ, -R44 ;  /* 0x000000ffff2cc224 */ /* 0x000fe200078e0a2c */
[----:B------:R-:W-:Y:S02]  /*15250*/  PRMT R41, RZ, 0x7610, R41 ;  /* 0x00007610ff297816 */ /* 0x000fe40000000029 */
[----:B------:R-:W-:Y:S04]  /*15260*/  STL [R1+0x7d8], R74 ;  /* 0x0007d84a01007387 */ /* 0x000fe80000100800 */
[----:B------:R3:W-:Y:S01]  /*15270*/  STL [R1+0x248], R70 ;  /* 0x0002484601007387 */ /* 0x0007e20000100800 */
[----:B------:R-:W-:-:S03]  /*15280*/  SEL R44, R5, R44, !P3 ;  /* 0x0000002c052c7207 */ /* 0x000fc60005800000 */
[----:B------:R1:W-:Y:S01]  /*15290*/  STL [R1+0x244], R71 ;  /* 0x0002444701007387 */ /* 0x0003e20000100800 */
[----:B------:R-:W-:-:S03]  /*152a0*/  @!P5 IMAD.MOV R43, RZ, RZ, -R43 ;  /* 0x000000ffff2bd224 */ /* 0x000fc600078e0a2b */
[----:B------:R3:W4:Y:S01]  /*152b0*/  @P0 LDG.E.U8 R45, desc[UR18][R70.64] ;  /* 0x00000012462d0981 */ /* 0x000722000c1e1100 */
[----:B------:R-:W-:Y:S01]  /*152c0*/  IADD3 R42, P2, PT, R39, R38, RZ ;  /* 0x00000026272a7210 */ /* 0x000fe20007f5e0ff */
[----:B0-----:R-:W-:Y:S01]  /*152d0*/  IMAD R44, R44, UR4, RZ ;  /* 0x000000042c2c7c24 */ /* 0x001fe2000f8e02ff */
[----:B------:R-:W-:Y:S01]  /*152e0*/  SEL R40, R5, R43, !P3 ;  /* 0x0000002b05287207 */ /* 0x000fe20005800000 */
[----:B---3--:R-:W-:Y:S02]  /*152f0*/  @P0 IMAD.MOV.U32 R70, RZ, RZ, R75 ;  /* 0x000000ffff460224 */ /* 0x008fe400078e004b */
[----:B-1----:R-:W-:Y:S01]  /*15300*/  @P0 IMAD.MOV.U32 R71, RZ, RZ, R76 ;  /* 0x000000ffff470224 */ /* 0x002fe200078e004c */
[----:B------:R-:W-:Y:S04]  /*15310*/  STL [R1+0x190], R75 ;  /* 0x0001904b01007387 */ /* 0x000fe80000100800 */
[----:B------:R0:W3:Y:S04]  /*15320*/  @P0 LDG.E.U8 R41, desc[UR18][R70.64] ;  /* 0x0000001246290981 */ /* 0x0000e8000c1e1100 */
[----:B------:R-:W-:Y:S04]  /*15330*/  STL [R1+0x18c], R76 ;  /* 0x00018c4c01007387 */ /* 0x000fe80000100800 */
[----:B------:R-:W5:Y:S01]  /*15340*/  LDL.LU R5, [R1+0x9d8] ;  /* 0x0009d80001057983 */ /* 0x000f620000300800 */
[----:B0-----:R-:W-:-:S03]  /*15350*/  LEA.HI.X.SX32 R70, R39, R35, 0x1, P2 ;  /* 0x0000002327467211 */ /* 0x001fc600010f0eff */
[----:B------:R-:W-:Y:S01]  /*15360*/  STL [R1+0x23c], R42 ;  /* 0x00023c2a01007387 */ /* 0x000fe20000100800 */
[C---:B------:R-:W-:Y:S01]  /*15370*/  IADD3 R71, P2, PT, R44.reuse, R38, RZ ;  /* 0x000000262c477210 */ /* 0x040fe20007f5e0ff */
[----:B------:R-:W-:Y:S02]  /*15380*/  @P0 IMAD.MOV.U32 R43, RZ, RZ, R70 ;  /* 0x000000ffff2b0224 */ /* 0x000fe400078e0046 */
[----:B------:R0:W-:Y:S01]  /*15390*/  STL [R1+0x238], R70 ;  /* 0x0002384601007387 */ /* 0x0001e20000100800 */
[----:B------:R-:W-:Y:S02]  /*153a0*/  PRMT R39, RZ, 0x7610, R39 ;  /* 0x00007610ff277816 */ /* 0x000fe40000000027 */
[----:B------:R-:W-:-:S04]  /*153b0*/  LEA.HI.X.SX32 R72, R44, R35, 0x1, P2 ;  /* 0x000000232c487211 */ /* 0x000fc800010f0eff */
[----:B------:R1:W3:Y:S01]  /*153c0*/  @P0 LDG.E.U8 R39, desc[UR18][R42.64] ;  /* 0x000000122a270981 */ /* 0x0002e2000c1e1100 */
[----:B0-----:R-:W-:Y:S01]  /*153d0*/  IMAD R70, R40, UR5, RZ ;  /* 0x0000000528467c24 */ /* 0x001fe2000f8e02ff */
[----:B------:R-:W-:-:S04]  /*153e0*/  PRMT R40, RZ, 0x7610, R40 ;  /* 0x00007610ff287816 */ /* 0x000fc80000000028 */
[C---:B------:R-:W-:Y:S01]  /*153f0*/  IADD3 R38, P2, PT, R70.reuse, R38, RZ ;  /* 0x0000002646267210 */ /* 0x040fe20007f5e0ff */
[----:B-1----:R-:W-:Y:S02]  /*15400*/  @P0 IMAD.MOV.U32 R42, RZ, RZ, R71 ;  /* 0x000000ffff2a0224 */ /* 0x002fe400078e0047 */
[----:B------:R-:W-:Y:S01]  /*15410*/  @P0 IMAD.MOV.U32 R43, RZ, RZ, R72 ;  /* 0x000000ffff2b0224 */ /* 0x000fe200078e0048 */
[----:B------:R-:W-:Y:S02]  /*15420*/  LEA.HI.X.SX32 R44, R70, R35, 0x1, P2 ;  /* 0x00000023462c7211 */ /* 0x000fe400010f0eff */
[----:B------:R-:W-:Y:S02]  /*15430*/  PRMT R35, RZ, 0x7610, R35 ;  /* 0x00007610ff237816 */ /* 0x000fe40000000023 */
[----:B------:R0:W3:Y:S02]  /*15440*/  @P0 LDG.E.U8 R40, desc[UR18][R42.64] ;  /* 0x000000122a280981 */ /* 0x0000e4000c1e1100 */
[----:B0-----:R-:W-:-:S02]  /*15450*/  @P0 IMAD.MOV.U32 R42, RZ, RZ, R38 ;  /* 0x000000ffff2a0224 */ /* 0x001fc400078e0026 */
[----:B------:R-:W-:-:S05]  /*15460*/  @P0 IMAD.MOV.U32 R43, RZ, RZ, R44 ;  /* 0x000000ffff2b0224 */ /* 0x000fca00078e002c */
[----:B------:R-:W3:Y:S04]  /*15470*/  @P0 LDG.E.U8 R35, desc[UR18][R42.64] ;  /* 0x000000122a230981 */ /* 0x000ee8000c1e1100 */
[----:B--2---:R0:W-:Y:S04]  /*15480*/  STS.U8 [R31+UR9+0x5e00], R94 ;  /* 0x005e005e1f007988 */ /* 0x0041e80008000009 */
[----:B------:R0:W-:Y:S04]  /*15490*/  STS.U8 [R31+UR9+0x6200], R90 ;  /* 0x0062005a1f007988 */ /* 0x0001e80008000009 */
[----:B------:R0:W-:Y:S04]  /*154a0*/  STS.U8 [R31+UR9+0x6600], R69 ;  /* 0x006600451f007988 */ /* 0x0001e80008000009 */
[----:B------:R0:W-:Y:S04]  /*154b0*/  STS.U8 [R31+UR9+0x6a00], R65 ;  /* 0x006a00411f007988 */ /* 0x0001e80008000009 */
[----:B------:R0:W-:Y:S04]  /*154c0*/  STS.U8 [R31+UR9+0x6e00], R61 ;  /* 0x006e003d1f007988 */ /* 0x0001e80008000009 */
[----:B----4-:R0:W-:Y:S04]  /*154d0*/  STS.U8 [R31+UR9+0x7200], R57 ;  /* 0x007200391f007988 */ /* 0x0101e80008000009 */
[----:B------:R0:W-:Y:S04]  /*154e0*/  STS.U8 [R31+UR9+0x7600], R53 ;  /* 0x007600351f007988 */ /* 0x0001e80008000009 */
[----:B------:R0:W-:Y:S01]  /*154f0*/  STS.U8 [R31+UR9+0x7a00], R49 ;  /* 0x007a00311f007988 */ /* 0x0001e20008000009 */
[----:B------:R-:W-:-:S03]  /*15500*/  VIADD R162, R162, 0x7f ;  /* 0x0000007fa2a27836 */ /* 0x000fc60000000000 */
[----:B------:R0:W-:Y:S01]  /*15510*/  STL [R1+0x234], R71 ;  /* 0x0002344701007387 */ /* 0x0001e20000100800 */
[----:B------:R-:W-:-:S03]  /*15520*/  ISETP.NE.U32.AND P0, PT, RZ, UR7, PT ;  /* 0x00000007ff007c0c */ /* 0x000fc6000bf05070 */
[----:B------:R0:W-:Y:S04]  /*15530*/  STL [R1+0x228], R72 ;  /* 0x0002284801007387 */ /* 0x0001e80000100800 */
[----:B------:R0:W-:Y:S04]  /*15540*/  STL [R1+0x230], R38 ;  /* 0x0002302601007387 */ /* 0x0001e80000100800 */
[----:B------:R0:W-:Y:S01]  /*15550*/  STL [R1+0x22c], R44 ;  /* 0x00022c2c01007387 */ /* 0x0001e20000100800 */
[C---:B------:R-:W-:Y:S02]  /*15560*/  ISETP.LT.OR P2, PT, R162.reuse, 0x80, P0 ;  /* 0x00000080a200780c */ /* 0x040fe40000741670 */
[----:B------:R-:W-:Y:S01]  /*15570*/  ISETP.GE.AND P3, PT, R162, 0x100, PT ;  /* 0x00000100a200780c */ /* 0x000fe20003f66270 */
[----:B------:R0:W-:Y:S04]  /*15580*/  STS.U8 [R31+UR9+0x7e00], R46 ;  /* 0x007e002e1f007988 */ /* 0x0001e80008000009 */
        /* <DEDUP_REMOVED lines=15> */
[----:B---3--:R0:W-:Y:S04]  /*15680*/  STS.U8 [R32+UR9+0x4680], R41 ;  /* 0x0046802920007988 */ /* 0x0081e80008000009 */
        /* <DEDUP_REMOVED lines=31> */
[----:B------:R0:W-:Y:S01]  /*15880*/  STS.U8 [R34+UR9+0x7f80], R35 ;  /* 0x007f802322007988 */ /* 0x0001e20008000009 */
[----:B------:R1:W-:Y:S06]  /*15890*/  MEMBAR.ALL.CTA ;  /* 0x0000000000007992 */ /* 0x0003ec0000008000 */
[----:B-1----:R-:W1:Y:S02]  /*158a0*/  FENCE.VIEW.ASYNC.S ;  /* 0x00000000000073c6 */ /* 0x002e640000000000 */
[----:B-1----:R-:W-:Y:S06]  /*158b0*/  BAR.SYNC.DEFER_BLOCKING 0x0 ;  /* 0x0000000000007b1d */ /* 0x002fec0000010000 */
[----:B------:R-:W-:Y:S05]  /*158c0*/  @P2 BRA `(.L_x_6) ;  /* 0x0000000000842947 */ /* 0x000fea0003800000 */
[----:B------:R-:W-:Y:S02]  /*158d0*/  UIADD3 UR4, UPT, UPT, UR9, 0x4000, URZ ;  /* 0x0000400009047890 */ /* 0x000fe4000fffe0ff */
[----:B------:R-:W-:Y:S02]  /*158e0*/  USHF.R.U32.HI UR12, URZ, 0x4, UR9 ;  /* 0x00000004ff0c7899 */ /* 0x000fe40008011609 */
[----:B------:R-:W-:Y:S02]  /*158f0*/  USHF.R.U32.HI UR4, URZ, 0x4, UR4 ;  /* 0x00000004ff047899 */ /* 0x000fe40008011604 */
[----:B------:R-:W-:Y:S02]  /*15900*/  USGXT.U32 UR12, UR12, 0xe ;  /* 0x0000000e0c0c789a */ /* 0x000fe40008000000 */
[----:B------:R-:W-:Y:S02]  /*15910*/  USGXT.U32 UR14, UR4, 0xe ;  /* 0x0000000e040e789a */ /* 0x000fe40008000000 */
[----:B------:R-:W-:-:S02]  /*15920*/  UIADD3 UR26, UP1, UPT, UR12, 0x100, URZ ;  /* 0x000001000c1a7890 */ /* 0x000fc4000ff3e0ff */
[----:B------:R-:W-:Y:S01]  /*15930*/  UIADD3 UR28, UP2, UPT, UR14, 0x2, URZ ;  /* 0x000000020e1c7890 */ /* 0x000fe2000ff5e0ff */
[----:B------:R-:W-:Y:S01]  /*15940*/  UMOV UR4, URZ ;  /* 0x000000ff00047c82 */ /* 0x000fe20008000000 */
[----:B------:R-:W-:Y:S01]  /*15950*/  UMOV UR30, 0x0 ;  /* 0x00000000001e7882 */ /* 0x000fe20000000000 */
[----:B------:R-:W-:Y:S02]  /*15960*/  UIADD3.X UR27, UPT, UPT, UR4, 0x40004040, URZ, UP1, !UPT ;  /* 0x40004040041b7890 */ /* 0x000fe40008ffe4ff */
[----:B------:R-:W-:Y:S02]  /*15970*/  UIADD3.X UR29, UPT, UPT, UR4, 0x40004040, URZ, UP2, !UPT ;  /* 0x40004040041d7890 */ /* 0x000fe400097fe4ff */
[----:B------:R-:W-:Y:S02]  /*15980*/  UIADD3.64 UR16, UPT, UPT, UR26, 0x100, URZ ;  /* 0x000001001a107897 */ /* 0x000fe4000fffe0ff */
[----:B------:R-:W-:Y:S02]  /*15990*/  UIADD3.64 UR20, UPT, UPT, UR28, 0x2, URZ ;  /* 0x000000021c147897 */ /* 0x000fe4000fffe0ff */
[----:B------:R-:W-:-:S02]  /*159a0*/  UIADD3.64 UR22, UPT, UPT, UR26, 0x200, URZ ;  /* 0x000002001a167897 */ /* 0x000fc4000fffe0ff */
[----:B------:R-:W-:Y:S01]  /*159b0*/  UIADD3.64 UR24, UPT, UPT, UR28, 0x4, URZ ;  /* 0x000000041c187897 */ /* 0x000fe2000fffe0ff */
[----:B------:R-:W-:Y:S01]  /*159c0*/  UMOV UR31, 0x8208490 ;  /* 0x08208490001f7882 */ /* 0x000fe20000000000 */
[----:B------:R-:W-:Y:S01]  /*159d0*/  UMOV UR13, 0x40004040 ;  /* 0x40004040000d7882 */ /* 0x000fe20000000000 */
[----:B------:R-:W-:Y:S01]  /*159e0*/  UMOV UR15, 0x40004040 ;  /* 0x40004040000f7882 */ /* 0x000fe20000000000 */
[----:B------:R-:W-:Y:S01]  /*159f0*/  UMOV UR32, 0x0 ;  /* 0x0000000000207882 */ /* 0x000fe20000000000 */
[----:B------:R-:W-:Y:S01]  /*15a00*/  UMOV UR33, 0x8208490 ;  /* 0x0820849000217882 */ /* 0x000fe20000000000 */
[----:B------:R-:W-:Y:S01]  /*15a10*/  UMOV UR34, 0x0 ;  /* 0x0000000000227882 */ /* 0x000fe20000000000 */
[----:B------:R-:W-:Y:S01]  /*15a20*/  UMOV UR35, 0x8208490 ;  /* 0x0820849000237882 */ /* 0x000fe20000000000 */
[----:B------:R-:W-:Y:S01]  /*15a30*/  UMOV UR4, UR6 ;  /* 0x0000000600047c82 */ /* 0x000fe20008000000 */
[----:B------:R-:W-:Y:S01]  /*15a40*/  UMOV UR5, URZ ;  /* 0x000000ff00057c82 */ /* 0x000fe20008000000 */
[----:B------:R1:W-:Y:S01]  /*15a50*/  UTCQMMA gdesc[UR12], gdesc[UR14], tmem[UR8], tmem[UR30], idesc[UR31], !UPT ;  /* 0x00ff1e0e0c0075ea */ /* 0x0003e2000f800308 */
[----:B------:R-:W-:Y:S01]  /*15a60*/  UMOV UR36, 0x0 ;  /* 0x0000000000247882 */ /* 0x000fe20000000000 */
[----:B------:R-:W-:Y:S01]  /*15a70*/  UMOV UR37, 0x8208490 ;  /* 0x0820849000257882 */ /* 0x000fe20000000000 */
[----:B------:R1:W-:Y:S01]  /*15a80*/  UTCQMMA gdesc[UR26], gdesc[UR28], tmem[UR8], tmem[UR32], idesc[UR33], UPT ;  /* 0x00ff201c1a0075ea */ /* 0x0003e2000b800308 */
[----:B------:R-:W-:Y:S01]  /*15a90*/  UMOV UR4, UR4 ;  /* 0x0000000400047c82 */ /* 0x000fe20008000000 */
[----:B------:R1:W-:Y:S01]  /*15aa0*/  UTCQMMA gdesc[UR16], gdesc[UR20], tmem[UR8], tmem[UR34], idesc[UR35], UPT ;  /* 0x00ff2214100075ea */ /* 0x0003e2000b800308 */
[----:B------:R1:W-:Y:S01]  /*15ab0*/  UTCQMMA gdesc[UR22], gdesc[UR24], tmem[UR8], tmem[UR36], idesc[UR37], UPT ;  /* 0x00ff2418160075ea */ /* 0x0003e2000b800308 */
[----:B------:R1:W-:Y:S01]  /*15ac0*/  UTCBAR [UR4], URZ ;  /* 0x000000ff040073e9 */ /* 0x0003e200080000ff */
[----:B------:R-:W-:Y:S01]  /*15ad0*/  NOP ;  /* 0x0000000000007918 */ /* 0x000fe20000000000 */
.L_x_6:
[----:B-1----:R-:W-:Y:S01]  /*15ae0*/  UMOV UR4, URZ ;  /* 0x000000ff00047c82 */ /* 0x002fe20008000000 */
[----:B------:R-:W-:Y:S05]  /*15af0*/  @!P3 BRA `(.L_x_7) ;  /* 0x000000b800b0b947 */ /* 0x000fea0003800000 */
[----:B0-----:R-:W-:Y:S01]  /*15b00*/  SHF.R.S32.HI R38, RZ, 0x1f, R162 ;  /* 0x0000001fff267819 */ /* 0x001fe200000114a2 */
[----:B------:R-:W-:Y:S01]  /*15b10*/  IMAD.SHL.U32 R35, R36, 0x80, RZ ;  /* 0x0000008024237824 */ /* 0x000fe200078e00ff */
[----:B------:R-:W-:Y:S01]  /*15b20*/  UIADD3 UR4, UPT, UPT, UR9, 0x8000, URZ ;  /* 0x0000800009047890 */ /* 0x000fe2000fffe0ff */
[----:B------:R-:W-:Y:S01]  /*15b30*/  IMAD.MOV.U32 R39, RZ, RZ, RZ ;  /* 0x000000ffff277224 */ /* 0x000fe200078e00ff */
[----:B------:R-:W-:Y:S01]  /*15b40*/  LEA.HI R36, R38, R162, RZ, 0x7 ;  /* 0x000000a226247211 */ /* 0x000fe200078f38ff */
[----:B------:R-:W-:Y:S02]  /*15b50*/  UIADD3 UR5, UPT, UPT, UR9, 0xc000, URZ ;  /* 0x0000c00009057890 */ /* 0x000fe4000fffe0ff */
[----:B------:R-:W-:Y:S01]  /*15b60*/  USHF.R.U32.HI UR4, URZ, 0x4, UR4 ;  /* 0x00000004ff047899 */ /* 0x000fe20008011604 */
[----:B------:R-:W-:Y:S01]  /*15b70*/  SHF.R.S32.HI R36, RZ, 0x7, R36 ;  /* 0x00000007ff247819 */ /* 0x000fe20000011424 */
[----:B------:R-:W-:Y:S02]  /*15b80*/  USHF.R.U32.HI UR5, URZ, 0x4, UR5 ;  /* 0x00000004ff057899 */ /* 0x000fe40008011605 */
[----:B------:R-:W-:Y:S01]  /*15b90*/  USGXT.U32 UR12, UR4, 0xe ;  /* 0x0000000e040c789a */ /* 0x000fe20008000000 */
[----:B------:R-:W-:Y:S01]  /*15ba0*/  VIMNMX R38, PT, PT, R36, 0x2, !PT ;  /* 0x0000000224267848 */ /* 0x000fe20007fe0100 */
[----:B-----5:R-:W-:Y:S01]  /*15bb0*/  IMAD.SHL.U32 R36, R37, 0x80, RZ ;  /* 0x0000008025247824 */ /* 0x020fe200078e00ff */
[----:B------:R-:W-:-:S02]  /*15bc0*/  USGXT.U32 UR14, UR5, 0xe ;  /* 0x0000000e050e789a */ /* 0x000fc40008000000 */
[----:B------:R-:W-:Y:S01]  /*15bd0*/  UIADD3 UR28, UP1, UPT, UR12, 0x100, URZ ;  /* 0x000001000c1c7890 */ /* 0x000fe2000ff3e0ff */
[----:B------:R-:W-:Y:S01]  /*15be0*/  VIADD R37, R38, 0xfffffffe ;  /* 0xfffffffe26257836 */ /* 0x000fe20000000000 */
[----:B------:R-:W-:Y:S01]  /*15bf0*/  UIADD3 UR30, UP2, UPT, UR14, 0x2, URZ ;  /* 0x000000020e1e7890 */ /* 0x000fe2000ff5e0ff */
[----:B------:R-:W-:Y:S01]  /*15c00*/  SHF.R.S32.HI R38, RZ, 0x1f, R36 ;  /* 0x0000001fff267819 */ /* 0x000fe20000011424 */
[----:B------:R-:W-:Y:S01]  /*15c10*/  UMOV UR4, URZ ;  /* 0x000000ff00047c82 */ /* 0x000fe20008000000 */
[----:B------:R-:W-:Y:S01]  /*15c20*/  UMOV UR5, URZ ;  /* 0x000000ff00057c82 */ /* 0x000fe20008000000 */
[----:B------:R0:W-:Y:S01]  /*15c30*/  STL [R1+0x7d4], R37 ;  /* 0x0007d42501007387 */ /* 0x0001e20000100800 */
[----:B------:R-:W-:Y:S02]  /*15c40*/  UIADD3.X UR29, UPT, UPT, UR4, 0x40004040, URZ, UP1, !UPT ;  /* 0x40004040041d7890 */ /* 0x000fe40008ffe4ff */
[----:B------:R-:W-:Y:S01]  /*15c50*/  UIADD3.X UR31, UPT, UPT, UR5, 0x40004040, URZ, UP2, !UPT ;  /* 0x40004040051f7890 */ /* 0x000fe200097fe4ff */
[----:B------:R1:W-:Y:S01]  /*15c60*/  STL [R1+0x7c8], RZ ;  /* 0x0007c8ff01007387 */ /* 0x0003e20000100800 */
[----:B------:R-:W-:Y:S01]  /*15c70*/  UMOV UR11, 0x1 ;  /* 0x00000001000b7882 */ /* 0x000fe20000000000 */
[----:B------:R-:W-:-:S02]  /*15c80*/  UIADD3.64 UR20, UPT, UPT, UR28, 0x100, URZ ;  /* 0x000001001c147897 */ /* 0x000fc4000fffe0ff */
[----:B------:R-:W-:Y:S01]  /*15c90*/  UIADD3.64 UR22, UPT, UPT, UR30, 0x2, URZ ;  /* 0x000000021e167897 */ /* 0x000fe2000fffe0ff */
[----:B0-----:R-:W-:Y:S01]  /*15ca0*/  SHF.R.S32.HI R37, RZ, 0x1f, R35 ;  /* 0x0000001fff257819 */ /* 0x001fe20000011423 */
[----:B------:R-:W-:Y:S02]  /*15cb0*/  UIADD3.64 UR24, UPT, UPT, UR28, 0x200, URZ ;  /* 0x000002001c187897 */ /* 0x000fe4000fffe0ff */
[----:B-1----:R-:W-:-:S12]  /*15cc0*/  UIADD3.64 UR26, UPT, UPT, UR30, 0x4, URZ ;  /* 0x000000041e1a7897 */ /* 0x002fd8000fffe0ff */
.L_x_10:
[----:B-1----:R-:W2:Y:S01]  /*15cd0*/  LDL R40, [R1+0x7c8] ;  /* 0x0007c80001287983 */ /* 0x002ea20000100800 */
[----:B------:R-:W-:Y:S01]  /*15ce0*/  IMAD.U32 R39, R39, -0x80000000, RZ ;  /* 0x8000000027277824 */ /* 0x000fe200078e00ff */
[----:B------:R-:W0:Y:S01]  /*15cf0*/  LDC R65, c[0x0][0x3a0] ;  /* 0x0000e800ff417b82 */ /* 0x000e220000000800 */
[C---:B-----5:R-:W-:Y:S02]  /*15d00*/  IADD3 R10, P5, PT, R35.reuse, R10, RZ ;  /* 0x0000000a230a7210 */ /* 0x060fe40007fbe0ff */
[----:B------:R-:W-:Y:S01]  /*15d10*/  IADD3 R8, P4, PT, R35, R8, RZ ;  /* 0x0000000823087210 */ /* 0x000fe20007f9e0ff */
[----:B------:R-:W1:Y:S01]  /*15d20*/  SYNCS.PHASECHK.TRANS64.TRYWAIT P6, [UR6], R39 ;  /* 0x00000027ff0075a7 */ /* 0x000e6200080c1106 */
[----:B--2---:R-:W-:-:S04]  /*15d30*/  VIADD R40, R40, 0x1 ;  /* 0x0000000128287836 */ /* 0x004fc80000000000 */
[----:B0-----:R-:W-:Y:S01]  /*15d40*/  IMAD R65, R40, -0x80, R65 ;  /* 0xffffff8028417824 */ /* 0x001fe200078e0241 */
[----:B------:R0:W-:Y:S04]  /*15d50*/  STL [R1+0x7cc], R40 ;  /* 0x0007cc2801007387 */ /* 0x0001e80000100800 */
[C---:B------:R-:W-:Y:S02]  /*15d60*/  ISETP.GT.AND P2, PT, R65.reuse, 0x1, PT ;  /* 0x000000014100780c */ /* 0x040fe40003f44270 */
[----:B------:R-:W-:Y:S01]  /*15d70*/  ISETP.GT.AND P3, PT, R65, 0x2, PT ;  /* 0x000000024100780c */ /* 0x000fe20003f64270 */
[----:B-1----:R-:W-:-:S12]  /*15d80*/  @!P6 BRA `(.L_x_8) ;  /* 0x000001000070e947 */ /* 0x002fd80003800000 */
.L_x_16:
[----:B------:R-:W-:Y:S01]  /*15d90*/  PRMT R91, RZ, 0x7610, R91 ;  /* 0x00007610ff5b7816 */ /* 0x000fe2000000005b */
[----:B------:R-:W-:Y:S01]  /*15da0*/  IMAD.X R11, R37, 0x1, R11, P5 ;  /* 0x00000001250b7824 */ /* 0x000fe200028e060b */
[----:B------:R-:W-:Y:S01]  /*15db0*/  ISETP.GT.AND P5, PT, R65, 0x4, PT ;  /* 0x000000044100780c */ /* 0x000fe20003fa4270 */
[----:B------:R-:W-:Y:S01]  /*15dc0*/  IMAD.X R9, R37, 0x1, R9, P4 ;  /* 0x0000000125097824 */ /* 0x000fe200020e0609 */
[C---:B------:R-:W-:Y:S01]  /*15dd0*/  IADD3 R18, P6, PT, R35.reuse, R18, RZ ;  /* 0x0000001223127210 */ /* 0x040fe20007fde0ff */
[----:B------:R-:W-:Y:S01]  /*15de0*/  STL [R1+0xa4c], R71 ;  /* 0x000a4c4701007387 */ /* 0x000fe20000100800 */
[----:B------:R-:W-:Y:S02]  /*15df0*/  PRMT R49, RZ, 0x7610, R49 ;  /* 0x00007610ff317816 */ /* 0x000fe40000000031 */
[----:B0-----:R-:W-:Y:S01]  /*15e00*/  PRMT R40, RZ, 0x7610, R40 ;  /* 0x00007610ff287816 */ /* 0x001fe20000000028 */
[----:B------:R-:W2:Y:S01]  /*15e10*/  @P3 LDG.E.U8 R91, desc[UR18][R10.64] ;  /* 0x000000120a5b3981 */ /* 0x000ea2000c1e1100 */
[----:B------:R-:W-:Y:S01]  /*15e20*/  IADD3 R22, P3, PT, R35, R22, RZ ;  /* 0x0000001623167210 */ /* 0x000fe20007f7e0ff */
[C---:B------:R-:W-:Y:S01]  /*15e30*/  IMAD.X R19, R37.reuse, 0x1, R19, P6 ;  /* 0x0000000125137824 */ /* 0x040fe200030e0613 */
[----:B------:R-:W-:Y:S01]  /*15e40*/  PRMT R29, RZ, 0x7610, R29 ;  /* 0x00007610ff1d7816 */ /* 0x000fe2000000001d */
[----:B------:R-:W3:Y:S01]  /*15e50*/  @P2 LDG.E.U8 R49, desc[UR18][R8.64] ;  /* 0x0000001208312981 */ /* 0x000ee2000c1e1100 */
[----:B------:R-:W-:Y:S01]  /*15e60*/  PRMT R30, RZ, 0x7610, R30 ;  /* 0x00007610ff1e7816 */ /* 0x000fe2000000001e */
[----:B------:R-:W-:Y:S01]  /*15e70*/  IMAD.X R23, R37, 0x1, R23, P3 ;  /* 0x0000000125177824 */ /* 0x000fe200018e0617 */
[----:B------:R-:W-:Y:S01]  /*15e80*/  ISETP.GT.AND P3, PT, R65, 0x6, PT ;  /* 0x000000064100780c */ /* 0x000fe20003f64270 */
[----:B------:R0:W4:Y:S01]  /*15e90*/  @P5 LDG.E.U8 R40, desc[UR18][R18.64] ;  /* 0x0000001212285981 */ /* 0x000122000c1e1100 */
[----:B------:R-:W-:-:S02]  /*15ea0*/  IADD3 R14, P2, PT, R35, R14, RZ ;  /* 0x0000000e230e7210 */ /* 0x000fc40007f5e0ff */
[----:B------:R-:W-:Y:S01]  /*15eb0*/  IADD3 R24, P5, PT, R35, R24, RZ ;  /* 0x0000001823187210 */ /* 0x000fe20007fbe0ff */
[----:B------:R-:W-:Y:S01]  /*15ec0*/  STL [R1+0xa48], R70 ;  /* 0x000a484601007387 */ /* 0x000fe20000100800 */
[----:B------:R-:W-:Y:S01]  /*15ed0*/  ISETP.GT.AND P4, PT, R65, 0x3, PT ;  /* 0x000000034100780c */ /* 0x000fe20003f84270 */
[----:B------:R-:W-:Y:S01]  /*15ee0*/  IMAD.X R15, R37, 0x1, R15, P2 ;  /* 0x00000001250f7824 */ /* 0x000fe200010e060f */
[----:B------:R-:W-:Y:S01]  /*15ef0*/  ISETP.GT.AND P2, PT, R65, 0x5, PT ;  /* 0x000000054100780c */ /* 0x000fe20003f44270 */
[----:B------:R-:W-:Y:S01]  /*15f00*/  IMAD.X R25, R37, 0x1, R25, P5 ;  /* 0x0000000125197824 */ /* 0x000fe200028e0619 */
[----:B------:R-:W-:Y:S01]  /*15f10*/  PRMT R94, RZ, 0x7610, R94 ;  /* 0x00007610ff5e7816 */ /* 0x000fe2000000005e */
[----:B------:R-:W-:Y:S04]  /*15f20*/  STL [R1+0xa44], R69 ;  /* 0x000a444501007387 */ /* 0x000fe80000100800 */
[----:B------:R-:W2:Y:S04]  /*15f30*/  @P3 LDG.E.U8 R29, desc[UR18][R24.64] ;  /* 0x00000012181d3981 */ /* 0x000ea8000c1e1100 */
[----:B------:R-:W-:Y:S04]  /*15f40*/  STL [R1+0xa40], R68 ;  /* 0x000a404401007387 */ /* 0x000fe80000100800 */
[----:B------:R-:W3:Y:S04]  /*15f50*/  @P2 LDG.E.U8 R30, desc[UR18][R22.64] ;  /* 0x00000012161e2981 */ /* 0x000ee8000c1e1100 */
[----:B------:R-:W-:Y:S04]  /*15f60*/  STL [R1+0xa3c], R67 ;  /* 0x000a3c4301007387 */ /* 0x000fe80000100800 */
[----:B------:R-:W-:Y:S04]  /*15f70*/  STL [R1+0xa38], R66 ;  /* 0x000a384201007387 */ /* 0x000fe80000100800 */
[----:B------:R-:W-:Y:S04]  /*15f80*/  STL [R1+0x9d8], R0 ;  /* 0x0009d80001007387 */ /* 0x000fe80000100800 */
[----:B------:R-:W-:Y:S04]  /*15f90*/  STL [R1+0x9e0], R8 ;  /* 0x0009e00801007387 */ /* 0x000fe80000100800 */
[----:B------:R-:W4:Y:S01]  /*15fa0*/  @P4 LDG.E.U8 R94, desc[UR18][R14.64] ;  /* 0x000000120e5e4981 */ /* 0x000f22000c1e1100 */
[----:B------:R-:W-:-:S03]  /*15fb0*/  ISETP.GT.AND P4, PT, R65, 0x7, PT ;  /* 0x000000074100780c */ /* 0x000fc60003f84270 */
[----:B------:R-:W-:Y:S01]  /*15fc0*/  STL [R1+0x9dc], R9 ;  /* 0x0009dc0901007387 */ /* 0x000fe20000100800 */
[----:B------:R-:W-:-:S03]  /*15fd0*/  IADD3 R26, P6, PT, R35, R26, RZ ;  /* 0x0000001a231a7210 */ /* 0x000fc60007fde0ff */
[----:B------:R-:W-:Y:S04]  /*15fe0*/  STL [R1+0x9e8], R10 ;  /* 0x0009e80a01007387 */ /* 0x000fe80000100800 */
[----:B------:R-:W-:Y:S04]  /*15ff0*/  STL [R1+0x9e4], R11 ;  /* 0x0009e40b01007387 */ /* 0x000fe80000100800 */
[----:B------:R-:W-:Y:S04]  /*16000*/  STL [R1+0x9f0], R14 ;  /* 0x0009f00e01007387 */ /* 0x000fe80000100800 */
[----:B------:R-:W-:Y:S01]  /*16010*/  STL [R1+0x9ec], R15 ;  /* 0x0009ec0f01007387 */ /* 0x000fe20000100800 */
[----:B------:R-:W-:-:S03]  /*16020*/  IMAD.X R27, R37, 0x1, R27, P6 ;  /* 0x00000001251b7824 */ /* 0x000fc600030e061b */
[----:B------:R-:W-:Y:S04]  /*16030*/  STL [R1+0x9f8], R18 ;  /* 0x0009f81201007387 */ /* 0x000fe80000100800 */
[----:B------:R0:W-:Y:S02]  /*16040*/  STL [R1+0x9f4], R19 ;  /* 0x0009f41301007387 */ /* 0x0001e40000100800 */
[----:B0-----:R-:W-:-:S06]  /*16050*/  PRMT R19, RZ, 0x7610, R19 ;  /* 0x00007610ff137816 */ /* 0x001fcc0000000013 */
[----:B------:R-:W4:Y:S04]  /*16060*/  @P4 LDG.E.U8 R19, desc[UR18][R26.64] ;  /* 0x000000121a134981 */ /* 0x000f28000c1e1100 */
[----:B------:R-:W-:Y:S04]  /*16070*/  STL [R1+0xa00], R22 ;  /* 0x000a001601007387 */ /* 0x000fe80000100800 */
[----:B------:R-:W-:Y:S04]  /*16080*/  STL [R1+0x9fc], R23 ;  /* 0x0009fc1701007387 */ /* 0x000fe80000100800 */
[----:B------:R-:W4:Y:S04]  /*16090*/  LDL.LU R66, [R1+0x10] ;  /* 0x0000100001427983 */ /* 0x000f280000300800 */
[----:B------:R-:W4:Y:S01]  /*160a0*/  LDL.LU R69, [R1+0x14] ;  /* 0x0000140001457983 */ /* 0x000f220000300800 */
[----:B------:R-:W-:-:S02]  /*160b0*/  ISETP.GT.AND P2, PT, R65, 0x8, PT ;  /* 0x000000084100780c */ /* 0x000fc40003f44270 */
[----:B------:R-:W-:Y:S01]  /*160c0*/  IADD3 R4, P5, PT, R35, R4, RZ ;  /* 0x0000000423047210 */ /* 0x000fe20007fbe0ff */
[----:B--2---:R0:W-:Y:S04]  /*160d0*/  STL [R1+0x88], R29 ;  /* 0x0000881d01007387 */ /* 0x0041e80000100800 */
[----:B0-----:R-:W2:Y:S04]  /*160e0*/  LDL.LU R29, [R1+0x18] ;  /* 0x00001800011d7983 */ /* 0x001ea80000300800 */
[----:B------:R-:W2:Y:S04]  /*160f0*/  LDL.LU R70, [R1+0x94] ;  /* 0x0000940001467983 */ /* 0x000ea80000300800 */
[----:B---3--:R0:W-:Y:S04]  /*16100*/  STL [R1+0x8c], R30 ;  /* 0x00008c1e01007387 */ /* 0x0081e80000100800 */
[----:B0-----:R-:W3:Y:S01]  /*16110*/  LDL.LU R30, [R1+0x9c] ;  /* 0x00009c00011e7983 */ /* 0x001ee20000300800 */
[----:B------:R-:W-:Y:S01]  /*16120*/  ISETP.GT.AND P3, PT, R65, 0x9, PT ;  /* 0x000000094100780c */ /* 0x000fe20003f64270 */
[----:B------:R-:W-:Y:S01]  /*16130*/  IMAD.X R5, R37, 0x1, R5, P5 ;  /* 0x0000000125057824 */ /* 0x000fe200028e0605 */
[----:B------:R-:W-:-:S02]  /*16140*/  PRMT R64, RZ, 0x7610, R64 ;  /* 0x00007610ff407816 */ /* 0x000fc40000000040 */
[----:B------:R-:W-:Y:S02]  /*16150*/  ISETP.GT.AND P4, PT, R65, 0xa, PT ;  /* 0x0000000a4100780c */ /* 0x000fe40003f84270 */
[C---:B------:R-:W-:Y:S02]  /*16160*/  IADD3 R6, P5, PT, R35.reuse, R6, RZ ;  /* 0x0000000623067210 */ /* 0x040fe40007fbe0ff */
[----:B------:R-:W-:Y:S01]  /*16170*/  IADD3 R12, P6, PT, R35, R12, RZ ;  /* 0x0000000c230c7210 */ /* 0x000fe20007fde0ff */
[----:B------:R-:W3:Y:S01]  /*16180*/  @P2 LDG.E.U8 R64, desc[UR18][R4.64] ;  /* 0x0000001204402981 */ /* 0x000ee2000c1e1100 */
[----:B------:R-:W-:Y:S01]  /*16190*/  PRMT R48, RZ, 0x7610, R48 ;  /* 0x00007610ff307816 */ /* 0x000fe20000000030 */
[----:B------:R-:W-:Y:S01]  /*161a0*/  IMAD.X R7, R37, 0x1, R7, P5 ;  /* 0x0000000125077824 */ /* 0x000fe200028e0607 */
[----:B------:R-:W-:Y:S01]  /*161b0*/  ISETP.GT.AND P2, PT, R65, 0xb, PT ;  /* 0x0000000b4100780c */ /* 0x000fe20003f44270 */
[----:B------:R-:W-:Y:S01]  /*161c0*/  STL [R1+0xa08], R24 ;  /* 0x000a081801007387 */ /* 0x000fe20000100800 */
[----:B------:R-:W-:Y:S01]  /*161d0*/  PRMT R92, RZ, 0x7610, R92 ;  /* 0x00007610ff5c7816 */ /* 0x000fe2000000005c */
[----:B------:R-:W-:-:S02]  /*161e0*/  IMAD.X R13, R37, 0x1, R13, P6 ;  /* 0x00000001250d7824 */ /* 0x000fc400030e060d */
[----:B------:R-:W-:Y:S01]  /*161f0*/  STL [R1+0xa04], R25 ;  /* 0x000a041901007387 */ /* 0x000fe20000100800 */
[----:B------:R-:W-:-:S03]  /*16200*/  IADD3 R16, P5, PT, R35, R16, RZ ;  /* 0x0000001023107210 */ /* 0x000fc60007fbe0ff */
[----:B----4-:R-:W-:Y:S01]  /*16210*/  STL [R1+0x90], R40 ;  /* 0x0000902801007387 */ /* 0x010fe20000100800 */
[----:B------:R-:W-:Y:S01]  /*16220*/  PRMT R93, RZ, 0x7610, R93 ;  /* 0x00007610ff5d7816 */ /* 0x000fe2000000005d */
[----:B------:R-:W-:Y:S02]  /*16230*/  IMAD.X R17, R37, 0x1, R17, P5 ;  /* 0x0000000125117824 */ /* 0x000fe400028e0611 */
[----:B------:R-:W4:Y:S01]  /*16240*/  @P3 LDG.E.U8 R48, desc[UR18][R6.64] ;  /* 0x0000001206303981 */ /* 0x000f22000c1e1100 */
[----:B------:R-:W-:-:S03]  /*16250*/  ISETP.GT.AND P3, PT, R65, 0xc, PT ;  /* 0x0000000c4100780c */ /* 0x000fc60003f64270 */
[----:B------:R-:W4:Y:S01]  /*16260*/  @P4 LDG.E.U8 R92, desc[UR18][R12.64] ;  /* 0x000000120c5c4981 */ /* 0x000f22000c1e1100 */
[----:B------:R-:W-:Y:S02]  /*16270*/  ISETP.GT.AND P4, PT, R65, 0xd, PT ;  /* 0x0000000d4100780c */ /* 0x000fe40003f84270 */
[C---:B------:R-:W-:Y:S01]  /*16280*/  IADD3 R20, P5, PT, R35.reuse, R20, RZ ;  /* 0x0000001423147210 */ /* 0x040fe20007fbe0ff */
[----:B------:R0:W4:Y:S04]  /*16290*/  @P2 LDG.E.U8 R93, desc[UR18][R16.64] ;  /* 0x00000012105d2981 */ /* 0x000128000c1e1100 */
[----:B------:R-:W-:Y:S04]  /*162a0*/  STL [R1+0xa14], R19 ;  /* 0x000a141301007387 */ /* 0x000fe80000100800 */
[----:B------:R-:W-:Y:S04]  /*162b0*/  STL [R1+0xa10], R26 ;  /* 0x000a101a01007387 */ /* 0x000fe80000100800 */
[----:B------:R-:W-:Y:S04]  /*162c0*/  STL [R1+0xa0c], R27 ;  /* 0x000a0c1b01007387 */ /* 0x000fe80000100800 */
[----:B------:R-:W-:Y:S04]  /*162d0*/  STL [R1+0xa1c], R4 ;  /* 0x000a1c0401007387 */ /* 0x000fe80000100800 */
[----:B------:R-:W-:Y:S04]  /*162e0*/  STL [R1+0xa18], R5 ;  /* 0x000a180501007387 */ /* 0x000fe80000100800 */
[----:B------:R-:W-:Y:S04]  /*162f0*/  STL [R1+0xa24], R6 ;  /* 0x000a240601007387 */ /* 0x000fe80000100800 */
[----:B------:R-:W-:Y:S01]  /*16300*/  STL [R1+0xa20], R7 ;  /* 0x000a200701007387 */ /* 0x000fe20000100800 */
[----:B------:R-:W-:-:S03]  /*16310*/  IADD3 R111, P6, PT, R35, R111, RZ ;  /* 0x0000006f236f7210 */ /* 0x000fc60007fde0ff */
[----:B------:R-:W-:Y:S04]  /*16320*/  STL [R1+0xa2c], R12 ;  /* 0x000a2c0c01007387 */ /* 0x000fe80000100800 */
[----:B------:R-:W-:Y:S01]  /*16330*/  STL [R1+0xa28], R13 ;  /* 0x000a280d01007387 */ /* 0x000fe20000100800 */
[----:B------:R-:W-:-:S03]  /*16340*/  IMAD.X R21, R37, 0x1, R21, P5 ;  /* 0x0000000125157824 */ /* 0x000fc600028e0615 */
[----:B------:R-:W-:Y:S01]  /*16350*/  STL [R1+0xa34], R16 ;  /* 0x000a341001007387 */ /* 0x000fe20000100800 */
[----:B------:R-:W-:-:S03]  /*16360*/  ISETP.GT.AND P2, PT, R65, 0xe, PT ;  /* 0x0000000e4100780c */ /* 0x000fc60003f44270 */
[----:B------:R0:W-:Y:S01]  /*16370*/  STL [R1+0xa30], R17 ;  /* 0x000a301101007387 */ /* 0x0001e20000100800 */
[----:B------:R-:W-:Y:S01]  /*16380*/  IMAD.X R110, R37, 0x1, R110, P6 ;  /* 0x00000001256e7824 */ /* 0x000fe200030e066e */
[----:B------:R-:W-:Y:S02]  /*16390*/  IADD3 R118, P5, PT, R35, R118, RZ ;  /* 0x0000007623767210 */ /* 0x000fe40007fbe0ff */
[----:B0-----:R-:W-:Y:S01]  /*163a0*/  PRMT R17, RZ, 0x7610, R17 ;  /* 0x00007610ff117816 */ /* 0x001fe20000000011 */
[----:B------:R-:W-:Y:S01]  /*163b0*/  @P4 IMAD.MOV.U32 R40, RZ, RZ, R111 ;  /* 0x000000ffff284224 */ /* 0x000fe200078e006f */
[----:B------:R-:W-:Y:S01]  /*163c0*/  PRMT R6, RZ, 0x7610, R6 ;  /* 0x00007610ff067816 */ /* 0x000fe20000000006 */
[----:B------:R-:W-:-:S03]  /*163d0*/  @P4 IMAD.MOV.U32 R41, RZ, RZ, R110 ;  /* 0x000000ffff294224 */ /* 0x000fc600078e006e */
[----:B------:R-:W4:Y:S01]  /*163e0*/  @P3 LDG.E.U8 R17, desc[UR18][R20.64] ;  /* 0x0000001214113981 */ /* 0x000f22000c1e1100 */
[----:B------:R-:W-:Y:S01]  /*163f0*/  ISETP.GT.AND P3, PT, R65, 0xf, PT ;  /* 0x0000000f4100780c */ /* 0x000fe20003f64270 */
[----:B------:R-:W-:Y:S01]  /*16400*/  IMAD.X R112, R37, 0x1, R112, P5 ;  /* 0x0000000125707824 */ /* 0x000fe200028e0670 */
[----:B------:R-:W-:Y:S01]  /*16410*/  IADD3 R123, P5, PT, R35, R123, RZ ;  /* 0x0000007b237b7210 */ /* 0x000fe20007fbe0ff */
[----:B------:R0:W4:Y:S01]  /*16420*/  @P4 LDG.E.U8 R6, desc[UR18][R40.64] ;  /* 0x0000001228064981 */ /* 0x000122000c1e1100 */
[----:B------:R-:W-:Y:S02]  /*16430*/  PRMT R27, RZ, 0x7610, R27 ;  /* 0x00007610ff1b7816 */ /* 0x000fe4000000001b */
[----:B------:R-:W-:Y:S01]  /*16440*/  ISETP.GT.AND P4, PT, R65, 0x10, PT ;  /* 0x000000104100780c */ /* 0x000fe20003f84270 */
[----:B------:R-:W-:Y:S01]  /*16450*/  IMAD.X R119, R37, 0x1, R119, P5 ;  /* 0x0000000125777824 */ /* 0x000fe200028e0677 */
[----:B------:R-:W-:Y:S01]  /*16460*/  IADD3 R126, P6, PT, R35, R126, RZ ;  /* 0x0000007e237e7210 */ /* 0x000fe20007fde0ff */
[----:B0-----:R-:W-:-:S02]  /*16470*/  @P2 IMAD.MOV.U32 R40, RZ, RZ, R118 ;  /* 0x000000ffff282224 */ /* 0x001fc400078e0076 */
[----:B------:R-:W-:Y:S01]  /*16480*/  @P2 IMAD.MOV.U32 R41, RZ, RZ, R112 ;  /* 0x000000ffff292224 */ /* 0x000fe200078e0070 */
[----:B------:R-:W-:-:S04]  /*16490*/  PRMT R14, RZ, 0x7610, R14 ;  /* 0x00007610ff0e7816 */ /* 0x000fc8000000000e */
[----:B------:R0:W4:Y:S01]  /*164a0*/  @P2 LDG.E.U8 R27, desc[UR18][R40.64] ;  /* 0x00000012281b2981 */ /* 0x000122000c1e1100 */
[----:B------:R-:W-:Y:S01]  /*164b0*/  ISETP.GT.AND P2, PT, R65, 0x11, PT ;  /* 0x000000114100780c */ /* 0x000fe20003f44270 */
[----:B------:R-:W-:Y:S01]  /*164c0*/  IMAD.X R125, R37, 0x1, R125, P6 ;  /* 0x00000001257d7824 */ /* 0x000fe200030e067d */
[----:B------:R-:W-:Y:S01]  /*164d0*/  IADD3 R132, P5, PT, R35, R132, RZ ;  /* 0x0000008423847210 */ /* 0x000fe20007fbe0ff */
[----:B0-----:R-:W-:Y:S02]  /*164e0*/  @P3 IMAD.MOV.U32 R40, RZ, RZ, R123 ;  /* 0x000000ffff283224 */ /* 0x001fe400078e007b */
[----:B------:R-:W-:Y:S01]  /*164f0*/  @P3 IMAD.MOV.U32 R41, RZ, RZ, R119 ;  /* 0x000000ffff293224 */ /* 0x000fe200078e0077 */
[----:B------:R-:W-:-:S04]  /*16500*/  PRMT R63, RZ, 0x7610, R63 ;  /* 0x00007610ff3f7816 */ /* 0x000fc8000000003f */
[----:B------:R0:W4:Y:S01]  /*16510*/  @P3 LDG.E.U8 R14, desc[UR18][R40.64] ;  /* 0x00000012280e3981 */ /* 0x000122000c1e1100 */
[----:B------:R-:W-:Y:S01]  /*16520*/  ISETP.GT.AND P3, PT, R65, 0x12, PT ;  /* 0x000000124100780c */ /* 0x000fe20003f64270 */
[----:B------:R-:W-:Y:S01]  /*16530*/  IMAD.X R130, R37, 0x1, R130, P5 ;  /* 0x0000000125827824 */ /* 0x000fe200028e0682 */
[----:B------:R-:W-:Y:S02]  /*16540*/  IADD3 R138, P5, PT, R35, R138, RZ ;  /* 0x0000008a238a7210 */ /* 0x000fe40007fbe0ff */
[----:B------:R-:W-:Y:S01]  /*16550*/  PRMT R47, RZ, 0x7610, R47 ;  /* 0x00007610ff2f7816 */ /* 0x000fe2000000002f */
[----:B0-----:R-:W-:Y:S02]  /*16560*/  @P4 IMAD.MOV.U32 R40, RZ, RZ, R126 ;  /* 0x000000ffff284224 */ /* 0x001fe400078e007e */
[----:B------:R-:W-:Y:S02]  /*16570*/  @P4 IMAD.MOV.U32 R41, RZ, RZ, R125 ;  /* 0x000000ffff294224 */ /* 0x000fe400078e007d */
[----:B------:R-:W-:-:S03]  /*16580*/  IMAD.X R135, R37, 0x1, R135, P5 ;  /* 0x0000000125877824 */ /* 0x000fc600028e0687 */
[----:B------:R0:W4:Y:S01]  /*16590*/  @P4 LDG.E.U8 R63, desc[UR18][R40.64] ;  /* 0x00000012283f4981 */ /* 0x000122000c1e1100 */
[----:B------:R-:W-:Y:S02]  /*165a0*/  ISETP.GT.AND P4, PT, R65, 0x13, PT ;  /* 0x000000134100780c */ /* 0x000fe40003f84270 */
[----:B------:R-:W-:Y:S02]  /*165b0*/  IADD3 R146, P6, PT, R35, R146, RZ ;  /* 0x0000009223927210 */ /* 0x000fe40007fde0ff */
[----:B------:R-:W-:Y:S01]  /*165c0*/  PRMT R108, RZ, 0x7610, R108 ;  /* 0x00007610ff6c7816 */ /* 0x000fe2000000006c */
[----:B0-----:R-:W-:Y:S02]  /*165d0*/  @P2 IMAD.MOV.U32 R40, RZ, RZ, R132 ;  /* 0x000000ffff282224 */ /* 0x001fe400078e0084 */
[----:B------:R-:W-:-:S05]  /*165e0*/  @P2 IMAD.MOV.U32 R41, RZ, RZ, R130 ;  /* 0x000000ffff292224 */ /* 0x000fca00078e0082 */
        /* <DEDUP_REMOVED lines=17> */
[C---:B------:R-:W-:Y:S02]  /*16700*/  IADD3 R164, P6, PT, R35.reuse, R164, RZ ;  /* 0x000000a423a47210 */ /* 0x040fe40007fde0ff */
[----:B------:R-:W-:Y:S01]  /*16710*/  PRMT R7, RZ, 0x7610, R7 ;  /* 0x00007610ff077816 */ /* 0x000fe20000000007 */
[----:B0-----:R-:W-:Y:S02]  /*16720*/  @P2 IMAD.MOV.U32 R40, RZ, RZ, R156 ;  /* 0x000000ffff282224 */ /* 0x001fe400078e009c */
[----:B------:R-:W-:Y:S01]  /*16730*/  @P2 IMAD.MOV.U32 R41, RZ, RZ, R150 ;  /* 0x000000ffff292224 */ /* 0x000fe200078e0096 */
[----:B------:R-:W-:-:S04]  /*16740*/  IADD3 R66, P5, PT, R35, R66, RZ ;  /* 0x0000004223427210 */ /* 0x000fc80007fbe0ff */
[----:B------:R0:W4:Y:S01]  /*16750*/  @P2 LDG.E.U8 R12, desc[UR18][R40.64] ;  /* 0x00000012280c2981 */ /* 0x000122000c1e1100 */
[----:B------:R-:W-:Y:S01]  /*16760*/  ISETP.GT.AND P2, PT, R65, 0x17, PT ;  /* 0x000000174100780c */ /* 0x000fe20003f44270 */
[C---:B------:R-:W-:Y:S01]  /*16770*/  IMAD.X R163, R37.reuse, 0x1, R163, P6 ;  /* 0x0000000125a37824 */ /* 0x040fe200030e06a3 */
[----:B------:R-:W-:Y:S01]  /*16780*/  PRMT R24, RZ, 0x7610, R24 ;  /* 0x00007610ff187816 */ /* 0x000fe20000000018 */
[----:B0-----:R-:W-:Y:S02]  /*16790*/  @P3 IMAD.MOV.U32 R40, RZ, RZ, R158 ;  /* 0x000000ffff283224 */ /* 0x001fe400078e009e */
[----:B------:R-:W-:Y:S02]  /*167a0*/  @P3 IMAD.MOV.U32 R41, RZ, RZ, R157 ;  /* 0x000000ffff293224 */ /* 0x000fe400078e009d */
[----:B------:R-:W-:-:S03]  /*167b0*/  IMAD.X R165, R37, 0x1, R165, P5 ;  /* 0x0000000125a57824 */ /* 0x000fc600028e06a5 */
[----:B------:R0:W4:Y:S01]  /*167c0*/  @P3 LDG.E.U8 R7, desc[UR18][R40.64] ;  /* 0x0000001228073981 */ /* 0x000122000c1e1100 */
[----:B------:R-:W-:Y:S02]  /*167d0*/  ISETP.GT.AND P3, PT, R65, 0x18, PT ;  /* 0x000000184100780c */ /* 0x000fe40003f64270 */
[----:B------:R-:W-:Y:S01]  /*167e0*/  PRMT R15, RZ, 0x7610, R15 ;  /* 0x00007610ff0f7816 */ /* 0x000fe2000000000f */
[----:B0-----:R-:W-:Y:S02]  /*167f0*/  @P4 IMAD.MOV.U32 R40, RZ, RZ, R164 ;  /* 0x000000ffff284224 */ /* 0x001fe400078e00a4 */
[----:B------:R-:W-:Y:S01]  /*16800*/  @P4 IMAD.MOV.U32 R41, RZ, RZ, R163 ;  /* 0x000000ffff294224 */ /* 0x000fe200078e00a3 */
[----:B------:R0:W-:Y:S04]  /*16810*/  STL [R1+0x10], R66 ;  /* 0x0000104201007387 */ /* 0x0001e80000100800 */
[----:B------:R1:W4:Y:S01]  /*16820*/  @P4 LDG.E.U8 R24, desc[UR18][R40.64] ;  /* 0x0000001228184981 */ /* 0x000322000c1e1100 */
[----:B------:R-:W-:-:S03]  /*16830*/  PRMT R62, RZ, 0x7610, R62 ;  /* 0x00007610ff3e7816 */ /* 0x000fc6000000003e */
[----:B------:R-:W4:Y:S01]  /*16840*/  LDL.LU R68, [R1+0x98] ;  /* 0x0000980001447983 */ /* 0x000f220000300800 */
[----:B-1----:R-:W-:Y:S02]  /*16850*/  @P2 IMAD.MOV.U32 R40, RZ, RZ, R66 ;  /* 0x000000ffff282224 */ /* 0x002fe400078e0042 */
[----:B------:R-:W-:Y:S01]  /*16860*/  @P2 IMAD.MOV.U32 R41, RZ, RZ, R165 ;  /* 0x000000ffff292224 */ /* 0x000fe200078e00a5 */
[----:B0-----:R-:W4:Y:S04]  /*16870*/  LDL.LU R66, [R1+0xa4] ;  /* 0x0000a40001427983 */ /* 0x001f280000300800 */
[----:B------:R0:W4:Y:S01]  /*16880*/  @P2 LDG.E.U8 R15, desc[UR18][R40.64] ;  /* 0x00000012280f2981 */ /* 0x000122000c1e1100 */
[----:B--2---:R-:W-:-:S05]  /*16890*/  IADD3 R29, P5, PT, R35, R29, RZ ;  /* 0x0000001d231d7210 */ /* 0x004fca0007fbe0ff */
[----:B------:R-:W-:Y:S01]  /*168a0*/  IMAD.X R69, R37, 0x1, R69, P5 ;  /* 0x0000000125457824 */ /* 0x000fe200028e0645 */
[C---:B------:R-:W-:Y:S01]  /*168b0*/  IADD3 R70, P6, PT, R35.reuse, R70, RZ ;  /* 0x0000004623467210 */ /* 0x040fe20007fde0ff */
[----:B------:R-:W-:Y:S01]  /*168c0*/  STL [R1+0x18], R29 ;  /* 0x0000181d01007387 */ /* 0x000fe20000100800 */
[----:B0-----:R-:W-:Y:S02]  /*168d0*/  @P3 IMAD.MOV.U32 R40, RZ, RZ, R29 ;  /* 0x000000ffff283224 */ /* 0x001fe400078e001d */
[----:B------:R-:W-:Y:S01]  /*168e0*/  @P3 IMAD.MOV.U32 R41, RZ, RZ, R69 ;  /* 0x000000ffff293224 */ /* 0x000fe200078e0045 */
[----:B------:R0:W-:Y:S04]  /*168f0*/  STL [R1+0x14], R69 ;  /* 0x0000144501007387 */ /* 0x0001e80000100800 */
[----:B------:R1:W2:Y:S01]  /*16900*/  @P3 LDG.E.U8 R62, desc[UR18][R40.64] ;  /* 0x00000012283e3981 */ /* 0x0002a2000c1e1100 */
[----:B---3--:R-:W-:-:S03]  /*16910*/  IADD3 R30, P5, PT, R35, R30, RZ ;  /* 0x0000001e231e7210 */ /* 0x008fc60007fbe0ff */
[----:B0-----:R-:W3:Y:S04]  /*16920*/  LDL.LU R69, [R1+0xa0] ;  /* 0x0000a00001457983 */ /* 0x001ee80000300800 */
[----:B------:R-:W-:Y:S04]  /*16930*/  STL [R1+0x94], R70 ;  /* 0x0000944601007387 */ /* 0x000fe80000100800 */
[----:B------:R-:W2:Y:S04]  /*16940*/  LDL.LU R71, [R1+0xac] ;  /* 0x0000ac0001477983 */ /* 0x000ea80000300800 */
[----:B------:R-:W-:Y:S04]  /*16950*/  STL [R1+0x9c], R30 ;  /* 0x00009c1e01007387 */ /* 0x000fe80000100800 */
[----:B------:R-:W2:Y:S04]  /*16960*/  LDL.LU R29, [R1+0xb4] ;  /* 0x0000b400011d7983 */ /* 0x000ea80000300800 */
[----:B------:R-:W2:Y:S01]  /*16970*/  LDL.LU R41, [R1+0x2c] ;  /* 0x00002c0001297983 */ /* 0x000ea20000300800 */
[----:B------:R-:W-:-:S02]  /*16980*/  ISETP.GT.AND P4, PT, R65, 0x19, PT ;  /* 0x000000194100780c */ /* 0x000fc40003f84270 */
[C---:B------:R-:W-:Y:S02]  /*16990*/  ISETP.GT.AND P2, PT, R65.reuse, 0x1a, PT ;  /* 0x0000001a4100780c */ /* 0x040fe40003f44270 */
[----:B------:R-:W-:Y:S02]  /*169a0*/  PRMT R46, RZ, 0x7610, R46 ;  /* 0x00007610ff2e7816 */ /* 0x000fe4000000002e */
[----:B------:R-:W-:Y:S02]  /*169b0*/  ISETP.GT.AND P3, PT, R65, 0x1b, PT ;  /* 0x0000001b4100780c */ /* 0x000fe40003f64270 */
[----:B------:R-:W-:-:S05]  /*169c0*/  PRMT R107, RZ, 0x7610, R107 ;  /* 0x00007610ff6b7816 */ /* 0x000fca000000006b */
[----:B-1----:R-:W-:Y:S01]  /*169d0*/  @P4 IMAD.MOV.U32 R40, RZ, RZ, R70 ;  /* 0x000000ffff284224 */ /* 0x002fe200078e0046 */
[----:B------:R-:W-:Y:S01]  /*169e0*/  PRMT R145, RZ, 0x7610, R145 ;  /* 0x00007610ff917816 */ /* 0x000fe20000000091 */
[----:B----4-:R-:W-:Y:S01]  /*169f0*/  IMAD.X R68, R37, 0x1, R68, P5 ;  /* 0x0000000125447824 */ /* 0x010fe200028e0644 */
[----:B------:R-:W-:-:S05]  /*16a00*/  IADD3 R66, P5, PT, R35, R66, RZ ;  /* 0x0000004223427210 */ /* 0x000fca0007fbe0ff */
[C---:B---3--:R-:W-:Y:S02]  /*16a10*/  IMAD.X R69, R37.reuse, 0x1, R69, P5 ;  /* 0x0000000125457824 */ /* 0x048fe400028e0645 */
[----:B--2---:R-:W-:Y:S01]  /*16a20*/  IMAD.X R41, R37, 0x1, R41, P6 ;  /* 0x0000000125297824 */ /* 0x004fe200030e0629 */
[----:B------:R-:W-:-:S04]  /*16a30*/  IADD3 R71, P6, PT, R35, R71, RZ ;  /* 0x0000004723477210 */ /* 0x000fc80007fde0ff */
[----:B------:R0:W-:Y:S04]  /*16a40*/  STL [R1+0x2c], R41 ;  /* 0x00002c2901007387 */ /* 0x0001e80000100800 */
[----:B------:R1:W2:Y:S01]  /*16a50*/  @P4 LDG.E.U8 R46, desc[UR18][R40.64] ;  /* 0x00000012282e4981 */ /* 0x0002a2000c1e1100 */
[----:B------:R-:W-:-:S03]  /*16a60*/  IADD3 R29, P5, PT, R35, R29, RZ ;  /* 0x0000001d231d7210 */ /* 0x000fc60007fbe0ff */
[----:B------:R3:W-:Y:S01]  /*16a70*/  STL [R1+0x98], R68 ;  /* 0x0000984401007387 */ /* 0x0007e20000100800 */
[----:B-1----:R-:W-:Y:S02]  /*16a80*/  @P2 IMAD.MOV.U32 R40, RZ, RZ, R30 ;  /* 0x000000ffff282224 */ /* 0x002fe400078e001e */
[----:B0-----:R-:W-:Y:S02]  /*16a90*/  @P2 IMAD.MOV.U32 R41, RZ, RZ, R68 ;  /* 0x000000ffff292224 */ /* 0x001fe400078e0044 */
[----:B---3--:R-:W3:Y:S04]  /*16aa0*/  LDL.LU R68, [R1+0xb0] ;  /* 0x0000b00001447983 */ /* 0x008ee80000300800 */
[----:B------:R-:W4:Y:S04]  /*16ab0*/  LDL.LU R30, [R1+0xbc] ;  /* 0x0000bc00011e7983 */ /* 0x000f280000300800 */
[----:B------:R-:W-:Y:S04]  /*16ac0*/  STL [R1+0xa4], R66 ;  /* 0x0000a44201007387 */ /* 0x000fe80000100800 */
[----:B------:R0:W2:Y:S04]  /*16ad0*/  @P2 LDG.E.U8 R107, desc[UR18][R40.64] ;  /* 0x00000012286b2981 */ /* 0x0000a8000c1e1100 */
[----:B------:R1:W-:Y:S01]  /*16ae0*/  STL [R1+0xa0], R69 ;  /* 0x0000a04501007387 */ /* 0x0003e20000100800 */
[----:B0-----:R-:W-:-:S02]  /*16af0*/  @P3 IMAD.MOV.U32 R40, RZ, RZ, R66 ;  /* 0x000000ffff283224 */ /* 0x001fc400078e0042 */
[----:B------:R-:W-:Y:S02]  /*16b00*/  @P3 IMAD.MOV.U32 R41, RZ, RZ, R69 ;  /* 0x000000ffff293224 */ /* 0x000fe400078e0045 */
[----:B-1----:R-:W2:Y:S04]  /*16b10*/  LDL.LU R69, [R1+0xb8] ;  /* 0x0000b80001457983 */ /* 0x002ea80000300800 */
[----:B------:R-:W-:Y:S04]  /*16b20*/  STL [R1+0xac], R71 ;  /* 0x0000ac4701007387 */ /* 0x000fe80000100800 */
[----:B------:R-:W2:Y:S04]  /*16b30*/  LDL.LU R70, [R1+0xc4] ;  /* 0x0000c40001467983 */ /* 0x000ea80000300800 */
[----:B------:R-:W-:Y:S04]  /*16b40*/  STL [R1+0xb4], R29 ;  /* 0x0000b41d01007387 */ /* 0x000fe80000100800 */
[----:B------:R-:W2:Y:S04]  /*16b50*/  LDL.LU R66, [R1+0xcc] ;  /* 0x0000cc0001427983 */ /* 0x000ea80000300800 */
[----:B------:R0:W2:Y:S04]  /*16b60*/  @P3 LDG.E.U8 R145, desc[UR18][R40.64] ;  /* 0x0000001228913981 */ /* 0x0000a8000c1e1100 */
[----:B------:R-:W2:Y:S01]  /*16b70*/  LDL.LU R41, [R1+0xa8] ;  /* 0x0000a80001297983 */ /* 0x000ea20000300800 */
[----:B------:R-:W-:-:S02]  /*16b80*/  ISETP.GT.AND P4, PT, R65, 0x1c, PT ;  /* 0x0000001c4100780c */ /* 0x000fc40003f84270 */
[C---:B------:R-:W-:Y:S02]  /*16b90*/  ISETP.GT.AND P2, PT, R65.reuse, 0x1d, PT ;  /* 0x0000001d4100780c */ /* 0x040fe40003f44270 */
[----:B------:R-:W-:Y:S02]  /*16ba0*/  PRMT R13, RZ, 0x7610, R13 ;  /* 0x00007610ff0d7816 */ /* 0x000fe4000000000d */
[----:B------:R-:W-:Y:S02]  /*16bb0*/  ISETP.GT.AND P3, PT, R65, 0x1e, PT ;  /* 0x0000001e4100780c */ /* 0x000fe40003f64270 */
[----:B------:R-:W-:-:S05]  /*16bc0*/  PRMT R4, RZ, 0x7610, R4 ;  /* 0x00007610ff047816 */ /* 0x000fca0000000004 */
[----:B0-----:R-:W-:Y:S01]  /*16bd0*/  @P4 IMAD.MOV.U32 R40, RZ, RZ, R71 ;  /* 0x000000ffff284224 */ /* 0x001fe200078e0047 */
[----:B------:R-:W-:Y:S01]  /*16be0*/  PRMT R25, RZ, 0x7610, R25 ;  /* 0x00007610ff197816 */ /* 0x000fe20000000019 */
[----:B---3--:R-:W-:Y:S01]  /*16bf0*/  IMAD.X R68, R37, 0x1, R68, P5 ;  /* 0x0000000125447824 */ /* 0x008fe200028e0644 */
[----:B----4-:R-:W-:-:S05]  /*16c00*/  IADD3 R30, P5, PT, R35, R30, RZ ;  /* 0x0000001e231e7210 */ /* 0x010fca0007fbe0ff */
[----:B--2---:R-:W-:Y:S01]  /*16c10*/  IMAD.X R69, R37, 0x1, R69, P5 ;  /* 0x0000000125457824 */ /* 0x004fe200028e0645 */
[----:B------:R-:W-:Y:S01]  /*16c20*/  IADD3 R66, P5, PT, R35, R66, RZ ;  /* 0x0000004223427210 */ /* 0x000fe20007fbe0ff */
[----:B------:R-:W-:Y:S01]  /*16c30*/  IMAD.X R41, R37, 0x1, R41, P6 ;  /* 0x0000000125297824 */ /* 0x000fe200030e0629 */
[----:B------:R-:W-:-:S04]  /*16c40*/  IADD3 R70, P6, PT, R35, R70, RZ ;  /* 0x0000004623467210 */ /* 0x000fc80007fde0ff */
[----:B------:R0:W-:Y:S04]  /*16c50*/  STL [R1+0xa8], R41 ;  /* 0x0000a82901007387 */ /* 0x0001e80000100800 */
[----:B------:R1:W2:Y:S04]  /*16c60*/  @P4 LDG.E.U8 R13, desc[UR18][R40.64] ;  /* 0x00000012280d4981 */ /* 0x0002a8000c1e1100 */
[----:B------:R3:W-:Y:S01]  /*16c70*/  STL [R1+0xb0], R68 ;  /* 0x0000b04401007387 */ /* 0x0007e20000100800 */
[----:B-1----:R-:W-:Y:S02]  /*16c80*/  @P2 IMAD.MOV.U32 R40, RZ, RZ, R29 ;  /* 0x000000ffff282224 */ /* 0x002fe400078e001d */
[----:B0-----:R-:W-:-:S02]  /*16c90*/  @P2 IMAD.MOV.U32 R41, RZ, RZ, R68 ;  /* 0x000000ffff292224 */ /* 0x001fc400078e0044 */
        /* <DEDUP_REMOVED lines=25> */
[----:B------:R-:W-:-:S05]  /*16e30*/  IMAD.X R41, R37, 0x1, R41, P6 ;  /* 0x0000000125297824 */ /* 0x000fca00030e0629 */
        /* <DEDUP_REMOVED lines=8> */
[----:B------:R0:W2:Y:S04]  /*16ec0*/  @P2 LDG.E.U8 R61, desc[UR18][R40.64] ;  /* 0x00000012283d2981 */ /* 0x0000a8000c1e1100 */
[----:B------:R-:W-:Y:S04]  /*16ed0*/  STL [R1+0xd4], R29 ;  /* 0x0000d41d01007387 */ /* 0x000fe80000100800 */
[----:B------:R1:W-:Y:S01]  /*16ee0*/  STL [R1+0xd0], R69 ;  /* 0x0000d04501007387 */ /* 0x0003e20000100800 */
[----:B0-----:R-:W-:-:S02]  /*16ef0*/  @P3 IMAD.MOV.U32 R40, RZ, RZ, R29 ;  /* 0x000000ffff283224 */ /* 0x001fc400078e001d */
[----:B------:R-:W-:-:S05]  /*16f00*/  @P3 IMAD.MOV.U32 R41, RZ, RZ, R69 ;  /* 0x000000ffff293224 */ /* 0x000fca00078e0045 */
[----:B------:R0:W2:Y:S04]  /*16f10*/  @P3 LDG.E.U8 R45, desc[UR18][R40.64] ;  /* 0x00000012282d3981 */ /* 0x0000a8000c1e1100 */
[----:B-1----:R-:W2:Y:S04]  /*16f20*/  LDL.LU R69, [R1+0xe8] ;  /* 0x0000e80001457983 */ /* 0x002ea80000300800 */
[----:B------:R1:W-:Y:S01]  /*16f30*/  STL [R1+0xdc], R71 ;  /* 0x0000dc4701007387 */ /* 0x0003e20000100800 */
[----:B0-----:R-:W-:-:S03]  /*16f40*/  IMAD.MOV.U32 R41, RZ, RZ, R71 ;  /* 0x000000ffff297224 */ /* 0x001fc600078e0047 */
[----:B------:R-:W2:Y:S04]  /*16f50*/  LDL.LU R70, [R1+0x524] ;  /* 0x0005240001467983 */ /* 0x000ea80000300800 */
[----:B------:R-:W-:Y:S04]  /*16f60*/  STL [R1+0xe4], R30 ;  /* 0x0000e41e01007387 */ /* 0x000fe80000100800 */
[----:B------:R-:W2:Y:S04]  /*16f70*/  LDL.LU R29, [R1+0x52c] ;  /* 0x00052c00011d7983 */ /* 0x000ea80000300800 */
[----:B-1----:R-:W2:Y:S04]  /*16f80*/  LDL.LU R71, [R1+0xa4c] ;  /* 0x000a4c0001477983 */ /* 0x002ea80000300800 */
[----:B------:R-:W2:Y:S01]  /*16f90*/  LDL.LU R40, [R1+0xd8] ;  /* 0x0000d80001287983 */ /* 0x000ea20000300800 */
[----:B------:R-:W-:-:S02]  /*16fa0*/  ISETP.GT.AND P4, PT, R65, 0x22, PT ;  /* 0x000000224100780c */ /* 0x000fc40003f84270 */
[C---:B------:R-:W-:Y:S02]  /*16fb0*/  ISETP.GT.AND P2, PT, R65.reuse, 0x23, PT ;  /* 0x000000234100780c */ /* 0x040fe40003f44270 */
[----:B------:R-:W-:Y:S02]  /*16fc0*/  PRMT R106, RZ, 0x7610, R106 ;  /* 0x00007610ff6a7816 */ /* 0x000fe4000000006a */
[----:B------:R-:W-:Y:S02]  /*16fd0*/  ISETP.GT.AND P3, PT, R65, 0x24, PT ;  /* 0x000000244100780c */ /* 0x000fe40003f64270 */
[----:B------:R-:W-:Y:S02]  /*16fe0*/  PRMT R31, RZ, 0x7610, R31 ;  /* 0x00007610ff1f7816 */ /* 0x000fe4000000001f */
[----:B------:R-:W-:Y:S01]  /*16ff0*/  PRMT R16, RZ, 0x7610, R16 ;  /* 0x00007610ff107816 */ /* 0x000fe20000000010 */
[----:B---3--:R-:W-:Y:S01]  /*17000*/  IMAD.X R68, R37, 0x1, R68, P5 ;  /* 0x0000000125447824 */ /* 0x008fe200028e0644 */
[----:B----4-:R-:W-:-:S05]  /*17010*/  IADD3 R66, P5, PT, R35, R66, RZ ;  /* 0x0000004223427210 */ /* 0x010fca0007fbe0ff */
[C---:B--2---:R-:W-:Y:S02]  /*17020*/  IMAD.X R69, R37.reuse, 0x1, R69, P5 ;  /* 0x0000000125457824 */ /* 0x044fe400028e0645 */
[----:B------:R-:W-:-:S05]  /*17030*/  IMAD.X R40, R37, 0x1, R40, P6 ;  /* 0x0000000125287824 */ /* 0x000fca00030e0628 */
[-C--:B------:R-:W-:Y:S01]  /*17040*/  @P4 LOP3.LUT R41, R41, R40.reuse, RZ, 0x3c, !PT ;  /* 0x0000002829294212 */ /* 0x080fe200078e3cff */
[----:B------:R0:W-:Y:S03]  /*17050*/  STL [R1+0xd8], R40 ;  /* 0x0000d82801007387 */ /* 0x0001e60000100800 */
[----:B0-----:R-:W-:-:S04]  /*17060*/  @P4 LOP3.LUT R40, R41, R40, RZ, 0x3c, !PT ;  /* 0x0000002829284212 */ /* 0x001fc800078e3cff */
[----:B------:R-:W-:-:S05]  /*17070*/  @P4 LOP3.LUT R41, R41, R40, RZ, 0x3c, !PT ;  /* 0x0000002829294212 */ /* 0x000fca00078e3cff */
[----:B------:R0:W2:Y:S02]  /*17080*/  @P4 LDG.E.U8 R106, desc[UR18][R40.64] ;  /* 0x00000012286a4981 */ /* 0x0000a4000c1e1100 */
[----:B0-----:R-:W-:Y:S02]  /*17090*/  @P2 IMAD.MOV.U32 R40, RZ, RZ, R30 ;  /* 0x000000ffff282224 */ /* 0x001fe400078e001e */
[----:B------:R-:W-:-:S05]  /*170a0*/  @P2 IMAD.MOV.U32 R41, RZ, RZ, R68 ;  /* 0x000000ffff292224 */ /* 0x000fca00078e0044 */
[----:B------:R0:W3:Y:S02]  /*170b0*/  @P2 LDG.E.U8 R31, desc[UR18][R40.64] ;  /* 0x00000012281f2981 */ /* 0x0000e4000c1e1100 */
[----:B0-----:R-:W-:Y:S02]  /*170c0*/  @P3 IMAD.MOV.U32 R40, RZ, RZ, R66 ;  /* 0x000000ffff283224 */ /* 0x001fe400078e0042 */
[----:B------:R-:W-:-:S05]  /*170d0*/  @P3 IMAD.MOV.U32 R41, RZ, RZ, R69 ;  /* 0x000000ffff293224 */ /* 0x000fca00078e0045 */
[----:B------:R-:W4:Y:S04]  /*170e0*/  @P3 LDG.E.U8 R16, desc[UR18][R40.64] ;  /* 0x0000001228103981 */ /* 0x000f28000c1e1100 */
[----:B------:R0:W-:Y:S01]  /*170f0*/  STL [R1+0xe0], R68 ;  /* 0x0000e04401007387 */ /* 0x0001e20000100800 */
[C---:B------:R-:W-:Y:S02]  /*17100*/  IADD3 R70, P6, PT, R35.reuse, R70, RZ ;  /* 0x0000004623467210 */ /* 0x040fe40007fde0ff */
[----:B------:R-:W-:Y:S01]  /*17110*/  IADD3 R29, P5, PT, R35, R29, RZ ;  /* 0x0000001d231d7210 */ /* 0x000fe20007fbe0ff */
[----:B0-----:R-:W2:Y:S04]  /*17120*/  LDL.LU R68, [R1+0x528] ;  /* 0x0005280001447983 */ /* 0x001ea80000300800 */
[----:B------:R-:W2:Y:S04]  /*17130*/  LDL.LU R30, [R1+0x534] ;  /* 0x00053400011e7983 */ /* 0x000ea80000300800 */
[----:B------:R0:W-:Y:S04]  /*17140*/  STL [R1+0xec], R66 ;  /* 0x0000ec4201007387 */ /* 0x0001e80000100800 */
[----:B------:R1:W-:Y:S04]  /*17150*/  STL [R1+0xe8], R69 ;  /* 0x0000e84501007387 */ /* 0x0003e80000100800 */
[----:B------:R-:W3:Y:S04]  /*17160*/  LDL.LU R41, [R1+0xf0] ;  /* 0x0000f00001297983 */ /* 0x000ee80000300800 */
[----:B------:R-:W-:Y:S04]  /*17170*/  STL [R1+0x524], R70 ;  /* 0x0005244601007387 */ /* 0x000fe80000100800 */
[----:B0-----:R-:W3:Y:S04]  /*17180*/  LDL.LU R66, [R1+0x530] ;  /* 0x0005300001427983 */ /* 0x001ee80000300800 */
[----:B------:R-:W-:Y:S04]  /*17190*/  STL [R1+0x52c], R29 ;  /* 0x00052c1d01007387 */ /* 0x000fe80000100800 */
[----:B-1----:R-:W3:Y:S04]  /*171a0*/  LDL.LU R69, [R1+0x53c] ;  /* 0x00053c0001457983 */ /* 0x002ee80000300800 */
[----:B----4-:R0:W-:Y:S04]  /*171b0*/  STL [R1+0x50], R16 ;  /* 0x0000501001007387 */ /* 0x0101e80000100800 */
[----:B0-----:R-:W4:Y:S01]  /*171c0*/  LDL.LU R16, [R1+0x544] ;  /* 0x0005440001107983 */ /* 0x001f220000300800 */
[----:B------:R-:W-:-:S02]  /*171d0*/  ISETP.GT.AND P4, PT, R65, 0x25, PT ;  /* 0x000000254100780c */ /* 0x000fc40003f84270 */
[C---:B------:R-:W-:Y:S02]  /*171e0*/  ISETP.GT.AND P2, PT, R65.reuse, 0x26, PT ;  /* 0x000000264100780c */ /* 0x040fe40003f44270 */
[----:B------:R-:W-:Y:S02]  /*171f0*/  PRMT R5, RZ, 0x7610, R5 ;  /* 0x00007610ff057816 */ /* 0x000fe40000000005 */
[----:B------:R-:W-:Y:S01]  /*17200*/  ISETP.GT.AND P3, PT, R65, 0x27, PT ;  /* 0x000000274100780c */ /* 0x000fe20003f64270 */
[----:B--2---:R-:W-:Y:S01]  /*17210*/  IMAD.X R68, R37, 0x1, R68, P5 ;  /* 0x0000000125447824 */ /* 0x004fe200028e0644 */
[----:B------:R-:W-:-:S05]  /*17220*/  IADD3 R30, P5, PT, R35, R30, RZ ;  /* 0x0000001e231e7210 */ /* 0x000fca0007fbe0ff */
[----:B------:R-:W-:Y:S01]  /*17230*/  @P4 IMAD.MOV.U32 R40, RZ, RZ, R70 ;  /* 0x000000ffff284224 */ /* 0x000fe200078e0046 */
[----:B------:R-:W-:Y:S01]  /*17240*/  PRMT R22, RZ, 0x7610, R22 ;  /* 0x00007610ff167816 */ /* 0x000fe20000000016 */
[----:B---3--:R-:W-:-:S05]  /*17250*/  IMAD.X R41, R37, 0x1, R41, P6 ;  /* 0x0000000125297824 */ /* 0x008fca00030e0629 */
[----:B------:R0:W-:Y:S04]  /*17260*/  STL [R1+0xf0], R41 ;  /* 0x0000f02901007387 */ /* 0x0001e80000100800 */
[----:B------:R1:W2:Y:S01]  /*17270*/  @P4 LDG.E.U8 R5, desc[UR18][R40.64] ;  /* 0x0000001228054981 */ /* 0x0002a2000c1e1100 */
[----:B------:R-:W-:-:S03]  /*17280*/  IMAD.X R66, R37, 0x1, R66, P5 ;  /* 0x0000000125427824 */ /* 0x000fc600028e0642 */
[----:B------:R3:W-:Y:S01]  /*17290*/  STL [R1+0x528], R68 ;  /* 0x0005284401007387 */ /* 0x0007e20000100800 */
[----:B------:R-:W-:Y:S02]  /*172a0*/  PRMT R11, RZ, 0x7610, R11 ;  /* 0x00007610ff0b7816 */ /* 0x000fe4000000000b */
[----:B------:R-:W-:Y:S01]  /*172b0*/  IADD3 R69, P6, PT, R35, R69, RZ ;  /* 0x0000004523457210 */ /* 0x000fe20007fde0ff */
[----:B-1----:R-:W-:Y:S02]  /*172c0*/  @P2 IMAD.MOV.U32 R40, RZ, RZ, R29 ;  /* 0x000000ffff282224 */ /* 0x002fe400078e001d */
[----:B0-----:R-:W-:Y:S02]  /*172d0*/  @P2 IMAD.MOV.U32 R41, RZ, RZ, R68 ;  /* 0x000000ffff292224 */ /* 0x001fe400078e0044 */
[----:B---3--:R-:W3:Y:S04]  /*172e0*/  LDL.LU R68, [R1+0x540] ;  /* 0x0005400001447983 */ /* 0x008ee80000300800 */
[----:B------:R-:W2:Y:S04]  /*172f0*/  LDL.LU R29, [R1+0x54c] ;  /* 0x00054c00011d7983 */ /* 0x000ea80000300800 */
[----:B------:R0:W-:Y:S04]  /*17300*/  STL [R1+0x534], R30 ;  /* 0x0005341e01007387 */ /* 0x0001e80000100800 */
[----:B------:R1:W2:Y:S04]  /*17310*/  @P2 LDG.E.U8 R22, desc[UR18][R40.64] ;  /* 0x0000001228162981 */ /* 0x0002a8000c1e1100 */
[----:B------:R4:W-:Y:S01]  /*17320*/  STL [R1+0x530], R66 ;  /* 0x0005304201007387 */ /* 0x0009e20000100800 */
[----:B-1----:R-:W-:-:S02]  /*17330*/  @P3 IMAD.MOV.U32 R40, RZ, RZ, R30 ;  /* 0x000000ffff283224 */ /* 0x002fc400078e001e */
[----:B------:R-:W-:Y:S01]  /*17340*/  @P3 IMAD.MOV.U32 R41, RZ, RZ, R66 ;  /* 0x000000ffff293224 */ /* 0x000fe200078e0042 */
[----:B0-----:R-:W2:Y:S04]  /*17350*/  LDL.LU R30, [R1+0x548] ;  /* 0x00054800011e7983 */ /* 0x001ea80000300800 */
[----:B------:R-:W-:Y:S04]  /*17360*/  STL [R1+0x53c], R69 ;  /* 0x00053c4501007387 */ /* 0x000fe80000100800 */
[----:B------:R-:W2:Y:S04]  /*17370*/  LDL.LU R70, [R1+0x554] ;  /* 0x0005540001467983 */ /* 0x000ea80000300800 */
[----:B------:R0:W2:Y:S01]  /*17380*/  @P3 LDG.E.U8 R11, desc[UR18][R40.64] ;  /* 0x00000012280b3981 */ /* 0x0000a2000c1e1100 */
[----:B----4-:R-:W-:-:S05]  /*17390*/  IADD3 R16, P5, PT, R35, R16, RZ ;  /* 0x0000001023107210 */ /* 0x010fca0007fbe0ff */
[----:B------:R-:W-:Y:S04]  /*173a0*/  STL [R1+0x544], R16 ;  /* 0x0005441001007387 */ /* 0x000fe80000100800 */
[----:B------:R-:W4:Y:S04]  /*173b0*/  LDL.LU R66, [R1+0x55c] ;  /* 0x00055c0001427983 */ /* 0x000f280000300800 */
[----:B------:R-:W4:Y:S01]  /*173c0*/  LDL.LU R41, [R1+0x538] ;  /* 0x0005380001297983 */ /* 0x000f220000300800 */
[C---:B------:R-:W-:Y:S02]  /*173d0*/  ISETP.GT.AND P4, PT, R65.reuse, 0x28, PT ;  /* 0x000000284100780c */ /* 0x040fe40003f84270 */
[----:B------:R-:W-:-:S02]  /*173e0*/  ISETP.GT.AND P2, PT, R65, 0x29, PT ;  /* 0x000000294100780c */ /* 0x000fc40003f44270 */
[----:B------:R-:W-:Y:S02]  /*173f0*/  PRMT R60, RZ, 0x7610, R60 ;  /* 0x00007610ff3c7816 */ /* 0x000fe4000000003c */
[----:B------:R-:W-:Y:S02]  /*17400*/  ISETP.GT.AND P3, PT, R65, 0x2a, PT ;  /* 0x0000002a4100780c */ /* 0x000fe40003f64270 */
[----:B------:R-:W-:-:S05]  /*17410*/  PRMT R44, RZ, 0x7610, R44 ;  /* 0x00007610ff2c7816 */ /* 0x000fca000000002c */
[----:B0-----:R-:W-:Y:S01]  /*17420*/  @P4 IMAD.MOV.U32 R40, RZ, RZ, R69 ;  /* 0x000000ffff284224 */ /* 0x001fe200078e0045 */
[----:B------:R-:W-:Y:S01]  /*17430*/  PRMT R105, RZ, 0x7610, R105 ;  /* 0x00007610ff697816 */ /* 0x000fe20000000069 */
[----:B---3--:R-:W-:Y:S01]  /*17440*/  IMAD.X R68, R37, 0x1, R68, P5 ;  /* 0x0000000125447824 */ /* 0x008fe200028e0644 */
[----:B--2---:R-:W-:-:S05]  /*17450*/  IADD3 R29, P5, PT, R35, R29, RZ ;  /* 0x0000001d231d7210 */ /* 0x004fca0007fbe0ff */
[C---:B------:R-:W-:Y:S02]  /*17460*/  IMAD.X R30, R37.reuse, 0x1, R30, P5 ;  /* 0x00000001251e7824 */ /* 0x040fe400028e061e */
[----:B----4-:R-:W-:-:S05]  /*17470*/  IMAD.X R41, R37, 0x1, R41, P6 ;  /* 0x0000000125297824 */ /* 0x010fca00030e0629 */
[----:B------:R0:W-:Y:S04]  /*17480*/  STL [R1+0x538], R41 ;  /* 0x0005382901007387 */ /* 0x0001e80000100800 */
[----:B------:R1:W2:Y:S01]  /*17490*/  @P4 LDG.E.U8 R60, desc[UR18][R40.64] ;  /* 0x00000012283c4981 */ /* 0x0002a2000c1e1100 */
[----:B------:R-:W-:-:S03]  /*174a0*/  IADD3 R70, P6, PT, R35, R70, RZ ;  /* 0x0000004623467210 */ /* 0x000fc60007fde0ff */
[----:B------:R3:W-:Y:S01]  /*174b0*/  STL [R1+0x540], R68 ;  /* 0x0005404401007387 */ /* 0x0007e20000100800 */
[----:B-1----:R-:W-:Y:S02]  /*174c0*/  @P2 IMAD.MOV.U32 R40, RZ, RZ, R16 ;  /* 0x000000ffff282224 */ /* 0x002fe400078e0010 */
[----:B0-----:R-:W-:Y:S02]  /*174d0*/  @P2 IMAD.MOV.U32 R41, RZ, RZ, R68 ;  /* 0x000000ffff292224 */ /* 0x001fe400078e0044 */
[----:B---3--:R-:W3:Y:S01]  /*174e0*/  LDL.LU R68, [R1+0x558] ;  /* 0x0005580001447983 */ /* 0x008ee20000300800 */
[----:B------:R-:W-:-:S03]  /*174f0*/  IADD3 R66, P5, PT, R35, R66, RZ ;  /* 0x0000004223427210 */ /* 0x000fc60007fbe0ff */
        /* <DEDUP_REMOVED lines=16> */
[----:B------:R-:W-:Y:S02]  /*17600*/  ISETP.GT.AND P2, PT, R65, 0x2c, PT ;  /* 0x0000002c4100780c */ /* 0x000fe40003f44270 */
[----:B------:R-:W-:Y:S02]  /*17610*/  PRMT R147, RZ, 0x7610, R147 ;  /* 0x00007610ff937816 */ /* 0x000fe40000000093 */
[----:B------:R-:W-:Y:S01]  /*17620*/  PRMT R28, RZ, 0x7610, R28 ;  /* 0x00007610ff1c7816 */ /* 0x000fe2000000001c */
[C---:B---3--:R-:W-:Y:S02]  /*17630*/  IMAD.X R68, R37.reuse, 0x1, R68, P5 ;  /* 0x0000000125447824 */ /* 0x048fe400028e0644 */
[----:B--2---:R-:W-:-:S05]  /*17640*/  IMAD.X R40, R37, 0x1, R40, P6 ;  /* 0x0000000125287824 */ /* 0x004fca00030e0628 */
[-C--:B------:R-:W-:Y:S01]  /*17650*/  @P4 LOP3.LUT R41, R41, R40.reuse, RZ, 0x3c, !PT ;  /* 0x0000002829294212 */ /* 0x080fe200078e3cff */
[----:B------:R0:W-:Y:S03]  /*17660*/  STL [R1+0x550], R40 ;  /* 0x0005502801007387 */ /* 0x0001e60000100800 */
[----:B0-----:R-:W-:-:S04]  /*17670*/  @P4 LOP3.LUT R40, R41, R40, RZ, 0x3c, !PT ;  /* 0x0000002829284212 */ /* 0x001fc800078e3cff */
[----:B------:R-:W-:-:S05]  /*17680*/  @P4 LOP3.LUT R41, R41, R40, RZ, 0x3c, !PT ;  /* 0x0000002829294212 */ /* 0x000fca00078e3cff */
[----:B------:R0:W2:Y:S02]  /*17690*/  @P4 LDG.E.U8 R147, desc[UR18][R40.64] ;  /* 0x0000001228934981 */ /* 0x0000a4000c1e1100 */
[----:B0-----:R-:W-:Y:S02]  /*176a0*/  @P2 IMAD.MOV.U32 R40, RZ, RZ, R66 ;  /* 0x000000ffff282224 */ /* 0x001fe400078e0042 */
[----:B------:R-:W-:-:S05]  /*176b0*/  @P2 IMAD.MOV.U32 R41, RZ, RZ, R68 ;  /* 0x000000ffff292224 */ /* 0x000fca00078e0044 */
[----:B------:R0:W3:Y:S01]  /*176c0*/  @P2 LDG.E.U8 R28, desc[UR18][R40.64] ;  /* 0x00000012281c2981 */ /* 0x0000e2000c1e1100 */
[----:B------:R-:W-:Y:S02]  /*176d0*/  ISETP.GT.AND P3, PT, R65, 0x2d, PT ;  /* 0x0000002d4100780c */ /* 0x000fe40003f64270 */
[C---:B----4-:R-:W-:Y:S01]  /*176e0*/  IADD3 R16, P5, PT, R35.reuse, R16, RZ ;  /* 0x0000001023107210 */ /* 0x050fe20007fbe0ff */
[----:B------:R-:W-:Y:S01]  /*176f0*/  STL [R1+0x558], R68 ;  /* 0x0005584401007387 */ /* 0x000fe20000100800 */
[----:B------:R-:W-:-:S03]  /*17700*/  IADD3 R69, P6, PT, R35, R69, RZ ;  /* 0x0000004523457210 */ /* 0x000fc60007fde0ff */
[----:B------:R-:W-:Y:S01]  /*17710*/  IMAD.X R30, R37, 0x1, R30, P5 ;  /* 0x00000001251e7824 */ /* 0x000fe200028e061e */
[----:B------:R-:W4:Y:S01]  /*17720*/  LDL.LU R66, [R1+0x570] ;  /* 0x0005700001427983 */ /* 0x000f220000300800 */
[----:B------:R-:W-:-:S03]  /*17730*/  PRMT R19, RZ, 0x7610, R19 ;  /* 0x00007610ff137816 */ /* 0x000fc60000000013 */
[----:B------:R-:W-:Y:S01]  /*17740*/  STL [R1+0x564], R16 ;  /* 0x0005641001007387 */ /* 0x000fe20000100800 */
[----:B------:R-:W-:Y:S01]  /*17750*/  IADD3 R29, P5, PT, R35, R29, RZ ;  /* 0x0000001d231d7210 */ /* 0x000fe20007fbe0ff */
[----:B0-----:R-:W-:Y:S02]  /*17760*/  @P3 IMAD.MOV.U32 R40, RZ, RZ, R16 ;  /* 0x000000ffff283224 */ /* 0x001fe400078e0010 */
[----:B------:R-:W-:-:S05]  /*17770*/  @P3 IMAD.MOV.U32 R41, RZ, RZ, R30 ;  /* 0x000000ffff293224 */ /* 0x000fca00078e001e */
[----:B------:R0:W2:Y:S04]  /*17780*/  @P3 LDG.E.U8 R19, desc[UR18][R40.64] ;  /* 0x0000001228133981 */ /* 0x0000a8000c1e1100 */
[----:B---3--:R1:W-:Y:S04]  /*17790*/  STL [R1+0x40], R28 ;  /* 0x0000401c01007387 */ /* 0x0083e80000100800 */
[----:B-1----:R-:W3:Y:S04]  /*177a0*/  LDL.LU R28, [R1+0x57c] ;  /* 0x00057c00011c7983 */ /* 0x002ee80000300800 */
[----:B------:R1:W-:Y:S04]  /*177b0*/  STL [R1+0x560], R30 ;  /* 0x0005601e01007387 */ /* 0x0003e80000100800 */
[----:B-1----:R-:W2:Y:S04]  /*177c0*/  LDL.LU R30, [R1+0x578] ;  /* 0x00057800011e7983 */ /* 0x002ea80000300800 */
        /* <DEDUP_REMOVED lines=8> */
[----:B------:R-:W-:Y:S01]  /*17850*/  ISETP.GT.AND P3, PT, R65, 0x30, PT ;  /* 0x000000304100780c */ /* 0x000fe20003f64270 */
[----:B----4-:R-:W-:Y:S01]  /*17860*/  IMAD.X R66, R37, 0x1, R66, P5 ;  /* 0x0000000125427824 */ /* 0x010fe200028e0642 */
[----:B------:R-:W-:-:S05]  /*17870*/  PRMT R8, RZ, 0x7610, R8 ;  /* 0x00007610ff087816 */ /* 0x000fca0000000008 */
[----:B0-----:R-:W-:Y:S01]  /*17880*/  @P4 IMAD.MOV.U32 R40, RZ, RZ, R69 ;  /* 0x000000ffff284224 */ /* 0x001fe200078e0045 */
[----:B------:R-:W-:Y:S02]  /*17890*/  PRMT R59, RZ, 0x7610, R59 ;  /* 0x00007610ff3b7816 */ /* 0x000fe4000000003b */
[----:B---3--:R-:W-:-:S05]  /*178a0*/  IADD3 R28, P5, PT, R35, R28, RZ ;  /* 0x0000001c231c7210 */ /* 0x008fca0007fbe0ff */
[C---:B--2---:R-:W-:Y:S02]  /*178b0*/  IMAD.X R30, R37.reuse, 0x1, R30, P5 ;  /* 0x00000001251e7824 */ /* 0x044fe400028e061e */
[----:B------:R-:W-:Y:S01]  /*178c0*/  IMAD.X R41, R37, 0x1, R41, P6 ;  /* 0x0000000125297824 */ /* 0x000fe200030e0629 */
        /* <DEDUP_REMOVED lines=56> */
[----:B------:R-:W-:Y:S01]  /*17c50*/  PRMT R67, RZ, 0x7610, R67 ;  /* 0x00007610ff437816 */ /* 0x000fe20000000043 */
[----:B--2---:R-:W-:-:S10]  /*17c60*/  IMAD.X R40, R37, 0x1, R40, P6 ;  /* 0x0000000125287824 */ /* 0x004fd400030e0628 */
[-C--:B------:R-:W-:Y:S01]  /*17c70*/  @P4 LOP3.LUT R41, R41, R40.reuse, RZ, 0x3c, !PT ;  /* 0x0000002829294212 */ /* 0x080fe200078e3cff */
[----:B------:R0:W-:Y:S03]  /*17c80*/  STL [R1+0x598], R40 ;  /* 0x0005982801007387 */ /* 0x0001e60000100800 */
[----:B0-----:R-:W-:-:S04]  /*17c90*/  @P4 LOP3.LUT R40, R41, R40, RZ, 0x3c, !PT ;  /* 0x0000002829284212 */ /* 0x001fc800078e3cff */
[----:B------:R-:W-:-:S05]  /*17ca0*/  @P4 LOP3.LUT R41, R41, R40, RZ, 0x3c, !PT ;  /* 0x0000002829294212 */ /* 0x000fca00078e3cff */
[----:B------:R0:W2:Y:S01]  /*17cb0*/  @P4 LDG.E.U8 R67, desc[UR18][R40.64] ;  /* 0x0000001228434981 */ /* 0x0000a2000c1e1100 */
[C---:B------:R-:W-:Y:S02]  /*17cc0*/  ISETP.GT.AND P2, PT, R65.reuse, 0x35, PT ;  /* 0x000000354100780c */ /* 0x040fe40003f44270 */
[----:B------:R-:W-:Y:S01]  /*17cd0*/  ISETP.GT.AND P3, PT, R65, 0x36, PT ;  /* 0x000000364100780c */ /* 0x000fe20003f64270 */
[----:B---3--:R-:W-:Y:S01]  /*17ce0*/  IMAD.X R66, R37, 0x1, R66, P5 ;  /* 0x0000000125427824 */ /* 0x008fe200028e0642 */
[----:B----4-:R-:W-:Y:S02]  /*17cf0*/  IADD3 R16, P5, PT, R35, R16, RZ ;  /* 0x0000001023107210 */ /* 0x010fe40007fbe0ff */
[----:B------:R-:W-:Y:S02]  /*17d00*/  PRMT R26, RZ, 0x7610, R26 ;  /* 0x00007610ff1a7816 */ /* 0x000fe4000000001a */
[----:B------:R1:W-:Y:S01]  /*17d10*/  STL [R1+0x5a0], R66 ;  /* 0x0005a04201007387 */ /* 0x0003e20000100800 */
[----:B------:R-:W-:Y:S01]  /*17d20*/  IMAD.X R30, R37, 0x1, R30, P5 ;  /* 0x00000001251e7824 */ /* 0x000fe200028e061e */
[----:B------:R-:W-:-:S03]  /*17d30*/  IADD3 R68, P6, PT, R35, R68, RZ ;  /* 0x0000004423447210 */ /* 0x000fc60007fde0ff */
[----:B0-----:R-:W-:Y:S02]  /*17d40*/  @P2 IMAD.MOV.U32 R40, RZ, RZ, R28 ;  /* 0x000000ffff282224 */ /* 0x001fe400078e001c */
[----:B------:R-:W-:Y:S02]  /*17d50*/  @P2 IMAD.MOV.U32 R41, RZ, RZ, R66 ;  /* 0x000000ffff292224 */ /* 0x000fe400078e0042 */
[----:B-1----:R-:W3:Y:S01]  /*17d60*/  LDL.LU R66, [R1+0x5b8] ;  /* 0x0005b80001427983 */ /* 0x002ee20000300800 */
[----:B------:R-:W-:-:S03]  /*17d70*/  PRMT R18, RZ, 0x7610, R18 ;  /* 0x00007610ff127816 */ /* 0x000fc60000000012 */
[----:B------:R-:W4:Y:S01]  /*17d80*/  LDL.LU R28, [R1+0x5c4] ;  /* 0x0005c400011c7983 */ /* 0x000f220000300800 */
[----:B------:R-:W-:-:S03]  /*17d90*/  IADD3 R29, P5, PT, R35, R29, RZ ;  /* 0x0000001d231d7210 */ /* 0x000fc60007fbe0ff */
[----:B------:R-:W-:Y:S04]  /*17da0*/  STL [R1+0x5ac], R16 ;  /* 0x0005ac1001007387 */ /* 0x000fe80000100800 */
[----:B------:R0:W3:Y:S04]  /*17db0*/  @P2 LDG.E.U8 R26, desc[UR18][R40.64] ;  /* 0x00000012281a2981 */ /* 0x0000e8000c1e1100 */
[----:B------:R1:W-:Y:S01]  /*17dc0*/  STL [R1+0x5a8], R30 ;  /* 0x0005a81e01007387 */ /* 0x0003e20000100800 */
[----:B0-----:R-:W-:Y:S02]  /*17dd0*/  @P3 IMAD.MOV.U32 R41, RZ, RZ, R30 ;  /* 0x000000ffff293224 */ /* 0x001fe400078e001e */
[----:B------:R-:W-:Y:S01]  /*17de0*/  @P3 IMAD.MOV.U32 R40, RZ, RZ, R16 ;  /* 0x000000ffff283224 */ /* 0x000fe200078e0010 */
[----:B-1----:R-:W4:Y:S04]  /*17df0*/  LDL.LU R30, [R1+0x5c0] ;  /* 0x0005c000011e7983 */ /* 0x002f280000300800 */
[----:B------:R-:W-:Y:S04]  /*17e00*/  STL [R1+0x5b4], R68 ;  /* 0x0005b44401007387 */ /* 0x000fe80000100800 */
[----:B------:R0:W4:Y:S04]  /*17e10*/  @P3 LDG.E.U8 R18, desc[UR18][R40.64] ;  /* 0x0000001228123981 */ /* 0x000128000c1e1100 */
[----:B--2---:R1:W-:Y:S04]  /*17e20*/  STL [R1+0x28], R67 ;  /* 0x0000284301007387 */ /* 0x0043e80000100800 */
[----:B-1----:R-:W2:Y:S04]  /*17e30*/  LDL.LU R67, [R1+0x5cc] ;  /* 0x0005cc0001437983 */ /* 0x002ea80000300800 */
[----:B------:R-:W-:Y:S04]  /*17e40*/  STL [R1+0x5bc], R29 ;  /* 0x0005bc1d01007387 */ /* 0x000fe80000100800 */
[----:B------:R-:W2:Y:S04]  /*17e50*/  LDL.LU R16, [R1+0x5d4] ;  /* 0x0005d40001107983 */ /* 0x000ea80000300800 */
[----:B------:R-:W2:Y:S01]  /*17e60*/  LDL.LU R41, [R1+0x5b0] ;  /* 0x0005b00001297983 */ /* 0x000ea20000300800 */
[----:B------:R-:W-:-:S02]  /*17e70*/  ISETP.GT.AND P4, PT, R65, 0x37, PT ;  /* 0x000000374100780c */ /* 0x000fc40003f84270 */
[C---:B------:R-:W-:Y:S02]  /*17e80*/  ISETP.GT.AND P2, PT, R65.reuse, 0x38, PT ;  /* 0x000000384100780c */ /* 0x040fe40003f44270 */
[----:B------:R-:W-:Y:S02]  /*17e90*/  PRMT R9, RZ, 0x7610, R9 ;  /* 0x00007610ff097816 */ /* 0x000fe40000000009 */
[----:B------:R-:W-:Y:S01]  /*17ea0*/  ISETP.GT.AND P3, PT, R65, 0x39, PT ;  /* 0x000000394100780c */ /* 0x000fe20003f64270 */
[----:B---3--:R-:W-:Y:S01]  /*17eb0*/  IMAD.X R66, R37, 0x1, R66, P5 ;  /* 0x0000000125427824 */ /* 0x008fe200028e0642 */
[----:B----4-:R-:W-:-:S05]  /*17ec0*/  IADD3 R28, P5, PT, R35, R28, RZ ;  /* 0x0000001c231c7210 */ /* 0x010fca0007fbe0ff */
[----:B0-----:R-:W-:Y:S01]  /*17ed0*/  @P4 IMAD.MOV.U32 R40, RZ, RZ, R68 ;  /* 0x000000ffff284224 */ /* 0x001fe200078e0044 */
[----:B------:R-:W-:Y:S02]  /*17ee0*/  PRMT R58, RZ, 0x7610, R58 ;  /* 0x00007610ff3a7816 */ /* 0x000fe4000000003a */
[----:B------:R-:W-:Y:S01]  /*17ef0*/  PRMT R42, RZ, 0x7610, R42 ;  /* 0x00007610ff2a7816 */ /* 0x000fe2000000002a */
[C---:B------:R-:W-:Y:S02]  /*17f00*/  IMAD.X R30, R37.reuse, 0x1, R30, P5 ;  /* 0x00000001251e7824 */ /* 0x040fe400028e061e */
        /* <DEDUP_REMOVED lines=208> */
[----:B------:R0:W-:Y:S04]  /*18c10*/  STL [R1+0x65c], R67 ;  /* 0x00065c4301007387 */ /* 0x0001e80000100800 */
        /* <DEDUP_REMOVED lines=12> */
[----:B---3--:R-:W-:Y:S01]  /*18ce0*/  IMAD.X R66, R37, 0x1, R66, P5 ;  /* 0x0000000125427824 */ /* 0x008fe200028e0642 */
[----:B----4-:R-:W-:-:S05]  /*18cf0*/  IADD3 R29, P5, PT, R35, R29, RZ ;  /* 0x0000001d231d7210 */ /* 0x010fca0007fbe0ff */
[----:B--2---:R-:W-:Y:S01]  /*18d00*/  IMAD.X R30, R37, 0x1, R30, P5 ;  /* 0x00000001251e7824 */ /* 0x004fe200028e061e */
[----:B------:R-:W-:Y:S01]  /*18d10*/  IADD3 R28, P5, PT, R35, R28, RZ ;  /* 0x0000001c231c7210 */ /* 0x000fe20007fbe0ff */
[----:B------:R-:W-:-:S05]  /*18d20*/  IMAD.X R41, R37, 0x1, R41, P6 ;  /* 0x0000000125297824 */ /* 0x000fca00030e0629 */
[----:B------:R1:W-:Y:S04]  /*18d30*/  STL [R1+0x658], R41 ;  /* 0x0006582901007387 */ /* 0x0003e80000100800 */
[----:B------:R2:W3:Y:S01]  /*18d40*/  @P4 LDG.E.U8 R155, desc[UR18][R40.64] ;  /* 0x00000012289b4981 */ /* 0x0004e2000c1e1100 */
[----:B------:R-:W-:-:S03]  /*18d50*/  IADD3 R68, P6, PT, R35, R68, RZ ;  /* 0x0000004423447210 */ /* 0x000fc60007fde0ff */
[----:B------:R-:W-:Y:S04]  /*18d60*/  STL [R1+0x660], R66 ;  /* 0x0006604201007387 */ /* 0x000fe80000100800 */
[----:B0-----:R-:W4:Y:S01]  /*18d70*/  LDL.LU R67, [R1+0x678] ;  /* 0x0006780001437983 */ /* 0x001f220000300800 */
[----:B--2---:R-:W-:Y:S02]  /*18d80*/  @P2 IMAD.MOV.U32 R40, RZ, RZ, R16 ;  /* 0x000000ffff282224 */ /* 0x004fe400078e0010 */
[----:B-1----:R-:W-:Y:S01]  /*18d90*/  @P2 IMAD.MOV.U32 R41, RZ, RZ, R66 ;  /* 0x000000ffff292224 */ /* 0x002fe200078e0042 */
[----:B------:R-:W2:Y:S04]  /*18da0*/  LDL.LU R16, [R1+0x684] ;  /* 0x0006840001107983 */ /* 0x000ea80000300800 */
[----:B------:R0:W3:Y:S04]  /*18db0*/  @P2 LDG.E.U8 R154, desc[UR18][R40.64] ;  /* 0x00000012289a2981 */ /* 0x0000e8000c1e1100 */
[----:B------:R-:W-:Y:S04]  /*18dc0*/  STL [R1+0x66c], R29 ;  /* 0x00066c1d01007387 */ /* 0x000fe80000100800 */
[----:B------:R1:W-:Y:S01]  /*18dd0*/  STL [R1+0x668], R30 ;  /* 0x0006681e01007387 */ /* 0x0003e20000100800 */
[----:B0-----:R-:W-:-:S02]  /*18de0*/  @P3 IMAD.MOV.U32 R40, RZ, RZ, R29 ;  /* 0x000000ffff283224 */ /* 0x001fc400078e001d */
[----:B------:R-:W-:-:S05]  /*18df0*/  @P3 IMAD.MOV.U32 R41, RZ, RZ, R30 ;  /* 0x000000ffff293224 */ /* 0x000fca00078e001e */
[----:B------:R0:W3:Y:S04]  /*18e00*/  @P3 LDG.E.U8 R152, desc[UR18][R40.64] ;  /* 0x0000001228983981 */ /* 0x0000e8000c1e1100 */
[----:B-1----:R-:W3:Y:S04]  /*18e10*/  LDL.LU R30, [R1+0x680] ;  /* 0x00068000011e7983 */ /* 0x002ee80000300800 */
[----:B------:R1:W-:Y:S01]  /*18e20*/  STL [R1+0x674], R68 ;  /* 0x0006744401007387 */ /* 0x0003e20000100800 */
[----:B0-----:R-:W-:-:S03]  /*18e30*/  IMAD.MOV.U32 R41, RZ, RZ, R68 ;  /* 0x000000ffff297224 */ /* 0x001fc600078e0044 */
[----:B------:R-:W3:Y:S04]  /*18e40*/  LDL.LU R66, [R1+0x68c] ;  /* 0x00068c0001427983 */ /* 0x000ee80000300800 */
[----:B------:R-:W-:Y:S04]  /*18e50*/  STL [R1+0x67c], R28 ;  /* 0x00067c1c01007387 */ /* 0x000fe80000100800 */
[----:B------:R-:W3:Y:S04]  /*18e60*/  LDL.LU R29, [R1+0x694] ;  /* 0x00069400011d7983 */ /* 0x000ee80000300800 */
[----:B-1----:R-:W3:Y:S04]  /*18e70*/  LDL.LU R68, [R1+0xa40] ;  /* 0x000a400001447983 */ /* 0x002ee80000300800 */
[----:B------:R-:W3:Y:S01]  /*18e80*/  LDL.LU R40, [R1+0x670] ;  /* 0x0006700001287983 */ /* 0x000ee20000300800 */
[----:B------:R-:W-:-:S02]  /*18e90*/  ISETP.GT.AND P4, PT, R65, 0x4f, PT ;  /* 0x0000004f4100780c */ /* 0x000fc40003f84270 */
[C---:B------:R-:W-:Y:S02]  /*18ea0*/  ISETP.GT.AND P2, PT, R65.reuse, 0x50, PT ;  /* 0x000000504100780c */ /* 0x040fe40003f44270 */
[----:B------:R-:W-:Y:S02]  /*18eb0*/  PRMT R148, RZ, 0x7610, R148 ;  /* 0x00007610ff947816 */ /* 0x000fe40000000094 */
[----:B------:R-:W-:Y:S02]  /*18ec0*/  ISETP.GT.AND P3, PT, R65, 0x51, PT ;  /* 0x000000514100780c */ /* 0x000fe40003f64270 */
[----:B------:R-:W-:Y:S02]  /*18ed0*/  PRMT R55, RZ, 0x7610, R55 ;  /* 0x00007610ff377816 */ /* 0x000fe40000000037 */
[----:B------:R-:W-:Y:S01]  /*18ee0*/  PRMT R85, RZ, 0x7610, R85 ;  /* 0x00007610ff557816 */ /* 0x000fe20000000055 */
[----:B----4-:R-:W-:Y:S01]  /*18ef0*/  IMAD.X R67, R37, 0x1, R67, P5 ;  /* 0x0000000125437824 */ /* 0x010fe200028e0643 */
[----:B--2---:R-:W-:-:S05]  /*18f00*/  IADD3 R16, P5, PT, R35, R16, RZ ;  /* 0x0000001023107210 */ /* 0x004fca0007fbe0ff */
[C---:B---3--:R-:W-:Y:S02]  /*18f10*/  IMAD.X R30, R37.reuse, 0x1, R30, P5 ;  /* 0x00000001251e7824 */ /* 0x048fe400028e061e */
[----:B------:R-:W-:-:S05]  /*18f20*/  IMAD.X R40, R37, 0x1, R40, P6 ;  /* 0x0000000125287824 */ /* 0x000fca00030e0628 */
[-C--:B------:R-:W-:Y:S01]  /*18f30*/  @P4 LOP3.LUT R41, R41, R40.reuse, RZ, 0x3c, !PT ;  /* 0x0000002829294212 */ /* 0x080fe200078e3cff */
[----:B------:R0:W-:Y:S03]  /*18f40*/  STL [R1+0x670], R40 ;  /* 0x0006702801007387 */ /* 0x0001e60000100800 */
[----:B0-----:R-:W-:-:S04]  /*18f50*/  @P4 LOP3.LUT R40, R41, R40, RZ, 0x3c, !PT ;  /* 0x0000002829284212 */ /* 0x001fc800078e3cff */
[----:B------:R-:W-:Y:S01]  /*18f60*/  @P4 LOP3.LUT R41, R41, R40, RZ, 0x3c, !PT ;  /* 0x0000002829294212 */ /* 0x000fe200078e3cff */
[----:B------:R0:W-:Y:S04]  /*18f70*/  STL [R1+0x678], R67 ;  /* 0x0006784301007387 */ /* 0x0001e80000100800 */
[----:B------:R1:W2:Y:S01]  /*18f80*/  @P4 LDG.E.U8 R148, desc[UR18][R40.64] ;  /* 0x0000001228944981 */ /* 0x0002a2000c1e1100 */
[C---:B------:R-:W-:Y:S02]  /*18f90*/  IADD3 R66, P6, PT, R35.reuse, R66, RZ ;  /* 0x0000004223427210 */ /* 0x040fe40007fde0ff */
[----:B------:R-:W-:Y:S01]  /*18fa0*/  IADD3 R29, P5, PT, R35, R29, RZ ;  /* 0x0000001d231d7210 */ /* 0x000fe20007fbe0ff */
[----:B-1----:R-:W-:Y:S02]  /*18fb0*/  @P2 IMAD.MOV.U32 R40, RZ, RZ, R28 ;  /* 0x000000ffff282224 */ /* 0x002fe400078e001c */
[----:B------:R-:W-:-:S02]  /*18fc0*/  @P2 IMAD.MOV.U32 R41, RZ, RZ, R67 ;  /* 0x000000ffff292224 */ /* 0x000fc400078e0043 */
[----:B0-----:R-:W3:Y:S04]  /*18fd0*/  LDL.LU R67, [R1+0x690] ;  /* 0x0006900001437983 */ /* 0x001ee80000300800 */
[----:B------:R-:W4:Y:S04]  /*18fe0*/  LDL.LU R28, [R1+0x69c] ;  /* 0x00069c00011c7983 */ /* 0x000f280000300800 */
[----:B------:R0:W2:Y:S04]  /*18ff0*/  @P2 LDG.E.U8 R55, desc[UR18][R40.64] ;  /* 0x0000001228372981 */ /* 0x0000a8000c1e1100 */
[----:B------:R1:W-:Y:S04]  /*19000*/  STL [R1+0x684], R16 ;  /* 0x0006841001007387 */ /* 0x0003e80000100800 */
[----:B------:R1:W-:Y:S01]  /*19010*/  STL [R1+0x680], R30 ;  /* 0x0006801e01007387 */ /* 0x0003e20000100800 */
[----:B0-----:R-:W-:-:S02]  /*19020*/  @P3 IMAD.MOV.U32 R40, RZ, RZ, R16 ;  /* 0x000000ffff283224 */ /* 0x001fc400078e0010 */
[----:B------:R-:W-:Y:S01]  /*19030*/  @P3 IMAD.MOV.U32 R41, RZ, RZ, R30 ;  /* 0x000000ffff293224 */ /* 0x000fe200078e001e */
[----:B-1----:R-:W2:Y:S04]  /*19040*/  LDL.LU R16, [R1+0x6a4] ;  /* 0x0006a40001107983 */ /* 0x002ea80000300800 */
[----:B------:R0:W-:Y:S04]  /*19050*/  STL [R1+0x68c], R66 ;  /* 0x00068c4201007387 */ /* 0x0001e80000100800 */
[----:B------:R-:W2:Y:S04]  /*19060*/  LDL.LU R30, [R1+0x6ac] ;  /* 0x0006ac00011e7983 */ /* 0x000ea80000300800 */
[----:B------:R-:W-:Y:S04]  /*19070*/  STL [R1+0x694], R29 ;  /* 0x0006941d01007387 */ /* 0x000fe80000100800 */
[----:B------:R1:W2:Y:S04]  /*19080*/  @P3 LDG.E.U8 R85, desc[UR18][R40.64] ;  /* 0x0000001228553981 */ /* 0x0002a8000c1e1100 */
[----:B------:R-:W2:Y:S01]  /*19090*/  LDL.LU R41, [R1+0x688] ;  /* 0x0006880001297983 */ /* 0x000ea20000300800 */
[----:B------:R-:W-:-:S02]  /*190a0*/  ISETP.GT.AND P4, PT, R65, 0x52, PT ;  /* 0x000000524100780c */ /* 0x000fc40003f84270 */
[----:B------:R-:W-:Y:S02]  /*190b0*/  ISETP.GT.AND P2, PT, R65, 0x53, PT ;  /* 0x000000534100780c */ /* 0x000fe40003f44270 */
[----:B------:R-:W-:Y:S02]  /*190c0*/  PRMT R100, RZ, 0x7610, R100 ;  /* 0x00007610ff647816 */ /* 0x000fe40000000064 */
[----:B------:R-:W-:-:S07]  /*190d0*/  PRMT R137, RZ, 0x7610, R137 ;  /* 0x00007610ff897816 */ /* 0x000fce0000000089 */
[----:B-1----:R-:W-:Y:S02]  /*190e0*/  @P4 IMAD.MOV.U32 R40, RZ, RZ, R66 ;  /* 0x000000ffff284224 */ /* 0x002fe400078e0042 */
[C---:B---3--:R-:W-:Y:S02]  /*190f0*/  IMAD.X R67, R37.reuse, 0x1, R67, P5 ;  /* 0x0000000125437824 */ /* 0x048fe400028e0643 */
[----:B--2---:R-:W-:-:S05]  /*19100*/  IMAD.X R41, R37, 0x1, R41, P6 ;  /* 0x0000000125297824 */ /* 0x004fca00030e0629 */
[----:B------:R1:W-:Y:S04]  /*19110*/  STL [R1+0x688], R41 ;  /* 0x0006882901007387 */ /* 0x0003e80000100800 */
[----:B------:R1:W2:Y:S04]  /*19120*/  @P4 LDG.E.U8 R100, desc[UR18][R40.64] ;  /* 0x0000001228644981 */ /* 0x0002a8000c1e1100 */
[----:B------:R3:W-:Y:S04]  /*19130*/  STL [R1+0x690], R67 ;  /* 0x0006904301007387 */ /* 0x0007e80000100800 */
[----:B0-----:R-:W2:Y:S01]  /*19140*/  LDL.LU R66, [R1+0x6a8] ;  /* 0x0006a80001427983 */ /* 0x001ea20000300800 */
[----:B-1----:R-:W-:-:S02]  /*19150*/  IMAD.MOV.U32 R41, RZ, RZ, R67 ;  /* 0x000000ffff297224 */ /* 0x002fc400078e0043 */
[----:B------:R-:W-:Y:S01]  /*19160*/  @P2 IMAD.MOV.U32 R40, RZ, RZ, R29 ;  /* 0x000000ffff282224 */ /* 0x000fe200078e001d */
[----:B---3--:R-:W3:Y:S04]  /*19170*/  LDL.LU R67, [R1+0xa3c] ;  /* 0x000a3c0001437983 */ /* 0x008ee80000300800 */
[----:B------:R-:W2:Y:S04]  /*19180*/  LDL.LU R29, [R1+0xf8] ;  /* 0x0000f800011d7983 */ /* 0x000ea80000300800 */
[----:B------:R0:W2:Y:S04]  /*19190*/  @P2 LDG.E.U8 R137, desc[UR18][R40.64] ;  /* 0x0000001228892981 */ /* 0x0000a8000c1e1100 */
[----:B------:R-:W2:Y:S01]  /*191a0*/  LDL.LU R41, [R1+0x698] ;  /* 0x0006980001297983 */ /* 0x000ea20000300800 */
[----:B------:R-:W-:-:S02]  /*191b0*/  ISETP.GT.AND P3, PT, R65, 0x54, PT ;  /* 0x000000544100780c */ /* 0x000fc40003f64270 */
[C---:B----4-:R-:W-:Y:S02]  /*191c0*/  IADD3 R28, P5, PT, R35.reuse, R28, RZ ;  /* 0x0000001c231c7210 */ /* 0x050fe40007fbe0ff */
[----:B------:R-:W-:Y:S02]  /*191d0*/  PRMT R143, RZ, 0x7610, R143 ;  /* 0x00007610ff8f7816 */ /* 0x000fe4000000008f */
[----:B------:R-:W-:Y:S01]  /*191e0*/  IADD3 R16, P6, PT, R35, R16, RZ ;  /* 0x0000001023107210 */ /* 0x000fe20007fde0ff */
[----:B------:R1:W-:Y:S06]  /*191f0*/  STL [R1+0x69c], R28 ;  /* 0x00069c1c01007387 */ /* 0x0003ec0000100800 */
[----:B0-----:R-:W-:-:S02]  /*19200*/  @P3 IMAD.MOV.U32 R40, RZ, RZ, R28 ;  /* 0x000000ffff283224 */ /* 0x001fc400078e001c */
[----:B--2---:R-:W-:-:S05]  /*19210*/  IMAD.X R41, R37, 0x1, R41, P5 ;  /* 0x0000000125297824 */ /* 0x004fca00028e0629 */
[----:B------:R0:W-:Y:S04]  /*19220*/  STL [R1+0x698], R41 ;  /* 0x0006982901007387 */ /* 0x0001e80000100800 */
[----:B-1----:R-:W2:Y:S04]  /*19230*/  LDL.LU R28, [R1+0x6b4] ;  /* 0x0006b400011c7983 */ /* 0x002ea80000300800 */
[----:B------:R-:W-:Y:S04]  /*19240*/  STL [R1+0x6a4], R16 ;  /* 0x0006a41001007387 */ /* 0x000fe80000100800 */
[----:B------:R1:W4:Y:S04]  /*19250*/  @P3 LDG.E.U8 R143, desc[UR18][R40.64] ;  /* 0x00000012288f3981 */ /* 0x000328000c1e1100 */
[----:B0-----:R-:W2:Y:S01]  /*19260*/  LDL.LU R41, [R1+0x6a0] ;  /* 0x0006a00001297983 */ /* 0x001ea20000300800 */
[----:B------:R-:W-:-:S02]  /*19270*/  ISETP.GT.AND P4, PT, R65, 0x55, PT ;  /* 0x000000554100780c */ /* 0x000fc40003f84270 */
[----:B------:R-:W-:Y:S02]  /*19280*/  IADD3 R30, P5, PT, R35, R30, RZ ;  /* 0x0000001e231e7210 */ /* 0x000fe40007fbe0ff */
[----:B------:R-:W-:Y:S02]  /*19290*/  ISETP.GT.AND P2, PT, R65, 0x56, PT ;  /* 0x000000564100780c */ /* 0x000fe40003f44270 */
[----:B------:R-:W-:Y:S01]  /*192a0*/  PRMT R141, RZ, 0x7610, R141 ;  /* 0x00007610ff8d7816 */ /* 0x000fe2000000008d */
[C---:B------:R-:W-:Y:S01]  /*192b0*/  IMAD.X R66, R37.reuse, 0x1, R66, P5 ;  /* 0x0000000125427824 */ /* 0x040fe200028e0642 */
[----:B------:R-:W-:Y:S05]  /*192c0*/  STL [R1+0x6ac], R30 ;  /* 0x0006ac1e01007387 */ /* 0x000fea0000100800 */
[----:B-1----:R-:W-:Y:S01]  /*192d0*/  @P4 IMAD.MOV.U32 R40, RZ, RZ, R16 ;  /* 0x000000ffff284224 */ /* 0x002fe200078e0010 */
[----:B------:R-:W-:Y:S01]  /*192e0*/  PRMT R140, RZ, 0x7610, R140 ;  /* 0x00007610ff8c7816 */ /* 0x000fe2000000008c */
[----:B--2---:R-:W-:-:S05]  /*192f0*/  IMAD.X R41, R37, 0x1, R41, P6 ;  /* 0x0000000125297824 */ /* 0x004fca00030e0629 */
[----:B------:R0:W-:Y:S04]  /*19300*/  STL [R1+0x6a0], R41 ;  /* 0x0006a02901007387 */ /* 0x0001e80000100800 */
[----:B------:R1:W2:Y:S02]  /*19310*/  @P4 LDG.E.U8 R141, desc[UR18][R40.64] ;  /* 0x00000012288d4981 */ /* 0x0002a4000c1e1100 */
[----:B-1----:R-:W-:Y:S02]  /*19320*/  IMAD.MOV.U32 R40, RZ, RZ, R66 ;  /* 0x000000ffff287224 */ /* 0x002fe400078e0042 */
[----:B0-----:R-:W-:-:S05]  /*19330*/  IMAD.MOV.U32 R41, RZ, RZ, R30 ;  /* 0x000000ffff297224 */ /* 0x001fca00078e001e */
[----:B------:R-:W-:-:S04]  /*19340*/  @P2 LOP3.LUT R41, R41, R40, RZ, 0x3c, !PT ;  /* 0x0000002829292212 */ /* 0x000fc800078e3cff */
[----:B------:R-:W-:Y:S02]  /*19350*/  @P2 LOP3.LUT R40, R41, R40, RZ, 0x3c, !PT ;  /* 0x0000002829282212 */ /* 0x000fe400078e3cff */
[----:B------:R-:W-:Y:S02]  /*19360*/  IADD3 R29, P4, PT, R35, R29, RZ ;  /* 0x0000001d231d7210 */ /* 0x000fe40007f9e0ff */
[----:B------:R-:W-:Y:S01]  /*19370*/  @P2 LOP3.LUT R41, R41, R40, RZ, 0x3c, !PT ;  /* 0x0000002829292212 */ /* 0x000fe200078e3cff */
[----:B------:R0:W-:Y:S04]  /*19380*/  STL [R1+0x6a8], R66 ;  /* 0x0006a84201007387 */ /* 0x0001e80000100800 */
[----:B------:R-:W2:Y:S04]  /*19390*/  LDL.LU R16, [R1+0x6bc] ;  /* 0x0006bc0001107983 */ /* 0x000ea80000300800 */
[----:B------:R1:W2:Y:S04]  /*193a0*/  @P2 LDG.E.U8 R140, desc[UR18][R40.64] ;  /* 0x00000012288c2981 */ /* 0x0002a8000c1e1100 */
[----:B0-----:R-:W2:Y:S04]  /*193b0*/  LDL.LU R66, [R1+0xa38] ;  /* 0x000a380001427983 */ /* 0x001ea80000300800 */
[----:B------:R-:W-:Y:S04]  /*193c0*/  STL [R1+0xf8], R29 ;  /* 0x0000f81d01007387 */ /* 0x000fe80000100800 */
[----:B------:R-:W2:Y:S01]  /*193d0*/  LDL.LU R40, [R1+0xf4] ;  /* 0x0000f40001287983 */ /* 0x000ea20000300800 */
[----:B------:R-:W-:Y:S01]  /*193e0*/  ISETP.GT.AND P3, PT, R65, 0x57, PT ;  /* 0x000000574100780c */ /* 0x000fe20003f64270 */
[----:B-1----:R-:W-:Y:S01]  /*193f0*/  IMAD.MOV.U32 R41, RZ, RZ, R29 ;  /* 0x000000ffff297224 */ /* 0x002fe200078e001d */
[----:B------:R-:W-:Y:S01]  /*19400*/  PRMT R136, RZ, 0x7610, R136 ;  /* 0x00007610ff887816 */ /* 0x000fe20000000088 */
[----:B--2---:R-:W-:-:S10]  /*19410*/  IMAD.X R40, R37, 0x1, R40, P4 ;  /* 0x0000000125287824 */ /* 0x004fd400020e0628 */
[-C--:B------:R-:W-:Y:S01]  /*19420*/  @P3 LOP3.LUT R41, R41, R40.reuse, RZ, 0x3c, !PT ;  /* 0x0000002829293212 */ /* 0x080fe200078e3cff */
[----:B------:R0:W-:Y:S03]  /*19430*/  STL [R1+0xf4], R40 ;  /* 0x0000f42801007387 */ /* 0x0001e60000100800 */
[----:B0-----:R-:W-:-:S04]  /*19440*/  @P3 LOP3.LUT R40, R41, R40, RZ, 0x3c, !PT ;  /* 0x0000002829283212 */ /* 0x001fc800078e3cff */
[----:B------:R-:W-:-:S05]  /*19450*/  @P3 LOP3.LUT R41, R41, R40, RZ, 0x3c, !PT ;  /* 0x0000002829293212 */ /* 0x000fca00078e3cff */
[----:B------:R0:W2:Y:S04]  /*19460*/  @P3 LDG.E.U8 R136, desc[UR18][R40.64] ;  /* 0x0000001228883981 */ /* 0x0000a8000c1e1100 */
[----:B------:R-:W2:Y:S01]  /*19470*/  LDL.LU R41, [R1+0x6b0] ;  /* 0x0006b00001297983 */ /* 0x000ea20000300800 */
[----:B------:R-:W-:Y:S02]  /*19480*/  ISETP.GT.AND P5, PT, R65, 0x58, PT ;  /* 0x000000584100780c */ /* 0x000fe40003fa4270 */
[----:B------:R-:W-:Y:S02]  /*19490*/  IADD3 R28, P2, PT, R35, R28, RZ ;  /* 0x0000001c231c7210 */ /* 0x000fe40007f5e0ff */
[----:B------:R-:W-:-:S03]  /*194a0*/  PRMT R54, RZ, 0x7610, R54 ;  /* 0x00007610ff367816 */ /* 0x000fc60000000036 */
[----:B------:R1:W-:Y:S06]  /*194b0*/  STL [R1+0x6b4], R28 ;  /* 0x0006b41c01007387 */ /* 0x0003ec0000100800 */
[----:B0-----:R-:W-:Y:S02]  /*194c0*/  @P5 IMAD.MOV.U32 R40, RZ, RZ, R28 ;  /* 0x000000ffff285224 */ /* 0x001fe400078e001c */
[----:B--2---:R-:W-:-:S05]  /*194d0*/  IMAD.X R41, R37, 0x1, R41, P2 ;  /* 0x0000000125297824 */ /* 0x004fca00010e0629 */
[----:B------:R0:W-:Y:S04]  /*194e0*/  STL [R1+0x6b0], R41 ;  /* 0x0006b02901007387 */ /* 0x0001e80000100800 */
[----:B-1----:R-:W2:Y:S04]  /*194f0*/  LDL.LU R28, [R1+0x6cc] ;  /* 0x0006cc00011c7983 */ /* 0x002ea80000300800 */
[----:B------:R1:W2:Y:S04]  /*19500*/  @P5 LDG.E.U8 R54, desc[UR18][R40.64] ;  /* 0x0000001228365981 */ /* 0x0002a8000c1e1100 */
[----:B0-----:R-:W2:Y:S01]  /*19510*/  LDL.LU R41, [R1+0x6b8] ;  /* 0x0006b80001297983 */ /* 0x001ea20000300800 */
[----:B------:R-:W-:-:S02]  /*19520*/  ISETP.GT.AND P3, PT, R65, 0x59, PT ;  /* 0x000000594100780c */ /* 0x000fc40003f64270 */
[----:B------:R-:W-:Y:S02]  /*19530*/  IADD3 R16, P2, PT, R35, R16, RZ ;  /* 0x0000001023107210 */ /* 0x000fe40007f5e0ff */
[----:B------:R-:W-:-:S03]  /*19540*/  PRMT R86, RZ, 0x7610, R86 ;  /* 0x00007610ff567816 */ /* 0x000fc60000000056 */
[----:B------:R0:W-:Y:S06]  /*19550*/  STL [R1+0x6bc], R16 ;  /* 0x0006bc1001007387 */ /* 0x0001ec0000100800 */
[----:B-1----:R-:W-:Y:S02]  /*19560*/  @P3 IMAD.MOV.U32 R40, RZ, RZ, R16 ;  /* 0x000000ffff283224 */ /* 0x002fe400078e0010 */
[----:B--2---:R-:W-:-:S05]  /*19570*/  IMAD.X R41, R37, 0x1, R41, P2 ;  /* 0x0000000125297824 */ /* 0x004fca00010e0629 */
[----:B------:R1:W-:Y:S04]  /*19580*/  STL [R1+0x6b8], R41 ;  /* 0x0006b82901007387 */ /* 0x0003e80000100800 */
[----:B0-----:R-:W2:Y:S04]  /*19590*/  LDL.LU R16, [R1+0x6d4] ;  /* 0x0006d40001107983 */ /* 0x001ea80000300800 */
[----:B------:R0:W2:Y:S04]  /*195a0*/  @P3 LDG.E.U8 R86, desc[UR18][R40.64] ;  /* 0x0000001228563981 */ /* 0x0000a8000c1e1100 */
[----:B------:R-:W2:Y:S04]  /*195b0*/  LDL.LU R40, [R1+0x6c0] ;  /* 0x0006c00001287983 */ /* 0x000ea80000300800 */
[----:B-1----:R-:W0:Y:S01]  /*195c0*/  LDL.LU R41, [R1+0x6c4] ;  /* 0x0006c40001297983 */ /* 0x002e220000300800 */
[----:B------:R-:W-:-:S02]  /*195d0*/  ISETP.GT.AND P3, PT, R65, 0x5a, PT ;  /* 0x0000005a4100780c */ /* 0x000fc40003f64270 */
[----:B------:R-:W-:Y:S02]  /*195e0*/  PRMT R99, RZ, 0x7610, R99 ;  /* 0x00007610ff637816 */ /* 0x000fe40000000063 */
[----:B0-----:R-:W-:-:S05]  /*195f0*/  IADD3 R41, P2, PT, R35, R41, RZ ;  /* 0x0000002923297210 */ /* 0x001fca0007f5e0ff */
[----:B--2---:R-:W-:Y:S01]  /*19600*/  IMAD.X R40, R37, 0x1, R40, P2 ;  /* 0x0000000125287824 */ /* 0x004fe200010e0628 */
[----:B------:R0:W-:Y:S04]  /*19610*/  STL [R1+0x6c4], R41 ;  /* 0x0006c42901007387 */ /* 0x0001e80000100800 */
[----:B------:R1:W-:Y:S01]  /*19620*/  STL [R1+0x6c0], R40 ;  /* 0x0006c02801007387 */ /* 0x0003e20000100800 */
[----:B0-----:R-:W-:-:S04]  /*19630*/  @P3 LOP3.LUT R41, R41, R40, RZ, 0x3c, !PT ;  /* 0x0000002829293212 */ /* 0x001fc800078e3cff */
[----:B-1----:R-:W-:-:S04]  /*19640*/  @P3 LOP3.LUT R40, R41, R40, RZ, 0x3c, !PT ;  /* 0x0000002829283212 */ /* 0x002fc800078e3cff */
        /* <DEDUP_REMOVED lines=246> */
[----:B-1----:R-:W2:Y:S01]  /*1a5b0*/  LDL.LU R41, [R1+0x768] ;  /* 0x0007680001297983 */ /* 0x002ea20000300800 */
[----:B------:R-:W-:-:S02]  /*1a5c0*/  ISETP.GT.AND P3, PT, R65, RZ, PT ;  /* 0x000000ff4100720c */ /* 0x000fc40003f64270 */
[----:B------:R-:W-:Y:S02]  /*1a5d0*/  IADD3 R2, P2, PT, R35, R2, RZ ;  /* 0x0000000223027210 */ /* 0x000fe40007f5e0ff */
[----:B------:R-:W-:-:S03]  /*1a5e0*/  PRMT R83, RZ, 0x7610, R83 ;  /* 0x00007610ff537816 */ /* 0x000fc60000000053 */
[----:B------:R-:W-:-:S06]  /*1a5f0*/  IMAD.X R3, R37, 0x1, R3, P2 ;  /* 0x0000000125037824 */ /* 0x000fcc00010e0603 */
[----:B------:R-:W3:Y:S01]  /*1a600*/  @P3 LDG.E.U8 R83, desc[UR18][R2.64] ;  /* 0x0000001202533981 */ /* 0x000ee2000c1e1100 */
        /* <DEDUP_REMOVED lines=131> */
[----:B------:R-:W-:Y:S06]  /*1ae40*/  STL [R1+0x7c4], R28 ;  /* 0x0007c41c01007387 */ /* 0x000fec0000100800 */
[----:B0-----:R-:W-:Y:S02]  /*1ae50*/  @P3 IMAD.MOV.U32 R40, RZ, RZ, R28 ;  /* 0x000000ffff283224 */ /* 0x001fe400078e001c */
[----:B--2---:R-:W-:-:S05]  /*1ae60*/  IMAD.X R41, R37, 0x1, R41, P2 ;  /* 0x0000000125297824 */ /* 0x004fca00010e0629 */
[----:B------:R0:W-:Y:S04]  /*1ae70*/  STL [R1+0x7c0], R41 ;  /* 0x0007c02901007387 */ /* 0x0001e80000100800 */
[----:B------:R1:W2:Y:S04]  /*1ae80*/  @P3 LDG.E.U8 R76, desc[UR18][R40.64] ;  /* 0x00000012284c3981 */ /* 0x0002a8000c1e1100 */
[----:B0-----:R-:W2:Y:S01]  /*1ae90*/  LDL.LU R41, [R1+0x11c] ;  /* 0x00011c0001297983 */ /* 0x001ea20000300800 */
[----:B------:R-:W-:Y:S02]  /*1aea0*/  ISETP.GT.AND P4, PT, R65, 0x7f, PT ;  /* 0x0000007f4100780c */ /* 0x000fe40003f84270 */
[----:B------:R-:W-:-:S02]  /*1aeb0*/  IADD3 R16, P3, PT, R35, R16, RZ ;  /* 0x0000001023107210 */ /* 0x000fc40007f7e0ff */
[----:B------:R-:W-:-:S03]  /*1aec0*/  PRMT R74, RZ, 0x7610, R74 ;  /* 0x00007610ff4a7816 */ /* 0x000fc6000000004a */
[----:B------:R0:W-:Y:S06]  /*1aed0*/  STL [R1+0x120], R16 ;  /* 0x0001201001007387 */ /* 0x0001ec0000100800 */
[----:B-1----:R-:W-:Y:S01]  /*1aee0*/  @P4 IMAD.MOV.U32 R40, RZ, RZ, R16 ;  /* 0x000000ffff284224 */ /* 0x002fe200078e0010 */
[----:B------:R-:W1:Y:S01]  /*1aef0*/  S2R R28, SR_TID.X ;  /* 0x00000000001c7919 */ /* 0x000e620000002100 */
[----:B--2---:R-:W-:-:S05]  /*1af00*/  IMAD.X R41, R37, 0x1, R41, P3 ;  /* 0x0000000125297824 */ /* 0x004fca00018e0629 */
[----:B------:R2:W-:Y:S04]  /*1af10*/  STL [R1+0x11c], R41 ;  /* 0x00011c2901007387 */ /* 0x0005e80000100800 */
[----:B0-----:R-:W3:Y:S04]  /*1af20*/  LDL.LU R16, [R1+0x1e8] ;  /* 0x0001e80001107983 */ /* 0x001ee80000300800 */
[----:B------:R0:W3:Y:S04]  /*1af30*/  @P4 LDG.E.U8 R74, desc[UR18][R40.64] ;  /* 0x00000012284a4981 */ /* 0x0000e8000c1e1100 */
[----:B------:R-:W3:Y:S04]  /*1af40*/  LDL.LU R40, [R1+0x124] ;  /* 0x0001240001287983 */ /* 0x000ee80000300800 */
[----:B--2---:R-:W0:Y:S01]  /*1af50*/  LDL.LU R41, [R1+0x128] ;  /* 0x0001280001297983 */ /* 0x004e220000300800 */
[----:B-1----:R-:W-:Y:S01]  /*1af60*/  LOP3.LUT R28, R28, 0x7f, RZ, 0xc0, !PT ;  /* 0x0000007f1c1c7812 */ /* 0x002fe200078ec0ff */
[----:B------:R-:W-:Y:S03]  /*1af70*/  BAR.SYNC.DEFER_BLOCKING 0x0 ;  /* 0x0000000000007b1d */ /* 0x000fe60000010000 */
[----:B------:R-:W-:-:S02]  /*1af80*/  ISETP.GE.AND P2, PT, R28, R65, PT ;  /* 0x000000411c00720c */ /* 0x000fc40003f46270 */
[----:B------:R-:W-:Y:S02]  /*1af90*/  PRMT R73, RZ, 0x7610, R73 ;  /* 0x00007610ff497816 */ /* 0x000fe40000000049 */
[----:B0-----:R-:W-:-:S05]  /*1afa0*/  IADD3 R41, P3, PT, R36, R41, RZ ;  /* 0x0000002924297210 */ /* 0x001fca0007f7e0ff */
[----:B---3--:R-:W-:Y:S01]  /*1afb0*/  IMAD.X R40, R38, 0x1, R40, P3 ;  /* 0x0000000126287824 */ /* 0x008fe200018e0628 */
[----:B------:R0:W-:Y:S04]  /*1afc0*/  STL [R1+0x128], R41 ;  /* 0x0001282901007387 */ /* 0x0001e80000100800 */
[----:B------:R1:W-:Y:S01]  /*1afd0*/  STL [R1+0x124], R40 ;  /* 0x0001242801007387 */ /* 0x0003e20000100800 */
[----:B0-----:R-:W-:-:S04]  /*1afe0*/  @!P2 LOP3.LUT R41, R41, R40, RZ, 0x3c, !PT ;  /* 0x000000282929a212 */ /* 0x001fc800078e3cff */
[----:B-1----:R-:W-:-:S04]  /*1aff0*/  @!P2 LOP3.LUT R40, R41, R40, RZ, 0x3c, !PT ;  /* 0x000000282928a212 */ /* 0x002fc800078e3cff */
[----:B------:R-:W-:-:S05]  /*1b000*/  @!P2 LOP3.LUT R41, R41, R40, RZ, 0x3c, !PT ;  /* 0x000000282929a212 */ /* 0x000fca00078e3cff */
[----:B------:R0:W2:Y:S04]  /*1b010*/  @!P2 LDG.E.U8 R73, desc[UR18][R40.64] ;  /* 0x000000122849a981 */ /* 0x0000a8000c1e1100 */
[----:B------:R-:W3:Y:S04]  /*1b020*/  LDL.LU R40, [R1+0x164] ;  /* 0x0001640001287983 */ /* 0x000ee80000300800 */
[----:B------:R-:W0:Y:S01]  /*1b030*/  LDL.LU R41, [R1+0x168] ;  /* 0x0001680001297983 */ /* 0x000e220000300800 */
        /* <DEDUP_REMOVED lines=8> */
[----:B------:R0:W3:Y:S04]  /*1b0c0*/  @!P2 LDG.E.U8 R72, desc[UR18][R40.64] ;  /* 0x000000122848a981 */ /* 0x0000e8000c1e1100 */
[----:B------:R-:W2:Y:S04]  /*1b0d0*/  LDL.LU R40, [R1+0x1a4] ;  /* 0x0001a40001287983 */ /* 0x000ea80000300800 */
[----:B------:R-:W0:Y:S01]  /*1b0e0*/  LDL.LU R41, [R1+0x1a8] ;  /* 0x0001a80001297983 */ /* 0x000e220000300800 */
[----:B------:R-:W-:Y:S02]  /*1b0f0*/  PRMT R71, RZ, 0x7610, R71 ;  /* 0x00007610ff477816 */ /* 0x000fe40000000047 */
[----:B0-----:R-:W-:-:S05]  /*1b100*/  IADD3 R41, P3, PT, R36, R41, RZ ;  /* 0x0000002924297210 */ /* 0x001fca0007f7e0ff */
[----:B--2---:R-:W-:Y:S01]  /*1b110*/  IMAD.X R40, R38, 0x1, R40, P3 ;  /* 0x0000000126287824 */ /* 0x004fe200018e0628 */
[----:B------:R0:W-:Y:S04]  /*1b120*/  STL [R1+0x1a8], R41 ;  /* 0x0001a82901007387 */ /* 0x0001e80000100800 */
[----:B------:R1:W-:Y:S01]  /*1b130*/  STL [R1+0x1a4], R40 ;  /* 0x0001a42801007387 */ /* 0x0003e20000100800 */
[----:B0-----:R-:W-:-:S04]  /*1b140*/  @!P2 LOP3.LUT R41, R41, R40, RZ, 0x3c, !PT ;  /* 0x000000282929a212 */ /* 0x001fc800078e3cff */
[----:B-1----:R-:W-:-:S04]  /*1b150*/  @!P2 LOP3.LUT R40, R41, R40, RZ, 0x3c, !PT ;  /* 0x000000282928a212 */ /* 0x002fc800078e3cff */
[----:B------:R-:W-:-:S05]  /*1b160*/  @!P2 LOP3.LUT R41, R41, R40, RZ, 0x3c, !PT ;  /* 0x000000282929a212 */ /* 0x000fca00078e3cff */
[----:B------:R0:W2:Y:S04]  /*1b170*/  @!P2 LDG.E.U8 R71, desc[UR18][R40.64] ;  /* 0x000000122847a981 */ /* 0x0000a8000c1e1100 */
[----:B------:R-:W2:Y:S01]  /*1b180*/  LDL.LU R41, [R1+0x1e4] ;  /* 0x0001e40001297983 */ /* 0x000ea20000300800 */
[----:B------:R-:W-:Y:S02]  /*1b190*/  IADD3 R16, P3, PT, R36, R16, RZ ;  /* 0x0000001024107210 */ /* 0x000fe40007f7e0ff */
[----:B------:R-:W-:-:S03]  /*1b1a0*/  PRMT R70, RZ, 0x7610, R70 ;  /* 0x00007610ff467816 */ /* 0x000fc60000000046 */
[----:B0-----:R-:W-:Y:S01]  /*1b1b0*/  @!P2 IMAD.MOV.U32 R40, RZ, RZ, R16 ;  /* 0x000000ffff28a224 */ /* 0x001fe200078e0010 */
[----:B------:R0:W-:Y:S01]  /*1b1c0*/  STL [R1+0x1e8], R16 ;  /* 0x0001e81001007387 */ /* 0x0001e20000100800 */
[----:B--2---:R-:W-:-:S05]  /*1b1d0*/  IMAD.X R41, R38, 0x1, R41, P3 ;  /* 0x0000000126297824 */ /* 0x004fca00018e0629 */
[----:B------:R1:W-:Y:S04]  /*1b1e0*/  STL [R1+0x1e4], R41 ;  /* 0x0001e42901007387 */ /* 0x0003e80000100800 */
[----:B0-----:R-:W2:Y:S04]  /*1b1f0*/  LDL.LU R16, [R1+0x308] ;  /* 0x0003080001107983 */ /* 0x001ea80000300800 */
[----:B------:R0:W2:Y:S04]  /*1b200*/  @!P2 LDG.E.U8 R70, desc[UR18][R40.64] ;  /* 0x000000122846a981 */ /* 0x0000a8000c1e1100 */
[----:B------:R-:W2:Y:S04]  /*1b210*/  LDL.LU R40, [R1+0x224] ;  /* 0x0002240001287983 */ /* 0x000ea80000300800 */
[----:B-1----:R-:W0:Y:S01]  /*1b220*/  LDL.LU R41, [R1+0x240] ;  /* 0x0002400001297983 */ /* 0x002e220000300800 */
[----:B------:R-:W-:-:S02]  /*1b230*/  PRMT R69, RZ, 0x7610, R69 ;  /* 0x00007610ff457816 */ /* 0x000fc40000000045 */
        /* <DEDUP_REMOVED lines=41> */
[----:B------:R-:W-:-:S03]  /*1b4d0*/  PRMT R65, RZ, 0x7610, R65 ;  /* 0x00007610ff417816 */ /* 0x000fc60000000041 */
[----:B------:R1:W-:Y:S01]  /*1b4e0*/  STS.U8 [R28+UR9+0x8000], R83 ;  /* 0x008000531c007988 */ /* 0x0003e20008000009 */
[----:B0-----:R-:W-:-:S05]  /*1b4f0*/  IADD3 R41, P3, PT, R36, R41, RZ ;  /* 0x0000002924297210 */ /* 0x001fca0007f7e0ff */
[----:B--2---:R-:W-:Y:S01]  /*1b500*/  IMAD.X R40, R38, 0x1, R40, P3 ;  /* 0x0000000126287824 */ /* 0x004fe200018e0628 */
[----:B------:R0:W-:Y:S04]  /*1b510*/  STL [R1+0x348], R41 ;  /* 0x0003482901007387 */ /* 0x0001e80000100800 */
[----:B------:R2:W-:Y:S04]  /*1b520*/  STL [R1+0x344], R40 ;  /* 0x0003442801007387 */ /* 0x0005e80000100800 */
[----:B-1----:R-:W3:Y:S01]  /*1b530*/  LDL.LU R83, [R1+0x448] ;  /* 0x0004480001537983 */ /* 0x002ee20000300800 */
[----:B0-----:R-:W-:-:S04]  /*1b540*/  @!P2 LOP3.LUT R41, R41, R40, RZ, 0x3c, !PT ;  /* 0x000000282929a212 */ /* 0x001fc800078e3cff */
[----:B--2---:R-:W-:-:S04]  /*1b550*/  @!P2 LOP3.LUT R40, R41, R40, RZ, 0x3c, !PT ;  /* 0x000000282928a212 */ /* 0x004fc800078e3cff */
[----:B------:R-:W-:-:S05]  /*1b560*/  @!P2 LOP3.LUT R41, R41, R40, RZ, 0x3c, !PT ;  /* 0x000000282929a212 */ /* 0x000fca00078e3cff */
[----:B------:R0:W2:Y:S04]  /*1b570*/  @!P2 LDG.E.U8 R65, desc[UR18][R40.64] ;  /* 0x000000122841a981 */ /* 0x0000a8000c1e1100 */
[----:B------:R-:W2:Y:S04]  /*1b580*/  LDL.LU R40, [R1+0x384] ;  /* 0x0003840001287983 */ /* 0x000ea80000300800 */
[----:B------:R-:W0:Y:S04]  /*1b590*/  LDL.LU R41, [R1+0x388] ;  /* 0x0003880001297983 */ /* 0x000e280000300800 */
[----:B------:R1:W-:Y:S02]  /*1b5a0*/  STS.U8 [R28+UR9+0x8400], R64 ;  /* 0x008400401c007988 */ /* 0x0003e40008000009 */
[----:B-1----:R-:W-:-:S02]  /*1b5b0*/  PRMT R64, RZ, 0x7610, R64 ;  /* 0x00007610ff407816 */ /* 0x002fc40000000040 */
        /* <DEDUP_REMOVED lines=21> */
[----:B------:R-:W-:-:S03]  /*1b710*/  IADD3 R16, P3, PT, R36, R16, RZ ;  /* 0x0000001024107210 */ /* 0x000fc60007f7e0ff */
[----:B------:R1:W-:Y:S02]  /*1b720*/  STS.U8 [R28+UR9+0x8c00], R62 ;  /* 0x008c003e1c007988 */ /* 0x0003e40008000009 */
[----:B0-----:R-:W-:Y:S02]  /*1b730*/  @!P2 IMAD.MOV.U32 R40, RZ, RZ, R16 ;  /* 0x000000ffff28a224 */ /* 0x001fe400078e0010 */
[----:B------:R0:W-:Y:S01]  /*1b740*/  STL [R1+0x408], R16 ;  /* 0x0004081001007387 */ /* 0x0001e20000100800 */
[----:B-1----:R-:W-:Y:S01]  /*1b750*/  PRMT R62, RZ, 0x7610, R62 ;  /* 0x00007610ff3e7816 */ /* 0x002fe2000000003e */
[----:B--2---:R-:W-:-:S05]  /*1b760*/  IMAD.X R41, R38, 0x1, R41, P3 ;  /* 0x0000000126297824 */ /* 0x004fca00018e0629 */
[----:B------:R1:W-:Y:S04]  /*1b770*/  STL [R1+0x404], R41 ;  /* 0x0004042901007387 */ /* 0x0003e80000100800 */
[----:B0-----:R-:W2:Y:S04]  /*1b780*/  LDL.LU R16, [R1+0x500] ;  /* 0x0005000001107983 */ /* 0x001ea80000300800 */
[----:B------:R0:W2:Y:S04]  /*1b790*/  @!P2 LDG.E.U8 R62, desc[UR18][R40.64] ;  /* 0x00000012283ea981 */ /* 0x0000a8000c1e1100 */
[----:B-1----:R-:W2:Y:S01]  /*1b7a0*/  LDL.LU R41, [R1+0x444] ;  /* 0x0004440001297983 */ /* 0x002ea20000300800 */
[----:B---3--:R-:W-:-:S03]  /*1b7b0*/  IADD3 R83, P3, PT, R36, R83, RZ ;  /* 0x0000005324537210 */ /* 0x008fc60007f7e0ff */
[----:B------:R1:W-:Y:S02]  /*1b7c0*/  STS.U8 [R28+UR9+0x9000], R61 ;  /* 0x0090003d1c007988 */ /* 0x0003e40008000009 */
[----:B0-----:R-:W-:Y:S02]  /*1b7d0*/  @!P2 IMAD.MOV.U32 R40, RZ, RZ, R83 ;  /* 0x000000ffff28a224 */ /* 0x001fe400078e0053 */
[----:B------:R0:W-:Y:S01]  /*1b7e0*/  STL [R1+0x448], R83 ;  /* 0x0004485301007387 */ /* 0x0001e20000100800 */
[----:B-1----:R-:W-:Y:S01]  /*1b7f0*/  PRMT R61, RZ, 0x7610, R61 ;  /* 0x00007610ff3d7816 */ /* 0x002fe2000000003d */
[----:B--2---:R-:W-:-:S05]  /*1b800*/  IMAD.X R41, R38, 0x1, R41, P3 ;  /* 0x0000000126297824 */ /* 0x004fca00018e0629 */
[----:B------:R1:W-:Y:S04]  /*1b810*/  STL [R1+0x444], R41 ;  /* 0x0004442901007387 */ /* 0x0003e80000100800 */
[----:B0-----:R-:W2:Y:S04]  /*1b820*/  LDL.LU R83, [R1+0x130] ;  /* 0x0001300001537983 */ /* 0x001ea80000300800 */
[----:B------:R0:W3:Y:S04]  /*1b830*/  @!P2 LDG.E.U8 R61, desc[UR18][R40.64] ;  /* 0x00000012283da981 */ /* 0x0000e8000c1e1100 */
[----:B------:R-:W2:Y:S04]  /*1b840*/  LDL.LU R40, [R1+0x484] ;  /* 0x0004840001287983 */ /* 0x000ea80000300800 */
[----:B-1----:R-:W0:Y:S04]  /*1b850*/  LDL.LU R41, [R1+0x488] ;  /* 0x0004880001297983 */ /* 0x002e280000300800 */
        /* <DEDUP_REMOVED lines=111> */
[----:B0-----:R-:W0:Y:S01]  /*1bf50*/  S2R R40, SR_TID.X ;  /* 0x0000000000287919 */ /* 0x001e220000002100 */
[----:B------:R-:W-:-:S05]  /*1bf60*/  IADD3 R16, P3, PT, R36, R16, RZ ;  /* 0x0000001024107210 */ /* 0x000fca0007f7e0ff */
[----:B------:R-:W-:Y:S01]  /*1bf70*/  STL [R1+0x310], R16 ;  /* 0x0003101001007387 */ /* 0x000fe20000100800 */
[----:B0-----:R-:W-:-:S05]  /*1bf80*/  LOP3.LUT R40, R40, 0x7f, RZ, 0xc0, !PT ;  /* 0x0000007f28287812 */ /* 0x001fca00078ec0ff */
[----:B------:R0:W-:Y:S02]  /*1bf90*/  STS.U8 [R40+UR9+0xbc00], R50 ;  /* 0x00bc003228007988 */ /* 0x0001e40008000009 */
[----:B0-----:R-:W-:Y:S01]  /*1bfa0*/  PRMT R50, RZ, 0x7610, R50 ;  /* 0x00007610ff327816 */ /* 0x001fe20000000032 */
[----:B------:R-:W-:Y:S02]  /*1bfb0*/  @!P2 IMAD.MOV.U32 R40, RZ, RZ, R16 ;  /* 0x000000ffff28a224 */ /* 0x000fe400078e0010 */
[----:B--2---:R-:W-:-:S05]  /*1bfc0*/  IMAD.X R41, R38, 0x1, R41, P3 ;  /* 0x0000000126297824 */ /* 0x004fca00018e0629 */
[----:B------:R0:W-:Y:S04]  /*1bfd0*/  STL [R1+0x30c], R41 ;  /* 0x00030c2901007387 */ /* 0x0001e80000100800 */
[----:B------:R-:W2:Y:S04]  /*1bfe0*/  LDL.LU R16, [R1+0x410] ;  /* 0x0004100001107983 */ /* 0x000ea80000300800 */
[----:B------:R1:W2:Y:S04]  /*1bff0*/  @!P2 LDG.E.U8 R50, desc[UR18][R40.64] ;  /* 0x000000122832a981 */ /* 0x0002a8000c1e1100 */
[----:B0-----:R-:W2:Y:S01]  /*1c000*/  LDL.LU R41, [R1+0x34c] ;  /* 0x00034c0001297983 */ /* 0x001ea20000300800 */
[----:B------:R-:W0:Y:S01]  /*1c010*/  S2R R28, SR_TID.X ;  /* 0x00000000001c7919 */ /* 0x000e220000002100 */
[----:B------:R-:W-:-:S05]  /*1c020*/  IADD3 R83, P3, PT, R36, R83, RZ ;  /* 0x0000005324537210 */ /* 0x000fca0007f7e0ff */
[----:B-1----:R-:W-:Y:S01]  /*1c030*/  @!P2 IMAD.MOV.U32 R40, RZ, RZ, R83 ;  /* 0x000000ffff28a224 */ /* 0x002fe200078e0053 */
[----:B------:R-:W-:Y:S01]  /*1c040*/  STL [R1+0x350], R83 ;  /* 0x0003505301007387 */ /* 0x000fe20000100800 */
[----:B0-----:R-:W-:-:S04]  /*1c050*/  LOP3.LUT R28, R28, 0x7f, RZ, 0xc0, !PT ;  /* 0x0000007f1c1c7812 */ /* 0x001fc800078ec0ff */
[----:B------:R-:W-:-:S05]  /*1c060*/  LOP3.LUT R28, R28, 0x10, RZ, 0x3c, !PT ;  /* 0x000000101c1c7812 */ /* 0x000fca00078e3cff */
[----:B------:R0:W-:Y:S02]  /*1c070*/  STS.U8 [R28+UR9+0x8080], R49 ;  /* 0x008080311c007988 */ /* 0x0001e40008000009 */
[----:B0-----:R-:W-:Y:S01]  /*1c080*/  PRMT R49, RZ, 0x7610, R49 ;  /* 0x00007610ff317816 */ /* 0x001fe20000000031 */
[----:B--2---:R-:W-:-:S05]  /*1c090*/  IMAD.X R41, R38, 0x1, R41, P3 ;  /* 0x0000000126297824 */ /* 0x004fca00018e0629 */
[----:B------:R0:W-:Y:S04]  /*1c0a0*/  STL [R1+0x34c], R41 ;  /* 0x00034c2901007387 */ /* 0x0001e80000100800 */
[----:B------:R-:W2:Y:S04]  /*1c0b0*/  LDL.LU R83, [R1+0x450] ;  /* 0x0004500001537983 */ /* 0x000ea80000300800 */
[----:B------:R1:W2:Y:S04]  /*1c0c0*/  @!P2 LDG.E.U8 R49, desc[UR18][R40.64] ;  /* 0x000000122831a981 */ /* 0x0002a8000c1e1100 */
[----:B------:R-:W2:Y:S04]  /*1c0d0*/  LDL.LU R40, [R1+0x38c] ;  /* 0x00038c0001287983 */ /* 0x000ea80000300800 */
[----:B0-----:R-:W1:Y:S04]  /*1c0e0*/  LDL.LU R41, [R1+0x390] ;  /* 0x0003900001297983 */ /* 0x001e680000300800 */
[----:B------:R0:W-:Y:S02]  /*1c0f0*/  STS.U8 [R28+UR9+0x8480], R48 ;  /* 0x008480301c007988 */ /* 0x0001e40008000009 */
[----:B0-----:R-:W-:-:S02]  /*1c100*/  PRMT R48, RZ, 0x7610, R48 ;  /* 0x00007610ff307816 */ /* 0x001fc40000000030 */
[----:B-1----:R-:W-:-:S05]  /*1c110*/  IADD3 R41, P3, PT, R36, R41, RZ ;  /* 0x0000002924297210 */ /* 0x002fca0007f7e0ff */
        /* <DEDUP_REMOVED lines=65> */
[----:B------:R-:W-:Y:S02]  /*1c530*/  STS.U8 [R28+UR9+0xa080], R82 ;  /* 0x00a080521c007988 */ /* 0x000fe40008000009 */
[----:B0-----:R-:W-:Y:S02]  /*1c540*/  @!P2 IMAD.MOV.U32 R40, RZ, RZ, R16 ;  /* 0x000000ffff28a224 */ /* 0x001fe400078e0010 */
[----:B------:R0:W-:Y:S01]  /*1c550*/  STL [R1+0x508], R16 ;  /* 0x0005081001007387 */ /* 0x0001e20000100800 */
[----:B--2---:R-:W-:-:S05]  /*1c560*/  IMAD.X R41, R38, 0x1, R41, P3 ;  /* 0x0000000126297824 */ /* 0x004fca00018e0629 */
[----:B------:R-:W-:Y:S04]  /*1c570*/  STL [R1+0x504], R41 ;  /* 0x0005042901007387 */ /* 0x000fe80000100800 */
[----:B0-----:R-:W2:Y:S04]  /*1c580*/  LDL.LU R16, [R1+0x1f8] ;  /* 0x0001f80001107983 */ /* 0x001ea80000300800 */
[----:B------:R-:W2:Y:S01]  /*1c590*/  LDL.LU R82, [R1+0x134] ;  /* 0x0001340001527983 */ /* 0x000ea20000300800 */
[----:B------:R-:W-:-:S03]  /*1c5a0*/  IADD3 R83, P3, PT, R36, R83, RZ ;  /* 0x0000005324537210 */ /* 0x000fc60007f7e0ff */
[----:B------:R0:W-:Y:S04]  /*1c5b0*/  STS.U8 [R28+UR9+0x9c80], R42 ;  /* 0x009c802a1c007988 */ /* 0x0001e80008000009 */
[----:B------:R1:W-:Y:S01]  /*1c5c0*/  STL [R1+0x138], R83 ;  /* 0x0001385301007387 */ /* 0x0003e20000100800 */
[----:B0-----:R-:W-:-:S06]  /*1c5d0*/  PRMT R42, RZ, 0x7610, R42 ;  /* 0x00007610ff2a7816 */ /* 0x001fcc000000002a */
[----:B------:R0:W3:Y:S02]  /*1c5e0*/  @!P2 LDG.E.U8 R42, desc[UR18][R40.64] ;  /* 0x00000012282aa981 */ /* 0x0000e4000c1e1100 */
[----:B0-----:R-:W-:Y:S01]  /*1c5f0*/  PRMT R41, RZ, 0x7610, R41 ;  /* 0x00007610ff297816 */ /* 0x001fe20000000029 */
[----:B--2---:R-:W-:-:S05]  /*1c600*/  IMAD.X R82, R38, 0x1, R82, P3 ;  /* 0x0000000126527824 */ /* 0x004fca00018e0652 */
[-C--:B-1----:R-:W-:Y:S01]  /*1c610*/  @!P2 LOP3.LUT R83, R83, R82.reuse, RZ, 0x3c, !PT ;  /* 0x000000525353a212 */ /* 0x082fe200078e3cff */
[----:B------:R0:W-:Y:S03]  /*1c620*/  STL [R1+0x134], R82 ;  /* 0x0001345201007387 */ /* 0x0001e60000100800 */
[----:B0-----:R-:W-:-:S04]  /*1c630*/  @!P2 LOP3.LUT R82, R83, R82, RZ, 0x3c, !PT ;  /* 0x000000525352a212 */ /* 0x001fc800078e3cff */
        /* <DEDUP_REMOVED lines=75> */
[----:B------:R0:W-:Y:S01]  /*1caf0*/  STS.U8 [R28+UR9+0xa480], R109 ;  /* 0x00a4806d1c007988 */ /* 0x0001e20008000009 */
[----:B-1----:R-:W-:-:S03]  /*1cb00*/  PRMT R90, RZ, 0x7610, R90 ;  /* 0x00007610ff5a7816 */ /* 0x002fc6000000005a */
[----:B0-----:R-:W3:Y:S04]  /*1cb10*/  LDL.LU R28, [R1+0x398] ;  /* 0x00039800011c7983 */ /* 0x001ee80000300800 */
[----:B------:R0:W-:Y:S01]  /*1cb20*/  STL [R1+0x318], R16 ;  /* 0x0003181001007387 */ /* 0x0001e20000100800 */
[----:B--2---:R-:W-:-:S05]  /*1cb30*/  IMAD.X R83, R38, 0x1, R83, P3 ;  /* 0x0000000126537824 */ /* 0x004fca00018e0653 */
[----:B------:R1:W-:Y:S04]  /*1cb40*/  STL [R1+0x314], R83 ;  /* 0x0003145301007387 */ /* 0x0003e80000100800 */
[----:B0-----:R-:W2:Y:S04]  /*1cb50*/  LDL.LU R16, [R1+0x418] ;  /* 0x0004180001107983 */ /* 0x001ea80000300800 */
[----:B------:R0:W2:Y:S04]  /*1cb60*/  @!P2 LDG.E.U8 R90, desc[UR18][R82.64] ;  /* 0x00000012525aa981 */ /* 0x0000a8000c1e1100 */
[----:B------:R-:W2:Y:S04]  /*1cb70*/  LDL.LU R82, [R1+0x354] ;  /* 0x0003540001527983 */ /* 0x000ea80000300800 */
[----:B-1----:R-:W0:Y:S01]  /*1cb80*/  LDL.LU R83, [R1+0x358] ;  /* 0x0003580001537983 */ /* 0x002e220000300800 */
[----:B------:R-:W1:Y:S02]  /*1cb90*/  S2R R29, SR_TID.X ;  /* 0x00000000001d7919 */ /* 0x000e640000002100 */
[----:B-1----:R-:W-:-:S04]  /*1cba0*/  LOP3.LUT R29, R29, 0x7f, RZ, 0xc0, !PT ;  /* 0x0000007f1d1d7812 */ /* 0x002fc800078ec0ff */
[----:B------:R-:W-:-:S05]  /*1cbb0*/  LOP3.LUT R29, R29, 0x20, RZ, 0x3c, !PT ;  /* 0x000000201d1d7812 */ /* 0x000fca00078e3cff */
[----:B------:R1:W-:Y:S02]  /*1cbc0*/  STS.U8 [R29+UR9+0x8100], R91 ;  /* 0x0081005b1d007988 */ /* 0x0003e40008000009 */
[----:B-1----:R-:W-:Y:S02]  /*1cbd0*/  PRMT R91, RZ, 0x7610, R91 ;  /* 0x00007610ff5b7816 */ /* 0x002fe4000000005b */
        /* <DEDUP_REMOVED lines=165> */
[----:B0-----:R-:W-:Y:S01]  /*1d630*/  @!P2 IMAD.MOV.U32 R82, RZ, RZ, R16 ;  /* 0x000000ffff52a224 */ /* 0x001fe200078e0010 */
[----:B-1----:R-:W-:Y:S01]  /*1d640*/  PRMT R95, RZ, 0x7610, R95 ;  /* 0x00007610ff5f7816 */ /* 0x002fe2000000005f */
[----:B------:R-:W3:Y:S04]  /*1d650*/  LDL.LU R29, [R1+0x3a0] ;  /* 0x0003a000011d7983 */ /* 0x000ee80000300800 */
[----:B------:R0:W-:Y:S01]  /*1d660*/  STL [R1+0x320], R16 ;  /* 0x0003201001007387 */ /* 0x0001e20000100800 */
[----:B------:R-:W1:Y:S01]  /*1d670*/  S2R R30, SR_TID.X ;  /* 0x00000000001e7919 */ /* 0x000e620000002100 */
[----:B--2---:R-:W-:-:S05]  /*1d680*/  IMAD.X R83, R38, 0x1, R83, P3 ;  /* 0x0000000126537824 */ /* 0x004fca00018e0653 */
[----:B------:R2:W-:Y:S04]  /*1d690*/  STL [R1+0x31c], R83 ;  /* 0x00031c5301007387 */ /* 0x0005e80000100800 */
[----:B0-----:R-:W3:Y:S04]  /*1d6a0*/  LDL.LU R16, [R1+0x3e0] ;  /* 0x0003e00001107983 */ /* 0x001ee80000300800 */
[----:B------:R0:W3:Y:S04]  /*1d6b0*/  @!P2 LDG.E.U8 R95, desc[UR18][R82.64] ;  /* 0x00000012525fa981 */ /* 0x0000e8000c1e1100 */
[----:B--2---:R-:W2:Y:S01]  /*1d6c0*/  LDL.LU R83, [R1+0x35c] ;  /* 0x00035c0001537983 */ /* 0x004ea20000300800 */
[----:B-1----:R-:W-:-:S02]  /*1d6d0*/  LOP3.LUT R30, R30, 0x7f, RZ, 0xc0, !PT ;  /* 0x0000007f1e1e7812 */ /* 0x002fc400078ec0ff */
[----:B------:R-:W-:Y:S02]  /*1d6e0*/  IADD3 R28, P3, PT, R36, R28, RZ ;  /* 0x0000001c241c7210 */ /* 0x000fe40007f7e0ff */
[----:B------:R-:W-:-:S03]  /*1d6f0*/  LOP3.LUT R30, R30, 0x30, RZ, 0x3c, !PT ;  /* 0x000000301e1e7812 */ /* 0x000fc600078e3cff */
[----:B0-----:R-:W-:Y:S02]  /*1d700*/  @!P2 IMAD.MOV.U32 R82, RZ, RZ, R28 ;  /* 0x000000ffff52a224 */ /* 0x001fe400078e001c */
[----:B------:R0:W-:Y:S04]  /*1d710*/  STS.U8 [R30+UR9+0x8180], R94 ;  /* 0x0081805e1e007988 */ /* 0x0001e80008000009 */
[----:B------:R1:W-:Y:S01]  /*1d720*/  STL [R1+0x360], R28 ;  /* 0x0003601c01007387 */ /* 0x0003e20000100800 */
[----:B0-----:R-:W-:Y:S01]  /*1d730*/  PRMT R94, RZ, 0x7610, R94 ;  /* 0x00007610ff5e7816 */ /* 0x001fe2000000005e */
[----:B--2---:R-:W-:-:S05]  /*1d740*/  IMAD.X R83, R38, 0x1, R83, P3 ;  /* 0x0000000126537824 */ /* 0x004fca00018e0653 */
[----:B------:R0:W-:Y:S04]  /*1d750*/  STL [R1+0x35c], R83 ;  /* 0x00035c5301007387 */ /* 0x0001e80000100800 */
[----:B-1----:R-:W2:Y:S04]  /*1d760*/  LDL.LU R28, [R1+0x420] ;  /* 0x00042000011c7983 */ /* 0x002ea80000300800 */
[----:B------:R1:W2:Y:S04]  /*1d770*/  @!P2 LDG.E.U8 R94, desc[UR18][R82.64] ;  /* 0x00000012525ea981 */ /* 0x0002a8000c1e1100 */
[----:B0-----:R-:W2:Y:S01]  /*1d780*/  LDL.LU R83, [R1+0x39c] ;  /* 0x00039c0001537983 */ /* 0x001ea20000300800 */
[----:B---3--:R-:W-:-:S03]  /*1d790*/  IADD3 R29, P3, PT, R36, R29, RZ ;  /* 0x0000001d241d7210 */ /* 0x008fc60007f7e0ff */
[----:B------:R0:W-:Y:S02]  /*1d7a0*/  STS.U8 [R30+UR9+0x8580], R93 ;  /* 0x0085805d1e007988 */ /* 0x0001e40008000009 */
[----:B-1----:R-:W-:Y:S02]  /*1d7b0*/  @!P2 IMAD.MOV.U32 R82, RZ, RZ, R29 ;  /* 0x000000ffff52a224 */ /* 0x002fe400078e001d */
[----:B------:R1:W-:Y:S01]  /*1d7c0*/  STL [R1+0x3a0], R29 ;  /* 0x0003a01d01007387 */ /* 0x0003e20000100800 */
[----:B0-----:R-:W-:Y:S01]  /*1d7d0*/  PRMT R93, RZ, 0x7610, R93 ;  /* 0x00007610ff5d7816 */ /* 0x001fe2000000005d */
[----:B--2---:R-:W-:-:S05]  /*1d7e0*/  IMAD.X R83, R38, 0x1, R83, P3 ;  /* 0x0000000126537824 */ /* 0x004fca00018e0653 */
[----:B------:R0:W-:Y:S04]  /*1d7f0*/  STL [R1+0x39c], R83 ;  /* 0x00039c5301007387 */ /* 0x0001e80000100800 */
[----:B-1----:R-:W2:Y:S04]  /*1d800*/  LDL.LU R29, [R1+0x460] ;  /* 0x00046000011d7983 */ /* 0x002ea80000300800 */
[----:B------:R1:W3:Y:S04]  /*1d810*/  @!P2 LDG.E.U8 R93, desc[UR18][R82.64] ;  /* 0x00000012525da981 */ /* 0x0002e8000c1e1100 */
[----:B0-----:R-:W2:Y:S01]  /*1d820*/  LDL.LU R83, [R1+0x3dc] ;  /* 0x0003dc0001537983 */ /* 0x001ea20000300800 */
[----:B------:R-:W-:-:S02]  /*1d830*/  IADD3 R16, P3, PT, R36, R16, RZ ;  /* 0x0000001024107210 */ /* 0x000fc40007f7e0ff */
[----:B------:R-:W-:-:S03]  /*1d840*/  PRMT R109, RZ, 0x7610, R109 ;  /* 0x00007610ff6d7816 */ /* 0x000fc6000000006d */
[----:B-1----:R-:W-:Y:S01]  /*1d850*/  @!P2 IMAD.MOV.U32 R82, RZ, RZ, R16 ;  /* 0x000000ffff52a224 */ /* 0x002fe200078e0010 */
[----:B------:R0:W-:Y:S01]  /*1d860*/  STL [R1+0x3e0], R16 ;  /* 0x0003e01001007387 */ /* 0x0001e20000100800 */
        /* <DEDUP_REMOVED lines=26> */
[----:B------:R1:W-:Y:S04]  /*1da10*/  STS.U8 [R30+UR9+0x9580], R147 ;  /* 0x009580931e007988 */ /* 0x0003e80008000009 */
[----:B------:R3:W-:Y:S01]  /*1da20*/  STS.U8 [R30+UR9+0x9980], R149 ;  /* 0x009980951e007988 */ /* 0x0007e20008000009 */
[----:B-1----:R-:W-:-:S02]  /*1da30*/  PRMT R147, RZ, 0x7610, R147 ;  /* 0x00007610ff937816 */ /* 0x002fc40000000093 */
[----:B---3--:R-:W-:Y:S02]  /*1da40*/  PRMT R149, RZ, 0x7610, R149 ;  /* 0x00007610ff957816 */ /* 0x008fe40000000095 */
[----:B0-----:R-:W-:-:S05]  /*1da50*/  IADD3 R83, P3, PT, R36, R83, RZ ;  /* 0x0000005324537210 */ /* 0x001fca0007f7e0ff */
[----:B--2---:R-:W-:Y:S01]  /*1da60*/  IMAD.X R82, R38, 0x1, R82, P3 ;  /* 0x0000000126527824 */ /* 0x004fe200018e0652 */
[----:B------:R0:W-:Y:S01]  /*1da70*/  STL [R1+0x4a0], R83 ;  /* 0x0004a05301007387 */ /* 0x0001e20000100800 */
[----:B------:R-:W-:-:S03]  /*1da80*/  IADD3 R16, P3, PT, R36, R16, RZ ;  /* 0x0000001024107210 */ /* 0x000fc60007f7e0ff */
[----:B------:R1:W-:Y:S01]  /*1da90*/  STL [R1+0x49c], R82 ;  /* 0x00049c5201007387 */ /* 0x0003e20000100800 */
[----:B0-----:R-:W-:-:S04]  /*1daa0*/  @!P2 LOP3.LUT R83, R83, R82, RZ, 0x3c, !PT ;  /* 0x000000525353a212 */ /* 0x001fc800078e3cff */
[----:B-1----:R-:W-:Y:S01]  /*1dab0*/  @!P2 LOP3.LUT R82, R83, R82, RZ, 0x3c, !PT ;  /* 0x000000525352a212 */ /* 0x002fe200078e3cff */
[----:B------:R-:W-:-:S03]  /*1dac0*/  IMAD.X R28, R38, 0x1, R28, P3 ;  /* 0x00000001261c7824 */ /* 0x000fc600018e061c */
[----:B------:R-:W-:Y:S01]  /*1dad0*/  @!P2 LOP3.LUT R83, R83, R82, RZ, 0x3c, !PT ;  /* 0x000000525353a212 */ /* 0x000fe200078e3cff */
[----:B------:R0:W-:Y:S04]  /*1dae0*/  STL [R1+0x4e0], R16 ;  /* 0x0004e01001007387 */ /* 0x0001e80000100800 */
[----:B------:R1:W2:Y:S04]  /*1daf0*/  @!P2 LDG.E.U8 R147, desc[UR18][R82.64] ;  /* 0x000000125293a981 */ /* 0x0002a8000c1e1100 */
[----:B------:R3:W-:Y:S01]  /*1db00*/  STL [R1+0x4dc], R28 ;  /* 0x0004dc1c01007387 */ /* 0x0007e20000100800 */
[----:B-1----:R-:W-:-:S02]  /*1db10*/  @!P2 IMAD.MOV.U32 R82, RZ, RZ, R16 ;  /* 0x000000ffff52a224 */ /* 0x002fc400078e0010 */
[----:B------:R-:W-:Y:S01]  /*1db20*/  @!P2 IMAD.MOV.U32 R83, RZ, RZ, R28 ;  /* 0x000000ffff53a224 */ /* 0x000fe200078e001c */
[----:B0-----:R-:W2:Y:S04]  /*1db30*/  LDL.LU R16, [R1+0x188] ;  /* 0x0001880001107983 */ /* 0x001ea80000300800 */
[----:B---3--:R-:W3:Y:S04]  /*1db40*/  LDL.LU R28, [R1+0x1c8] ;  /* 0x0001c800011c7983 */ /* 0x008ee80000300800 */
        /* <DEDUP_REMOVED lines=27> */
[----:B------:R-:W-:Y:S01]  /*1dd00*/  STL [R1+0x188], R16 ;  /* 0x0001881001007387 */ /* 0x000fe20000100800 */
[----:B-1----:R-:W-:-:S03]  /*1dd10*/  PRMT R144, RZ, 0x7610, R144 ;  /* 0x00007610ff907816 */ /* 0x002fc60000000090 */
[----:B------:R0:W-:Y:S02]  /*1dd20*/  STS.U8 [R30+UR9+0xa980], R137 ;  /* 0x00a980891e007988 */ /* 0x0001e40008000009 */
[----:B0-----:R-:W-:Y:S01]  /*1dd30*/  PRMT R137, RZ, 0x7610, R137 ;  /* 0x00007610ff897816 */ /* 0x001fe20000000089 */
[----:B--2---:R-:W-:Y:S01]  /*1dd40*/  IMAD.X R83, R38, 0x1, R83, P3 ;  /* 0x0000000126537824 */ /* 0x004fe200018e0653 */
[----:B---3--:R-:W-:-:S04]  /*1dd50*/  IADD3 R28, P3, PT, R36, R28, RZ ;  /* 0x0000001c241c7210 */ /* 0x008fc80007f7e0ff */
[----:B------:R0:W2:Y:S01]  /*1dd60*/  @!P2 LDG.E.U8 R144, desc[UR18][R82.64] ;  /* 0x000000125290a981 */ /* 0x0000a2000c1e1100 */
[----:B------:R-:W-:-:S03]  /*1dd70*/  IMAD.X R29, R38, 0x1, R29, P3 ;  /* 0x00000001261d7824 */ /* 0x000fc600018e061d */
[----:B------:R1:W-:Y:S04]  /*1dd80*/  STL [R1+0x184], R83 ;  /* 0x0001845301007387 */ /* 0x0003e80000100800 */
[----:B------:R-:W3:Y:S01]  /*1dd90*/  LDL.LU R16, [R1+0x90] ;  /* 0x0000900001107983 */ /* 0x000ee20000300800 */
[----:B0-----:R-:W-:-:S03]  /*1dda0*/  @!P2 IMAD.MOV.U32 R82, RZ, RZ, R28 ;  /* 0x000000ffff52a224 */ /* 0x001fc600078e001c */
[----:B------:R-:W-:Y:S01]  /*1ddb0*/  STL [R1+0x1c8], R28 ;  /* 0x0001c81c01007387 */ /* 0x000fe20000100800 */
[----:B-1----:R-:W-:-:S03]  /*1ddc0*/  @!P2 IMAD.MOV.U32 R83, RZ, RZ, R29 ;  /* 0x000000ffff53a224 */ /* 0x002fc600078e001d */
[----:B------:R0:W-:Y:S04]  /*1ddd0*/  STL [R1+0x1c4], R29 ;  /* 0x0001c41d01007387 */ /* 0x0001e80000100800 */
[----:B------:R1:W2:Y:S04]  /*1dde0*/  @!P2 LDG.E.U8 R137, desc[UR18][R82.64] ;  /* 0x000000125289a981 */ /* 0x0002a8000c1e1100 */
[----:B0-----:R-:W2:Y:S04]  /*1ddf0*/  LDL.LU R29, [R1+0x40] ;  /* 0x00004000011d7983 */ /* 0x001ea80000300800 */
[----:B------:R-:W2:Y:S04]  /*1de00*/  LDL.LU R28, [R1+0x28] ;  /* 0x00002800011c7983 */ /* 0x000ea80000300800 */
[----:B------:R-:W2:Y:S04]  /*1de10*/  LDL.LU R82, [R1+0x204] ;  /* 0x0002040001527983 */ /* 0x000ea80000300800 */
[----:B------:R-:W1:Y:S04]  /*1de20*/  LDL.LU R83, [R1+0x208] ;  /* 0x0002080001537983 */ /* 0x000e680000300800 */
        /* <DEDUP_REMOVED lines=36> */
[----:B------:R1:W-:Y:S04]  /*1e070*/  STS.U8 [R30+UR9+0x9180], R31 ;  /* 0x0091801f1e007988 */ /* 0x0003e80008000009 */
[----:B------:R-:W-:Y:S04]  /*1e080*/  STS.U8 [R30+UR9+0xb980], R84 ;  /* 0x00b980541e007988 */ /* 0x000fe80008000009 */
[----:B------:R0:W-:Y:S01]  /*1e090*/  STS.U8 [R30+UR9+0xbd80], R39 ;  /* 0x00bd80271e007988 */ /* 0x0001e20008000009 */
[----:B-1----:R-:W1:Y:S01]  /*1e0a0*/  S2R R31, SR_TID.X ;  /* 0x00000000001f7919 */ /* 0x002e620000002100 */
[----:B0-----:R-:W-:-:S05]  /*1e0b0*/  IADD3 R83, P3, PT, R36, R83, RZ ;  /* 0x0000005324537210 */ /* 0x001fca0007f7e0ff */
[----:B--2---:R-:W-:Y:S01]  /*1e0c0*/  IMAD.X R82, R38, 0x1, R82, P3 ;  /* 0x0000000126527824 */ /* 0x004fe200018e0652 */
[----:B------:R-:W-:Y:S04]  /*1e0d0*/  STL [R1+0x2e8], R83 ;  /* 0x0002e85301007387 */ /* 0x000fe80000100800 */
[----:B------:R-:W-:Y:S04]  /*1e0e0*/  STL [R1+0x2e4], R82 ;  /* 0x0002e45201007387 */ /* 0x000fe80000100800 */
[----:B------:R-:W2:Y:S01]  /*1e0f0*/  LDL.LU R30, [R1+0x50] ;  /* 0x00005000011e7983 */ /* 0x000ea20000300800 */
[----:B-1----:R-:W-:-:S04]  /*1e100*/  LOP3.LUT R31, R31, 0x7f, RZ, 0xc0, !PT ;  /* 0x0000007f1f1f7812 */ /* 0x002fc800078ec0ff */
[----:B------:R-:W-:-:S05]  /*1e110*/  LOP3.LUT R31, R31, 0x40, RZ, 0x3c, !PT ;  /* 0x000000401f1f7812 */ /* 0x000fca00078e3cff */
[----:B---3--:R0:W-:Y:S04]  /*1e120*/  STS.U8 [R31+UR9+0x8200], R16 ;  /* 0x008200101f007988 */ /* 0x0081e80008000009 */
[----:B------:R1:W-:Y:S04]  /*1e130*/  STS.U8 [R31+UR9+0x8600], R17 ;  /* 0x008600111f007988 */ /* 0x0003e80008000009 */
[----:B------:R3:W-:Y:S04]  /*1e140*/  STS.U8 [R31+UR9+0x8a00], R12 ;  /* 0x008a000c1f007988 */ /* 0x0007e80008000009 */
[----:B0-----:R-:W5:Y:S04]  /*1e150*/  LDL.LU R16, [R1+0xa34] ;  /* 0x000a340001107983 */ /* 0x001f680000300800 */
[----:B-1----:R-:W5:Y:S04]  /*1e160*/  LDL.LU R17, [R1+0xa30] ;  /* 0x000a300001117983 */ /* 0x002f680000300800 */
[----:B------:R0:W-:Y:S04]  /*1e170*/  STS.U8 [R31+UR9+0x9e00], R32 ;  /* 0x009e00201f007988 */ /* 0x0001e80008000009 */
[----:B---3--:R-:W5:Y:S04]  /*1e180*/  LDL.LU R12, [R1+0xa2c] ;  /* 0x000a2c00010c7983 */ /* 0x008f680000300800 */
[----:B------:R1:W-:Y:S01]  /*1e190*/  STS.U8 [R31+UR9+0x8e00], R13 ;  /* 0x008e000d1f007988 */ /* 0x0003e20008000009 */
[----:B0-----:R-:W0:Y:S03]  /*1e1a0*/  S2R R32, SR_TID.X ;  /* 0x0000000000207919 */ /* 0x001e260000002100 */
[----:B------:R3:W-:Y:S04]  /*1e1b0*/  STS.U8 [R31+UR9+0xa200], R162 ;  /* 0x00a200a21f007988 */ /* 0x0007e80008000009 */
[----:B-1----:R-:W5:Y:S04]  /*1e1c0*/  LDL.LU R13, [R1+0xa28] ;  /* 0x000a2800010d7983 */ /* 0x002f680000300800 */
[----:B------:R1:W-:Y:S04]  /*1e1d0*/  STS.U8 [R31+UR9+0xa600], R155 ;  /* 0x00a6009b1f007988 */ /* 0x0003e80008000009 */
[----:B---3--:R-:W3:Y:S04]  /*1e1e0*/  LDL.LU R162, [R1+0x88] ;  /* 0x0000880001a27983 */ /* 0x008ee80000300800 */
[----:B-1----:R-:W3:Y:S01]  /*1e1f0*/  LDL.LU R155, [R1+0x8c] ;  /* 0x00008c00019b7983 */ /* 0x002ee20000300800 */
[----:B0-----:R-:W-:-:S04]  /*1e200*/  LOP3.LUT R32, R32, 0x7f, RZ, 0xc0, !PT ;  /* 0x0000007f20207812 */ /* 0x001fc800078ec0ff */
[----:B------:R-:W-:Y:S01]  /*1e210*/  LOP3.LUT R32, R32, 0x50, RZ, 0x3c, !PT ;  /* 0x0000005020207812 */ /* 0x000fe200078e3cff */
[----:B------:R-:W-:Y:S04]  /*1e220*/  STS.U8 [R31+UR9+0x9600], R29 ;  /* 0x0096001d1f007988 */ /* 0x000fe80008000009 */
[----:B------:R-:W-:Y:S04]  /*1e230*/  STS.U8 [R31+UR9+0x9a00], R28 ;  /* 0x009a001c1f007988 */ /* 0x000fe80008000009 */
[----:B----4-:R-:W-:Y:S04]  /*1e240*/  STS.U8 [R31+UR9+0xaa00], R143 ;  /* 0x00aa008f1f007988 */ /* 0x010fe80008000009 */
[----:B------:R-:W-:Y:S04]  /*1e250*/  STS.U8 [R31+UR9+0xae00], R134 ;  /* 0x00ae00861f007988 */ /* 0x000fe80008000009 */
[----:B------:R-:W-:Y:S04]  /*1e260*/  STS.U8 [R31+UR9+0xb200], R127 ;  /* 0x00b2007f1f007988 */ /* 0x000fe80008000009 */
[----:B------:R-:W-:Y:S04]  /*1e270*/  STS.U8 [R31+UR9+0xb600], R117 ;  /* 0x00b600751f007988 */ /* 0x000fe80008000009 */
[----:B------:R-:W-:Y:S04]  /*1e280*/  STS.U8 [R31+UR9+0xba00], R81 ;  /* 0x00ba00511f007988 */ /* 0x000fe80008000009 */
[----:B------:R-:W-:Y:S04]  /*1e290*/  STS.U8 [R31+UR9+0xbe00], R80 ;  /* 0x00be00501f007988 */ /* 0x000fe80008000009 */
[----:B--2---:R-:W-:Y:S04]  /*1e2a0*/  STS.U8 [R31+UR9+0x9200], R30 ;  /* 0x0092001e1f007988 */ /* 0x004fe80008000009 */
[----:B------:R0:W-:Y:S04]  /*1e2b0*/  STS.U8 [R32+UR9+0x8680], R6 ;  /* 0x0086800620007988 */ /* 0x0001e80008000009 */
[----:B------:R1:W-:Y:S04]  /*1e2c0*/  STS.U8 [R32+UR9+0x8a80], R7 ;  /* 0x008a800720007988 */ /* 0x0003e80008000009 */
[----:B------:R2:W-:Y:S04]  /*1e2d0*/  STS.U8 [R32+UR9+0x8e80], R4 ;  /* 0x008e800420007988 */ /* 0x0005e80008000009 */
[----:B0-----:R-:W5:Y:S04]  /*1e2e0*/  LDL.LU R6, [R1+0xa24] ;  /* 0x000a240001067983 */ /* 0x001f680000300800 */
[----:B-1----:R-:W5:Y:S04]  /*1e2f0*/  LDL.LU R7, [R1+0xa20] ;  /* 0x000a200001077983 */ /* 0x002f680000300800 */
[----:B--2---:R-:W5:Y:S04]  /*1e300*/  LDL.LU R4, [R1+0xa1c] ;  /* 0x000a1c0001047983 */ /* 0x004f680000300800 */
[----:B------:R0:W-:Y:S04]  /*1e310*/  STS.U8 [R32+UR9+0x9280], R5 ;  /* 0x0092800520007988 */ /* 0x0001e80008000009 */
[----:B------:R1:W-:Y:S04]  /*1e320*/  STS.U8 [R32+UR9+0x9680], R19 ;  /* 0x0096801320007988 */ /* 0x0003e80008000009 */
[----:B0-----:R-:W5:Y:S04]  /*1e330*/  LDL.LU R5, [R1+0xa18] ;  /* 0x000a180001057983 */ /* 0x001f680000300800 */
[----:B-1----:R-:W2:Y:S04]  /*1e340*/  LDL.LU R19, [R1+0xa14] ;  /* 0x000a140001137983 */ /* 0x002ea80000300800 */
[----:B------:R0:W-:Y:S02]  /*1e350*/  STS.U8 [R32+UR9+0x9e80], R33 ;  /* 0x009e802120007988 */ /* 0x0001e40008000009 */
[----:B0-----:R-:W0:Y:S02]  /*1e360*/  S2R R33, SR_TID.X ;  /* 0x0000000000217919 */ /* 0x001e240000002100 */
[----:B------:R1:W-:Y:S04]  /*1e370*/  STS.U8 [R32+UR9+0x9a80], R26 ;  /* 0x009a801a20007988 */ /* 0x0003e80008000009 */
[----:B---3--:R-:W-:Y:S04]  /*1e380*/  STS.U8 [R32+UR9+0x8280], R155 ;  /* 0x0082809b20007988 */ /* 0x008fe80008000009 */
[----:B------:R-:W-:Y:S04]  /*1e390*/  STS.U8 [R32+UR9+0xa280], R161 ;  /* 0x00a280a120007988 */ /* 0x000fe80008000009 */
[----:B------:R-:W-:Y:S04]  /*1e3a0*/  STS.U8 [R32+UR9+0xa680], R154 ;  /* 0x00a6809a20007988 */ /* 0x000fe80008000009 */
[----:B------:R-:W-:Y:S04]  /*1e3b0*/  STS.U8 [R32+UR9+0xaa80], R141 ;  /* 0x00aa808d20007988 */ /* 0x000fe80008000009 */
[----:B------:R-:W-:Y:S04]  /*1e3c0*/  STS.U8 [R32+UR9+0xae80], R133 ;  /* 0x00ae808520007988 */ /* 0x000fe80008000009 */
[----:B------:R-:W-:Y:S01]  /*1e3d0*/  STS.U8 [R32+UR9+0xb280], R124 ;  /* 0x00b2807c20007988 */ /* 0x000fe20008000009 */
[----:B0-----:R-:W-:-:S03]  /*1e3e0*/  LOP3.LUT R33, R33, 0x7f, RZ, 0xc0, !PT ;  /* 0x0000007f21217812 */ /* 0x001fc600078ec0ff */
[----:B------:R-:W-:Y:S01]  /*1e3f0*/  STS.U8 [R32+UR9+0xb680], R115 ;  /* 0x00b6807320007988 */ /* 0x000fe20008000009 */
[----:B------:R-:W-:-:S03]  /*1e400*/  LOP3.LUT R33, R33, 0x60, RZ, 0x3c, !PT ;  /* 0x0000006021217812 */ /* 0x000fc600078e3cff */
[----:B------:R-:W-:Y:S04]  /*1e410*/  STS.U8 [R32+UR9+0xba80], R79 ;  /* 0x00ba804f20007988 */ /* 0x000fe80008000009 */
[----:B------:R-:W-:Y:S04]  /*1e420*/  STS.U8 [R32+UR9+0xbe80], R78 ;  /* 0x00be804e20007988 */ /* 0x000fe80008000009 */
[----:B------:R0:W-:Y:S04]  /*1e430*/  STS.U8 [R33+UR9+0x9f00], R34 ;  /* 0x009f002221007988 */ /* 0x0001e80008000009 */
[----:B------:R3:W-:Y:S04]  /*1e440*/  STS.U8 [R33+UR9+0x8300], R162 ;  /* 0x008300a221007988 */ /* 0x0007e80008000009 */
[----:B-1----:R-:W5:Y:S01]  /*1e450*/  LDL.LU R26, [R1+0xa10] ;  /* 0x000a1000011a7983 */ /* 0x002f620000300800 */
[----:B0-----:R-:W0:Y:S01]  /*1e460*/  S2R R34, SR_TID.X ;  /* 0x0000000000227919 */ /* 0x001e220000002100 */
[----:B---3--:R-:W1:Y:S02]  /*1e470*/  S2R R162, SR_TID.X ;  /* 0x0000000000a27919 */ /* 0x008e640000002100 */
[----:B------:R3:W-:Y:S04]  /*1e480*/  STS.U8 [R33+UR9+0x8700], R27 ;  /* 0x0087001b21007988 */ /* 0x0007e80008000009 */
[----:B------:R4:W-:Y:S04]  /*1e490*/  STS.U8 [R33+UR9+0x8b00], R24 ;  /* 0x008b001821007988 */ /* 0x0009e80008000009 */
[----:B------:R4:W-:Y:S04]  /*1e4a0*/  STS.U8 [R33+UR9+0x8f00], R25 ;  /* 0x008f001921007988 */ /* 0x0009e80008000009 */
[----:B---3--:R-:W5:Y:S04]  /*1e4b0*/  LDL.LU R27, [R1+0xa0c] ;  /* 0x000a0c00011b7983 */ /* 0x008f680000300800 */
[----:B----4-:R-:W5:Y:S04]  /*1e4c0*/  LDL.LU R24, [R1+0xa08] ;  /* 0x000a080001187983 */ /* 0x010f680000300800 */
[----:B------:R-:W5:Y:S01]  /*1e4d0*/  LDL.LU R25, [R1+0xa04] ;  /* 0x000a040001197983 */ /* 0x000f620000300800 */
[----:B0-----:R-:W-:-:S04]  /*1e4e0*/  LOP3.LUT R34, R34, 0x7f, RZ, 0xc0, !PT ;  /* 0x0000007f22227812 */ /* 0x001fc800078ec0ff */
[----:B------:R-:W-:Y:S02]  /*1e4f0*/  LOP3.LUT R34, R34, 0x70, RZ, 0x3c, !PT ;  /* 0x0000007022227812 */ /* 0x000fe400078e3cff */
[----:B-1----:R-:W-:Y:S01]  /*1e500*/  LOP3.LUT R162, R162, 0x7f, RZ, 0xc0, !PT ;  /* 0x0000007fa2a27812 */ /* 0x002fe200078ec0ff */
[----:B------:R0:W-:Y:S04]  /*1e510*/  STS.U8 [R33+UR9+0x9300], R22 ;  /* 0x0093001621007988 */ /* 0x0001e80008000009 */
[----:B------:R1:W-:Y:S04]  /*1e520*/  STS.U8 [R33+UR9+0x9700], R23 ;  /* 0x0097001721007988 */ /* 0x0003e80008000009 */
[----:B------:R3:W-:Y:S04]  /*1e530*/  STS.U8 [R33+UR9+0x9b00], R18 ;  /* 0x009b001221007988 */ /* 0x0007e80008000009 */
        /* <DEDUP_REMOVED lines=8> */
[----:B0-----:R-:W5:Y:S04]  /*1e5c0*/  LDL.LU R22, [R1+0xa00] ;  /* 0x000a000001167983 */ /* 0x001f680000300800 */
        /* <DEDUP_REMOVED lines=15> */
[----:B-1----:R-:W5:Y:S04]  /*1e6c0*/  LDL.LU R23, [R1+0x9fc] ;  /* 0x0009fc0001177983 */ /* 0x002f680000300800 */
[----:B---3--:R-:W5:Y:S04]  /*1e6d0*/  LDL.LU R18, [R1+0x9f8] ;  /* 0x0009f80001127983 */ /* 0x008f680000300800 */
[----:B--2---:R0:W-:Y:S04]  /*1e6e0*/  STS.U8 [R34+UR9+0x8380], R19 ;  /* 0x0083801322007988 */ /* 0x0041e80008000009 */
[----:B------:R-:W-:Y:S04]  /*1e6f0*/  STS.U8 [R162+UR9+0xc000], R73 ;  /* 0x00c00049a2007988 */ /* 0x000fe80008000009 */
[----:B------:R-:W-:Y:S04]  /*1e700*/  STS.U8 [R162+UR9+0xc400], R72 ;  /* 0x00c40048a2007988 */ /* 0x000fe80008000009 */
[----:B0-----:R-:W5:Y:S04]  /*1e710*/  LDL.LU R19, [R1+0x9f4] ;  /* 0x0009f40001137983 */ /* 0x001f680000300800 */
[----:B------:R-:W-:Y:S04]  /*1e720*/  STS.U8 [R162+UR9+0xc800], R71 ;  /* 0x00c80047a2007988 */ /* 0x000fe80008000009 */
[----:B------:R-:W5:Y:S04]  /*1e730*/  LDL.LU R14, [R1+0x9f0] ;  /* 0x0009f000010e7983 */ /* 0x000f680000300800 */
        /* <DEDUP_REMOVED lines=13> */
[----:B------:R-:W-:Y:S04]  /*1e810*/  STS.U8 [R162+UR9+0xe800], R63 ;  /* 0x00e8003fa2007988 */ /* 0x000fe80008000009 */
[----:B------:R-:W2:Y:S04]  /*1e820*/  LDL.LU R134, [R1+0x14c] ;  /* 0x00014c0001867983 */ /* 0x000ea80000300800 */
[----:B------:R-:W-:Y:S04]  /*1e830*/  STS.U8 [R162+UR9+0xec00], R62 ;  /* 0x00ec003ea2007988 */ /* 0x000fe80008000009 */
[----:B------:R-:W3:Y:S04]  /*1e840*/  LDL.LU R133, [R1+0x150] ;  /* 0x0001500001857983 */ /* 0x000ee80000300800 */
[----:B------:R-:W-:Y:S04]  /*1e850*/  STS.U8 [R162+UR9+0xf000], R61 ;  /* 0x00f0003da2007988 */ /* 0x000fe80008000009 */
[----:B------:R-:W4:Y:S04]  /*1e860*/  LDL.LU R131, [R1+0x154] ;  /* 0x0001540001837983 */ /* 0x000f280000300800 */
[----:B------:R-:W-:Y:S04]  /*1e870*/  STS.U8 [R162+UR9+0xf400], R60 ;  /* 0x00f4003ca2007988 */ /* 0x000fe80008000009 */
[----:B------:R-:W4:Y:S04]  /*1e880*/  LDL.LU R128, [R1+0x158] ;  /* 0x0001580001807983 */ /* 0x000f280000300800 */
[----:B------:R0:W-:Y:S04]  /*1e890*/  STS.U8 [R162+UR9+0xf800], R59 ;  /* 0x00f8003ba2007988 */ /* 0x0001e80008000009 */
[----:B------:R-:W4:Y:S04]  /*1e8a0*/  LDL.LU R127, [R1+0x15c] ;  /* 0x00015c00017f7983 */ /* 0x000f280000300800 */
[----:B0-----:R-:W4:Y:S01]  /*1e8b0*/  LDL.LU R59, [R1+0x160] ;  /* 0x00016000013b7983 */ /* 0x001f220000300800 */
[----:B------:R-:W0:Y:S01]  /*1e8c0*/  S2R R28, SR_TID.X ;  /* 0x00000000001c7919 */ /* 0x000e220000002100 */
[----:B------:R-:W1:Y:S01]  /*1e8d0*/  S2R R29, SR_TID.X ;  /* 0x00000000001d7919 */ /* 0x000e620000002100 */
[----:B------:R-:W1:Y:S01]  /*1e8e0*/  S2R R30, SR_TID.X ;  /* 0x00000000001e7919 */ /* 0x000e620000002100 */
        /* <DEDUP_REMOVED lines=8> */
[----:B------:R-:W-:Y:S02]  /*1e970*/  LOP3.LUT R28, R28, 0x10, RZ, 0x3c, !PT ;  /* 0x000000101c1c7812 */ /* 0x000fe400078e3cff */
[----:B-1----:R-:W-:Y:S01]  /*1e980*/  LOP3.LUT R29, R29, 0x7f, RZ, 0xc0, !PT ;  /* 0x0000007f1d1d7812 */ /* 0x002fe200078ec0ff */
[----:B------:R-:W-:Y:S01]  /*1e990*/  STS.U8 [R162+UR9+0xfc00], R58 ;  /* 0x00fc003aa2007988 */ /* 0x000fe20008000009 */
[----:B------:R-:W-:Y:S02]  /*1e9a0*/  LOP3.LUT R30, R30, 0x7f, RZ, 0xc0, !PT ;  /* 0x0000007f1e1e7812 */ /* 0x000fe400078ec0ff */
[----:B------:R-:W-:Y:S01]  /*1e9b0*/  LOP3.LUT R29, R29, 0x20, RZ, 0x3c, !PT ;  /* 0x000000201d1d7812 */ /* 0x000fe200078e3cff */
[----:B------:R0:W-:Y:S01]  /*1e9c0*/  STS.U8 [R28+UR9+0xe480], R48 ;  /* 0x00e480301c007988 */ /* 0x0001e20008000009 */
[----:B------:R-:W-:-:S03]  /*1e9d0*/  LOP3.LUT R30, R30, 0x30, RZ, 0x3c, !PT ;  /* 0x000000301e1e7812 */ /* 0x000fc600078e3cff */
        /* <DEDUP_REMOVED lines=31> */
[----:B------:R0:W-:Y:S01]  /*1ebd0*/  STS.U8 [R30+UR9+0xc980], R100 ;  /* 0x00c980641e007988 */ /* 0x0001e20008000009 */
[----:B---3--:R-:W-:-:S05]  /*1ebe0*/  IADD3 R133, P5, PT, R36, R133, RZ ;  /* 0x0000008524857210 */ /* 0x008fca0007fbe0ff */
[----:B--2---:R-:W-:Y:S01]  /*1ebf0*/  IMAD.X R134, R38, 0x1, R134, P5 ;  /* 0x0000000126867824 */ /* 0x004fe200028e0686 */
[----:B------:R-:W-:Y:S01]  /*1ec00*/  STL [R1+0x150], R133 ;  /* 0x0001508501007387 */ /* 0x000fe20000100800 */
[----:B----4-:R-:W-:-:S05]  /*1ec10*/  IADD3 R128, P4, PT, R36, R128, RZ ;  /* 0x0000008024807210 */ /* 0x010fca0007f9e0ff */
[----:B------:R-:W-:Y:S01]  /*1ec20*/  IMAD.X R131, R38, 0x1, R131, P4 ;  /* 0x0000000126837824 */ /* 0x000fe200020e0683 */
[----:B------:R-:W-:-:S05]  /*1ec30*/  IADD3 R59, P3, PT, R36, R59, RZ ;  /* 0x0000003b243b7210 */ /* 0x000fca0007f7e0ff */
[----:B------:R2:W-:Y:S01]  /*1ec40*/  STL [R1+0x160], R59 ;  /* 0x0001603b01007387 */ /* 0x0005e20000100800 */
[----:B------:R-:W-:-:S03]  /*1ec50*/  IMAD.X R127, R38, 0x1, R127, P3 ;  /* 0x00000001267f7824 */ /* 0x000fc600018e067f */
[----:B------:R-:W-:Y:S04]  /*1ec60*/  STL [R1+0x158], R128 ;  /* 0x0001588001007387 */ /* 0x000fe80000100800 */
[----:B------:R-:W-:Y:S04]  /*1ec70*/  STL [R1+0x14c], R134 ;  /* 0x00014c8601007387 */ /* 0x000fe80000100800 */
[----:B------:R-:W-:Y:S04]  /*1ec80*/  STL [R1+0x154], R131 ;  /* 0x0001548301007387 */ /* 0x000fe80000100800 */
[----:B0-----:R-:W3:Y:S04]  /*1ec90*/  LDL.LU R48, [R1+0x1d0] ;  /* 0x0001d00001307983 */ /* 0x001ee80000300800 */
[----:B------:R-:W4:Y:S04]  /*1eca0*/  LDL.LU R58, [R1+0x1d8] ;  /* 0x0001d800013a7983 */ /* 0x000f280000300800 */
[----:B------:R-:W-:Y:S04]  /*1ecb0*/  STL [R1+0x15c], R127 ;  /* 0x00015c7f01007387 */ /* 0x000fe80000100800 */
[----:B-1----:R-:W4:Y:S04]  /*1ecc0*/  LDL.LU R49, [R1+0x1cc] ;  /* 0x0001cc0001317983 */ /* 0x002f280000300800 */
[----:B------:R-:W4:Y:S04]  /*1ecd0*/  LDL.LU R100, [R1+0x1d4] ;  /* 0x0001d40001647983 */ /* 0x000f280000300800 */
[----:B------:R-:W4:Y:S01]  /*1ece0*/  LDL.LU R55, [R1+0x1dc] ;  /* 0x0001dc0001377983 */ /* 0x000f220000300800 */
[----:B------:R-:W-:Y:S01]  /*1ecf0*/  PRMT R39, RZ, 0x7610, R39 ;  /* 0x00007610ff277816 */ /* 0x000fe20000000027 */
[----:B------:R-:W-:-:S02]  /*1ed00*/  @!P2 IMAD.MOV.U32 R42, RZ, RZ, R133 ;  /* 0x000000ffff2aa224 */ /* 0x000fc400078e0085 */
[----:B------:R-:W-:Y:S01]  /*1ed10*/  @!P2 IMAD.MOV.U32 R43, RZ, RZ, R134 ;  /* 0x000000ffff2ba224 */ /* 0x000fe200078e0086 */
[----:B------:R-:W-:Y:S02]  /*1ed20*/  PRMT R40, RZ, 0x7610, R40 ;  /* 0x00007610ff287816 */ /* 0x000fe40000000028 */
[C---:B------:R-:W-:Y:S02]  /*1ed30*/  IADD3 R121, P5, PT, R36.reuse, R121, RZ ;  /* 0x0000007924797210 */ /* 0x040fe40007fbe0ff */
[----:B------:R0:W4:Y:S01]  /*1ed40*/  @!P2 LDG.E.U8 R39, desc[UR18][R42.64] ;  /* 0x000000122a27a981 */ /* 0x000122000c1e1100 */
[C---:B------:R-:W-:Y:S02]  /*1ed50*/  IADD3 R117, P4, PT, R36.reuse, R117, RZ ;  /* 0x0000007524757210 */ /* 0x040fe40007f9e0ff */
[----:B------:R-:W-:Y:S01]  /*1ed60*/  IADD3 R114, P3, PT, R36, R114, RZ ;  /* 0x0000007224727210 */ /* 0x000fe20007f7e0ff */
[----:B------:R-:W-:Y:S02]  /*1ed70*/  IMAD.X R124, R38, 0x1, R124, P5 ;  /* 0x00000001267c7824 */ /* 0x000fe400028e067c */
[----:B0-----:R-:W-:-:S02]  /*1ed80*/  @!P2 IMAD.MOV.U32 R42, RZ, RZ, R128 ;  /* 0x000000ffff2aa224 */ /* 0x001fc400078e0080 */
[----:B------:R-:W-:Y:S02]  /*1ed90*/  @!P2 IMAD.MOV.U32 R43, RZ, RZ, R131 ;  /* 0x000000ffff2ba224 */ /* 0x000fe400078e0083 */
[----:B------:R-:W-:-:S03]  /*1eda0*/  IMAD.X R120, R38, 0x1, R120, P4 ;  /* 0x0000000126787824 */ /* 0x000fc600020e0678 */
[----:B------:R0:W4:Y:S01]  /*1edb0*/  @!P2 LDG.E.U8 R40, desc[UR18][R42.64] ;  /* 0x000000122a28a981 */ /* 0x000122000c1e1100 */
[----:B------:R-:W-:Y:S01]  /*1edc0*/  IMAD.X R115, R38, 0x1, R115, P3 ;  /* 0x0000000126737824 */ /* 0x000fe200018e0673 */
[----:B------:R-:W-:Y:S01]  /*1edd0*/  PRMT R41, RZ, 0x7610, R41 ;  /* 0x00007610ff297816 */ /* 0x000fe20000000029 */
[----:B0-----:R-:W-:Y:S02]  /*1ede0*/  @!P2 IMAD.MOV.U32 R42, RZ, RZ, R59 ;  /* 0x000000ffff2aa224 */ /* 0x001fe400078e003b */
[----:B--2---:R-:W2:Y:S04]  /*1edf0*/  LDL.LU R59, [R1+0x220] ;  /* 0x00022000013b7983 */ /* 0x004ea80000300800 */
[----:B------:R-:W-:Y:S04]  /*1ee00*/  STL [R1+0x190], R121 ;  /* 0x0001907901007387 */ /* 0x000fe80000100800 */
[----:B------:R-:W-:Y:S04]  /*1ee10*/  STL [R1+0x1a0], R114 ;  /* 0x0001a07201007387 */ /* 0x000fe80000100800 */
[----:B------:R-:W-:Y:S04]  /*1ee20*/  STL [R1+0x198], R117 ;  /* 0x0001987501007387 */ /* 0x000fe80000100800 */
[----:B------:R-:W-:Y:S01]  /*1ee30*/  STL [R1+0x18c], R124 ;  /* 0x00018c7c01007387 */ /* 0x000fe20000100800 */
[----:B------:R-:W-:-:S03]  /*1ee40*/  @!P2 IMAD.MOV.U32 R43, RZ, RZ, R127 ;  /* 0x000000ffff2ba224 */ /* 0x000fc600078e007f */
[----:B------:R-:W-:Y:S04]  /*1ee50*/  STL [R1+0x194], R120 ;  /* 0x0001947801007387 */ /* 0x000fe80000100800 */
[----:B------:R-:W2:Y:S04]  /*1ee60*/  LDL.LU R52, [R1+0x210] ;  /* 0x0002100001347983 */ /* 0x000ea80000300800 */
[----:B------:R0:W-:Y:S01]  /*1ee70*/  STS.U8 [R30+UR9+0xc180], R102 ;  /* 0x00c180661e007988 */ /* 0x0001e20008000009 */
[----:B------:R-:W-:-:S03]  /*1ee80*/  @!P2 IMAD.MOV.U32 R46, RZ, RZ, R121 ;  /* 0x000000ffff2ea224 */ /* 0x000fc600078e0079 */
[----:B------:R1:W2:Y:S04]  /*1ee90*/  @!P2 LDG.E.U8 R41, desc[UR18][R42.64] ;  /* 0x000000122a29a981 */ /* 0x0002a8000c1e1100 */
[----:B0-----:R-:W2:Y:S04]  /*1eea0*/  LDL.LU R102, [R1+0x218] ;  /* 0x0002180001667983 */ /* 0x001ea80000300800 */
[----:B------:R-:W-:Y:S01]  /*1eeb0*/  STL [R1+0x19c], R115 ;  /* 0x00019c7301007387 */ /* 0x000fe20000100800 */
[----:B-1----:R-:W-:-:S03]  /*1eec0*/  PRMT R42, RZ, 0x7610, R42 ;  /* 0x00007610ff2a7816 */ /* 0x002fc6000000002a */
[----:B------:R-:W2:Y:S01]  /*1eed0*/  LDL.LU R53, [R1+0x20c] ;  /* 0x00020c0001357983 */ /* 0x000ea20000300800 */
[----:B------:R-:W-:-:S03]  /*1eee0*/  @!P2 IMAD.MOV.U32 R47, RZ, RZ, R124 ;  /* 0x000000ffff2fa224 */ /* 0x000fc600078e007c */
[----:B------:R-:W2:Y:S01]  /*1eef0*/  LDL.LU R103, [R1+0x214] ;  /* 0x0002140001677983 */ /* 0x000ea20000300800 */
[----:B------:R-:W-:-:S03]  /*1ef00*/  PRMT R43, RZ, 0x7610, R43 ;  /* 0x00007610ff2b7816 */ /* 0x000fc6000000002b */
[----:B------:R0:W-:Y:S04]  /*1ef10*/  STS.U8 [R30+UR9+0xcd80], R99 ;  /* 0x00cd80631e007988 */ /* 0x0001e80008000009 */
[----:B------:R1:W2:Y:S04]  /*1ef20*/  @!P2 LDG.E.U8 R42, desc[UR18][R46.64] ;  /* 0x000000122e2aa981 */ /* 0x0002a8000c1e1100 */
[----:B0-----:R-:W2:Y:S01]  /*1ef30*/  LDL.LU R99, [R1+0x21c] ;  /* 0x00021c0001637983 */ /* 0x001ea20000300800 */
[----:B-1----:R-:W-:Y:S02]  /*1ef40*/  @!P2 IMAD.MOV.U32 R46, RZ, RZ, R117 ;  /* 0x000000ffff2ea224 */ /* 0x002fe400078e0075 */
[----:B------:R-:W-:Y:S01]  /*1ef50*/  @!P2 IMAD.MOV.U32 R47, RZ, RZ, R120 ;  /* 0x000000ffff2fa224 */ /* 0x000fe200078e0078 */
[----:B------:R-:W-:-:S02]  /*1ef60*/  PRMT R44, RZ, 0x7610, R44 ;  /* 0x00007610ff2c7816 */ /* 0x000fc4000000002c */
[----:B------:R-:W-:Y:S02]  /*1ef70*/  IADD3 R113, P3, PT, R36, R113, RZ ;  /* 0x0000007124717210 */ /* 0x000fe40007f7e0ff */
[----:B------:R0:W2:Y:S01]  /*1ef80*/  @!P2 LDG.E.U8 R43, desc[UR18][R46.64] ;  /* 0x000000122e2ba981 */ /* 0x0000a2000c1e1100 */
[----:B------:R-:W-:-:S03]  /*1ef90*/  PRMT R45, RZ, 0x7610, R45 ;  /* 0x00007610ff2d7816 */ /* 0x000fc6000000002d */
[----:B------:R1:W-:Y:S01]  /*1efa0*/  STS.U8 [R30+UR9+0xd180], R98 ;  /* 0x00d180621e007988 */ /* 0x0003e20008000009 */
[----:B0-----:R-:W-:Y:S02]  /*1efb0*/  @!P2 IMAD.MOV.U32 R46, RZ, RZ, R114 ;  /* 0x000000ffff2ea224 */ /* 0x001fe400078e0072 */
[----:B------:R-:W-:Y:S01]  /*1efc0*/  @!P2 IMAD.MOV.U32 R47, RZ, RZ, R115 ;  /* 0x000000ffff2fa224 */ /* 0x000fe200078e0073 */
[----:B-1----:R-:W2:Y:S04]  /*1efd0*/  LDL.LU R98, [R1+0x280] ;  /* 0x0002800001627983 */ /* 0x002ea80000300800 */
[----:B------:R0:W2:Y:S02]  /*1efe0*/  @!P2 LDG.E.U8 R44, desc[UR18][R46.64] ;  /* 0x000000122e2ca981 */ /* 0x0000a4000c1e1100 */
[----:B0-----:R-:W-:-:S02]  /*1eff0*/  PRMT R46, RZ, 0x7610, R46 ;  /* 0x00007610ff2e7816 */ /* 0x001fc4000000002e */
[C---:B---3--:R-:W-:Y:S02]  /*1f000*/  IADD3 R48, P5, PT, R36.reuse, R48, RZ ;  /* 0x0000003024307210 */ /* 0x048fe40007fbe0ff */
[----:B----4-:R-:W-:-:S03]  /*1f010*/  IADD3 R58, P4, PT, R36, R58, RZ ;  /* 0x0000003a243a7210 */ /* 0x010fc60007f9e0ff */
[----:B------:R0:W-:Y:S04]  /*1f020*/  STL [R1+0x1d0], R48 ;  /* 0x0001d03001007387 */ /* 0x0001e80000100800 */
[----:B------:R-:W-:Y:S01]  /*1f030*/  STL [R1+0x1e0], R113 ;  /* 0x0001e07101007387 */ /* 0x000fe20000100800 */
[----:B------:R-:W-:-:S03]  /*1f040*/  IMAD.X R49, R38, 0x1, R49, P5 ;  /* 0x0000000126317824 */ /* 0x000fc600028e0631 */
[----:B------:R-:W-:Y:S01]  /*1f050*/  STL [R1+0x1d8], R58 ;  /* 0x0001d83a01007387 */ /* 0x000fe20000100800 */
[----:B------:R-:W-:-:S03]  /*1f060*/  IMAD.X R100, R38, 0x1, R100, P4 ;  /* 0x0000000126647824 */ /* 0x000fc600020e0664 */
[----:B------:R1:W-:Y:S04]  /*1f070*/  STL [R1+0x1cc], R49 ;  /* 0x0001cc3101007387 */ /* 0x0003e80000100800 */
[----:B------:R0:W3:Y:S01]  /*1f080*/  @!P2 LDG.E.U8 R45, desc[UR18][R48.64] ;  /* 0x00000012302da981 */ /* 0x0000e2000c1e1100 */
[----:B------:R-:W-:-:S03]  /*1f090*/  IMAD.X R55, R38, 0x1, R55, P3 ;  /* 0x0000000126377824 */ /* 0x000fc600018e0637 */
[----:B------:R-:W-:Y:S04]  /*1f0a0*/  STL [R1+0x1d4], R100 ;  /* 0x0001d46401007387 */ /* 0x000fe80000100800 */
[----:B------:R-:W4:Y:S01]  /*1f0b0*/  LDL.LU R54, [R1+0x270] ;  /* 0x0002700001367983 */ /* 0x000f220000300800 */
[----:B0-----:R-:W-:Y:S02]  /*1f0c0*/  @!P2 IMAD.MOV.U32 R48, RZ, RZ, R58 ;  /* 0x000000ffff30a224 */ /* 0x001fe400078e003a */
[----:B-1----:R-:W-:Y:S01]  /*1f0d0*/  @!P2 IMAD.MOV.U32 R49, RZ, RZ, R100 ;  /* 0x000000ffff31a224 */ /* 0x002fe200078e0064 */
[----:B------:R-:W3:Y:S04]  /*1f0e0*/  LDL.LU R105, [R1+0x278] ;  /* 0x0002780001697983 */ /* 0x000ee80000300800 */
[----:B------:R0:W3:Y:S04]  /*1f0f0*/  @!P2 LDG.E.U8 R46, desc[UR18][R48.64] ;  /* 0x00000012302ea981 */ /* 0x0000e8000c1e1100 */
[----:B------:R1:W-:Y:S01]  /*1f100*/  STL [R1+0x1dc], R55 ;  /* 0x0001dc3701007387 */ /* 0x0003e20000100800 */
[----:B0-----:R-:W-:-:S03]  /*1f110*/  @!P2 IMAD.MOV.U32 R49, RZ, RZ, R55 ;  /* 0x000000ffff31a224 */ /* 0x001fc600078e0037 */
[----:B-1----:R-:W3:Y:S04]  /*1f120*/  LDL.LU R55, [R1+0x26c] ;  /* 0x00026c0001377983 */ /* 0x002ee80000300800 */
[----:B------:R-:W3:Y:S04]  /*1f130*/  LDL.LU R106, [R1+0x274] ;  /* 0x00027400016a7983 */ /* 0x000ee80000300800 */
[----:B------:R-:W3:Y:S01]  /*1f140*/  LDL.LU R100, [R1+0x27c] ;  /* 0x00027c0001647983 */ /* 0x000ee20000300800 */
[----:B------:R-:W-:Y:S01]  /*1f150*/  PRMT R47, RZ, 0x7610, R47 ;  /* 0x00007610ff2f7816 */ /* 0x000fe2000000002f */
[----:B------:R-:W-:Y:S01]  /*1f160*/  @!P2 IMAD.MOV.U32 R48, RZ, RZ, R113 ;  /* 0x000000ffff30a224 */ /* 0x000fe200078e0071 */
[----:B--2---:R-:W-:Y:S01]  /*1f170*/  IADD3 R59, P3, PT, R36, R59, RZ ;  /* 0x0000003b243b7210 */ /* 0x004fe20007f7e0ff */
[----:B------:R0:W-:Y:S04]  /*1f180*/  STS.U8 [R30+UR9+0xc580], R101 ;  /* 0x00c580651e007988 */ /* 0x0001e80008000009 */
[----:B------:R1:W2:Y:S04]  /*1f190*/  @!P2 LDG.E.U8 R47, desc[UR18][R48.64] ;  /* 0x00000012302fa981 */ /* 0x0002a8000c1e1100 */
[----:B0-----:R-:W2:Y:S01]  /*1f1a0*/  LDL.LU R101, [R1+0x2c0] ;  /* 0x0002c00001657983 */ /* 0x001ea20000300800 */
[----:B-1----:R-:W-:-:S02]  /*1f1b0*/  PRMT R48, RZ, 0x7610, R48 ;  /* 0x00007610ff307816 */ /* 0x002fc40000000030 */
[----:B------:R-:W-:Y:S02]  /*1f1c0*/  IADD3 R52, P5, PT, R36, R52, RZ ;  /* 0x0000003424347210 */ /* 0x000fe40007fbe0ff */
[----:B------:R-:W-:-:S03]  /*1f1d0*/  PRMT R49, RZ, 0x7610, R49 ;  /* 0x00007610ff317816 */ /* 0x000fc60000000031 */
[----:B------:R0:W-:Y:S01]  /*1f1e0*/  STL [R1+0x210], R52 ;  /* 0x0002103401007387 */ /* 0x0001e20000100800 */
[----:B------:R-:W-:-:S03]  /*1f1f0*/  IADD3 R102, P4, PT, R36, R102, RZ ;  /* 0x0000006624667210 */ /* 0x000fc60007f9e0ff */
[----:B------:R-:W-:Y:S01]  /*1f200*/  STL [R1+0x220], R59 ;  /* 0x0002203b01007387 */ /* 0x000fe20000100800 */
[----:B------:R-:W-:-:S03]  /*1f210*/  IMAD.X R53, R38, 0x1, R53, P5 ;  /* 0x0000000126357824 */ /* 0x000fc600028e0635 */
[----:B------:R-:W-:Y:S01]  /*1f220*/  STL [R1+0x218], R102 ;  /* 0x0002186601007387 */ /* 0x000fe20000100800 */
[----:B------:R-:W-:-:S03]  /*1f230*/  IMAD.X R103, R38, 0x1, R103, P4 ;  /* 0x0000000126677824 */ /* 0x000fc600020e0667 */
[----:B------:R1:W-:Y:S04]  /*1f240*/  STL [R1+0x20c], R53 ;  /* 0x00020c3501007387 */ /* 0x0003e80000100800 */
[----:B------:R0:W2:Y:S04]  /*1f250*/  @!P2 LDG.E.U8 R48, desc[UR18][R52.64] ;  /* 0x000000123430a981 */ /* 0x0000a8000c1e1100 */
[----:B------:R1:W-:Y:S04]  /*1f260*/  STL [R1+0x214], R103 ;  /* 0x0002146701007387 */ /* 0x0003e80000100800 */
[----:B------:R-:W2:Y:S01]  /*1f270*/  LDL.LU R58, [R1+0x2b0] ;  /* 0x0002b000013a7983 */ /* 0x000ea20000300800 */
[----:B------:R-:W-:-:S02]  /*1f280*/  IMAD.X R99, R38, 0x1, R99, P3 ;  /* 0x0000000126637824 */ /* 0x000fc400018e0663 */
[----:B0-----:R-:W-:Y:S01]  /*1f290*/  @!P2 IMAD.MOV.U32 R52, RZ, RZ, R102 ;  /* 0x000000ffff34a224 */ /* 0x001fe200078e0066 */
[----:B------:R-:W2:Y:S01]  /*1f2a0*/  LDL.LU R104, [R1+0x2b8] ;  /* 0x0002b80001687983 */ /* 0x000ea20000300800 */
[----:B-1----:R-:W-:-:S03]  /*1f2b0*/  @!P2 IMAD.MOV.U32 R53, RZ, RZ, R103 ;  /* 0x000000ffff35a224 */ /* 0x002fc600078e0067 */
[----:B------:R0:W-:Y:S04]  /*1f2c0*/  STL [R1+0x21c], R99 ;  /* 0x00021c6301007387 */ /* 0x0001e80000100800 */
[----:B------:R1:W2:Y:S02]  /*1f2d0*/  @!P2 LDG.E.U8 R49, desc[UR18][R52.64] ;  /* 0x000000123431a981 */ /* 0x0002a4000c1e1100 */
[----:B-1----:R-:W-:Y:S02]  /*1f2e0*/  @!P2 IMAD.MOV.U32 R52, RZ, RZ, R59 ;  /* 0x000000ffff34a224 */ /* 0x002fe400078e003b */
[----:B------:R-:W2:Y:S04]  /*1f2f0*/  LDL.LU R59, [R1+0x2ac] ;  /* 0x0002ac00013b7983 */ /* 0x000ea80000300800 */
[----:B------:R-:W2:Y:S04]  /*1f300*/  LDL.LU R107, [R1+0x2b4] ;  /* 0x0002b400016b7983 */ /* 0x000ea80000300800 */
[----:B------:R-:W2:Y:S01]  /*1f310*/  LDL.LU R103, [R1+0x2bc] ;  /* 0x0002bc0001677983 */ /* 0x000ea20000300800 */
[----:B------:R-:W-:-:S03]  /*1f320*/  IADD3 R98, P3, PT, R36, R98, RZ ;  /* 0x0000006224627210 */ /* 0x000fc60007f7e0ff */
[----:B------:R-:W2:Y:S01]  /*1f330*/  LDL.LU R102, [R1+0x300] ;  /* 0x0003000001667983 */ /* 0x000ea20000300800 */
[----:B------:R-:W-:Y:S01]  /*1f340*/  @!P2 IMAD.MOV.U32 R53, RZ, RZ, R99 ;  /* 0x000000ffff35a224 */ /* 0x000fe200078e0063 */
[----:B------:R-:W-:Y:S02]  /*1f350*/  PRMT R51, RZ, 0x7610, R51 ;  /* 0x00007610ff337816 */ /* 0x000fe40000000033 */
[----:B------:R1:W-:Y:S01]  /*1f360*/  STS.U8 [R30+UR9+0xe980], R109 ;  /* 0x00e9806d1e007988 */ /* 0x0003e20008000009 */
[C---:B----4-:R-:W-:Y:S02]  /*1f370*/  IADD3 R54, P5, PT, R36.reuse, R54, RZ ;  /* 0x0000003624367210 */ /* 0x050fe40007fbe0ff */
[----:B---3--:R-:W-:-:S03]  /*1f380*/  IADD3 R105, P4, PT, R36, R105, RZ ;  /* 0x0000006924697210 */ /* 0x008fc60007f9e0ff */
[----:B------:R-:W-:Y:S04]  /*1f390*/  STL [R1+0x270], R54 ;  /* 0x0002703601007387 */ /* 0x000fe80000100800 */
[----:B------:R-:W-:Y:S04]  /*1f3a0*/  STL [R1+0x280], R98 ;  /* 0x0002806201007387 */ /* 0x000fe80000100800 */
[----:B------:R-:W-:Y:S01]  /*1f3b0*/  STL [R1+0x278], R105 ;  /* 0x0002786901007387 */ /* 0x000fe20000100800 */
[C---:B------:R-:W-:Y:S02]  /*1f3c0*/  IMAD.X R55, R38.reuse, 0x1, R55, P5 ;  /* 0x0000000126377824 */ /* 0x040fe400028e0637 */
[----:B------:R-:W-:-:S03]  /*1f3d0*/  IMAD.X R106, R38, 0x1, R106, P4 ;  /* 0x00000001266a7824 */ /* 0x000fc600020e066a */
[----:B------:R3:W-:Y:S01]  /*1f3e0*/  STL [R1+0x26c], R55 ;  /* 0x00026c3701007387 */ /* 0x0007e20000100800 */
[----:B------:R-:W-:-:S03]  /*1f3f0*/  IMAD.X R100, R38, 0x1, R100, P3 ;  /* 0x0000000126647824 */ /* 0x000fc600018e0664 */
[----:B------:R4:W-:Y:S04]  /*1f400*/  STL [R1+0x274], R106 ;  /* 0x0002746a01007387 */ /* 0x0009e80000100800 */
[----:B0-----:R-:W2:Y:S04]  /*1f410*/  LDL.LU R99, [R1+0x2f0] ;  /* 0x0002f00001637983 */ /* 0x001ea80000300800 */
[----:B------:R-:W2:Y:S04]  /*1f420*/  LDL.LU R108, [R1+0x2f8] ;  /* 0x0002f800016c7983 */ /* 0x000ea80000300800 */
[----:B------:R0:W-:Y:S04]  /*1f430*/  STL [R1+0x27c], R100 ;  /* 0x00027c6401007387 */ /* 0x0001e80000100800 */
[----:B-1----:R-:W2:Y:S04]  /*1f440*/  LDL.LU R109, [R1+0x2ec] ;  /* 0x0002ec00016d7983 */ /* 0x002ea80000300800 */
[----:B------:R-:W2:Y:S04]  /*1f450*/  LDL.LU R113, [R1+0x2f4] ;  /* 0x0002f40001717983 */ /* 0x000ea80000300800 */
[----:B------:R3:W2:Y:S02]  /*1f460*/  @!P2 LDG.E.U8 R51, desc[UR18][R54.64] ;  /* 0x000000123633a981 */ /* 0x0006a4000c1e1100 */
[----:B---3--:R-:W-:-:S02]  /*1f470*/  @!P2 IMAD.MOV.U32 R55, RZ, RZ, R106 ;  /* 0x000000ffff37a224 */ /* 0x008fc400078e006a */
[----:B----4-:R-:W3:Y:S01]  /*1f480*/  LDL.LU R106, [R1+0x2fc] ;  /* 0x0002fc00016a7983 */ /* 0x010ee20000300800 */
[----:B------:R-:W-:Y:S01]  /*1f490*/  PRMT R50, RZ, 0x7610, R50 ;  /* 0x00007610ff327816 */ /* 0x000fe20000000032 */
[----:B------:R-:W-:-:S05]  /*1f4a0*/  @!P2 IMAD.MOV.U32 R54, RZ, RZ, R105 ;  /* 0x000000ffff36a224 */ /* 0x000fca00078e0069 */
[----:B------:R1:W4:Y:S01]  /*1f4b0*/  @!P2 LDG.E.U8 R50, desc[UR18][R52.64] ;  /* 0x000000123432a981 */ /* 0x000322000c1e1100 */
[----:B--2---:R-:W-:Y:S02]  /*1f4c0*/  IADD3 R101, P3, PT, R36, R101, RZ ;  /* 0x0000006524657210 */ /* 0x004fe40007f7e0ff */
[----:B-1----:R-:W-:Y:S02]  /*1f4d0*/  PRMT R52, RZ, 0x7610, R52 ;  /* 0x00007610ff347816 */ /* 0x002fe40000000034 */
[----:B------:R-:W-:-:S04]  /*1f4e0*/  PRMT R53, RZ, 0x7610, R53 ;  /* 0x00007610ff357816 */ /* 0x000fc80000000035 */
[----:B------:R1:W2:Y:S01]  /*1f4f0*/  @!P2 LDG.E.U8 R52, desc[UR18][R54.64] ;  /* 0x000000123634a981 */ /* 0x0002a2000c1e1100 */
[C---:B------:R-:W-:Y:S02]  /*1f500*/  IADD3 R58, P5, PT, R36.reuse, R58, RZ ;  /* 0x0000003a243a7210 */ /* 0x040fe40007fbe0ff */
[----:B------:R-:W-:Y:S01]  /*1f510*/  IADD3 R104, P4, PT, R36, R104, RZ ;  /* 0x0000006824687210 */ /* 0x000fe20007f9e0ff */
[----:B-1----:R-:W-:Y:S02]  /*1f520*/  @!P2 IMAD.MOV.U32 R54, RZ, RZ, R98 ;  /* 0x000000ffff36a224 */ /* 0x002fe400078e0062 */
[----:B------:R-:W-:Y:S02]  /*1f530*/  @!P2 IMAD.MOV.U32 R55, RZ, RZ, R100 ;  /* 0x000000ffff37a224 */ /* 0x000fe400078e0064 */
[----:B0-----:R-:W2:Y:S04]  /*1f540*/  LDL.LU R100, [R1+0x338] ;  /* 0x0003380001647983 */ /* 0x001ea80000300800 */
[----:B------:R0:W-:Y:S04]  /*1f550*/  STL [R1+0x2b0], R58 ;  /* 0x0002b03a01007387 */ /* 0x0001e80000100800 */
[----:B------:R1:W4:Y:S01]  /*1f560*/  @!P2 LDG.E.U8 R53, desc[UR18][R54.64] ;  /* 0x000000123635a981 */ /* 0x000322000c1e1100 */
[----:B------:R-:W-:-:S03]  /*1f570*/  IMAD.X R59, R38, 0x1, R59, P5 ;  /* 0x00000001263b7824 */ /* 0x000fc600028e063b */
[----:B------:R-:W-:Y:S01]  /*1f580*/  STL [R1+0x2c0], R101 ;  /* 0x0002c06501007387 */ /* 0x000fe20000100800 */
[----:B------:R-:W-:-:S03]  /*1f590*/  IMAD.X R107, R38, 0x1, R107, P4 ;  /* 0x00000001266b7824 */ /* 0x000fc600020e066b */
[----:B------:R-:W-:Y:S01]  /*1f5a0*/  STL [R1+0x2b8], R104 ;  /* 0x0002b86801007387 */ /* 0x000fe20000100800 */
[----:B-1----:R-:W-:Y:S01]  /*1f5b0*/  PRMT R54, RZ, 0x7610, R54 ;  /* 0x00007610ff367816 */ /* 0x002fe20000000036 */
[----:B------:R-:W-:Y:S02]  /*1f5c0*/  IMAD.X R103, R38, 0x1, R103, P3 ;  /* 0x0000000126677824 */ /* 0x000fe400018e0667 */
[----:B------:R1:W-:Y:S04]  /*1f5d0*/  STL [R1+0x2ac], R59 ;  /* 0x0002ac3b01007387 */ /* 0x0003e80000100800 */
[----:B------:R0:W-:Y:S01]  /*1f5e0*/  STL [R1+0x2b4], R107 ;  /* 0x0002b46b01007387 */ /* 0x0001e20000100800 */
[----:B------:R-:W-:-:S03]  /*1f5f0*/  PRMT R55, RZ, 0x7610, R55 ;  /* 0x00007610ff377816 */ /* 0x000fc60000000037 */
[----:B------:R-:W4:Y:S04]  /*1f600*/  LDL.LU R98, [R1+0x328] ;  /* 0x0003280001627983 */ /* 0x000f280000300800 */
[----:B------:R-:W4:Y:S04]  /*1f610*/  LDL.LU R105, [R1+0x330] ;  /* 0x0003300001697983 */ /* 0x000f280000300800 */
[----:B------:R0:W4:Y:S04]  /*1f620*/  @!P2 LDG.E.U8 R54, desc[UR18][R58.64] ;  /* 0x000000123a36a981 */ /* 0x000128000c1e1100 */
[----:B------:R1:W-:Y:S01]  /*1f630*/  STL [R1+0x2bc], R103 ;  /* 0x0002bc6701007387 */ /* 0x0003e20000100800 */
[----:B0-----:R-:W-:-:S02]  /*1f640*/  @!P2 IMAD.MOV.U32 R58, RZ, RZ, R104 ;  /* 0x000000ffff3aa224 */ /* 0x001fc400078e0068 */
[----:B-1----:R-:W-:Y:S01]  /*1f650*/  @!P2 IMAD.MOV.U32 R59, RZ, RZ, R107 ;  /* 0x000000ffff3ba224 */ /* 0x002fe200078e006b */
[----:B------:R-:W4:Y:S04]  /*1f660*/  LDL.LU R104, [R1+0x324] ;  /* 0x0003240001687983 */ /* 0x000f280000300800 */
[----:B------:R-:W4:Y:S04]  /*1f670*/  LDL.LU R107, [R1+0x32c] ;  /* 0x00032c00016b7983 */ /* 0x000f280000300800 */
[----:B------:R0:W4:Y:S02]  /*1f680*/  @!P2 LDG.E.U8 R55, desc[UR18][R58.64] ;  /* 0x000000123a37a981 */ /* 0x000124000c1e1100 */
[----:B0-----:R-:W-:-:S02]  /*1f690*/  @!P2 IMAD.MOV.U32 R59, RZ, RZ, R103 ;  /* 0x000000ffff3ba224 */ /* 0x001fc400078e0067 */
[----:B------:R-:W4:Y:S01]  /*1f6a0*/  LDL.LU R103, [R1+0x334] ;  /* 0x0003340001677983 */ /* 0x000f220000300800 */
[----:B------:R-:W-:Y:S01]  /*1f6b0*/  PRMT R56, RZ, 0x7610, R56 ;  /* 0x00007610ff387816 */ /* 0x000fe20000000038 */
[----:B------:R-:W-:Y:S01]  /*1f6c0*/  @!P2 IMAD.MOV.U32 R58, RZ, RZ, R101 ;  /* 0x000000ffff3aa224 */ /* 0x000fe200078e0065 */
[----:B------:R-:W-:Y:S01]  /*1f6d0*/  IADD3 R102, P3, PT, R36, R102, RZ ;  /* 0x0000006624667210 */ /* 0x000fe20007f7e0ff */
[----:B------:R-:W4:Y:S01]  /*1f6e0*/  LDL.LU R101, [R1+0x370] ;  /* 0x0003700001657983 */ /* 0x000f220000300800 */
[----:B------:R-:W-:-:S03]  /*1f6f0*/  PRMT R57, RZ, 0x7610, R57 ;  /* 0x00007610ff397816 */ /* 0x000fc60000000039 */
[----:B------:R0:W4:Y:S01]  /*1f700*/  @!P2 LDG.E.U8 R56, desc[UR18][R58.64] ;  /* 0x000000123a38a981 */ /* 0x000122000c1e1100 */
[----:B------:R-:W-:Y:S02]  /*1f710*/  PRMT R60, RZ, 0x7610, R60 ;  /* 0x00007610ff3c7816 */ /* 0x000fe4000000003c */
[C---:B------:R-:W-:Y:S02]  /*1f720*/  IADD3 R99, P5, PT, R36.reuse, R99, RZ ;  /* 0x0000006324637210 */ /* 0x040fe40007fbe0ff */
[----:B------:R-:W-:-:S03]  /*1f730*/  IADD3 R108, P4, PT, R36, R108, RZ ;  /* 0x0000006c246c7210 */ /* 0x000fc60007f9e0ff */
[----:B------:R1:W-:Y:S01]  /*1f740*/  STL [R1+0x2f0], R99 ;  /* 0x0002f06301007387 */ /* 0x0003e20000100800 */
[----:B0-----:R-:W-:-:S03]  /*1f750*/  @!P2 IMAD.MOV.U32 R58, RZ, RZ, R99 ;  /* 0x000000ffff3aa224 */ /* 0x001fc600078e0063 */
[----:B------:R-:W-:Y:S01]  /*1f760*/  STL [R1+0x300], R102 ;  /* 0x0003006601007387 */ /* 0x000fe20000100800 */
[----:B------:R-:W-:-:S03]  /*1f770*/  IMAD.X R109, R38, 0x1, R109, P5 ;  /* 0x00000001266d7824 */ /* 0x000fc600028e066d */
[----:B------:R-:W-:Y:S01]  /*1f780*/  STL [R1+0x2f8], R108 ;  /* 0x0002f86c01007387 */ /* 0x000fe20000100800 */
[----:B------:R-:W-:-:S03]  /*1f790*/  IMAD.X R113, R38, 0x1, R113, P4 ;  /* 0x0000000126717824 */ /* 0x000fc600020e0671 */
[----:B------:R0:W-:Y:S01]  /*1f7a0*/  STL [R1+0x2ec], R109 ;  /* 0x0002ec6d01007387 */ /* 0x0001e20000100800 */
[----:B------:R-:W-:-:S03]  /*1f7b0*/  @!P2 IMAD.MOV.U32 R59, RZ, RZ, R109 ;  /* 0x000000ffff3ba224 */ /* 0x000fc600078e006d */
[----:B------:R3:W-:Y:S04]  /*1f7c0*/  STL [R1+0x2f4], R113 ;  /* 0x0002f47101007387 */ /* 0x0007e80000100800 */
[----:B-1----:R-:W4:Y:S04]  /*1f7d0*/  LDL.LU R99, [R1+0x340] ;  /* 0x0003400001637983 */ /* 0x002f280000300800 */
[----:B0-----:R-:W4:Y:S01]  /*1f7e0*/  LDL.LU R109, [R1+0x368] ;  /* 0x00036800016d7983 */ /* 0x001f220000300800 */
[----:B---3--:R-:W-:-:S03]  /*1f7f0*/  IMAD.X R106, R38, 0x1, R106, P3 ;  /* 0x00000001266a7824 */ /* 0x008fc600018e066a */
[----:B------:R0:W3:Y:S04]  /*1f800*/  @!P2 LDG.E.U8 R57, desc[UR18][R58.64] ;  /* 0x000000123a39a981 */ /* 0x0000e8000c1e1100 */
[----:B------:R1:W-:Y:S01]  /*1f810*/  STL [R1+0x2fc], R106 ;  /* 0x0002fc6a01007387 */ /* 0x0003e20000100800 */
[----:B0-----:R-:W-:Y:S02]  /*1f820*/  @!P2 IMAD.MOV.U32 R58, RZ, RZ, R108 ;  /* 0x000000ffff3aa224 */ /* 0x001fe400078e006c */
[----:B------:R-:W-:Y:S01]  /*1f830*/  @!P2 IMAD.MOV.U32 R59, RZ, RZ, R113 ;  /* 0x000000ffff3ba224 */ /* 0x000fe200078e0071 */
[----:B------:R-:W3:Y:S04]  /*1f840*/  LDL.LU R108, [R1+0x33c] ;  /* 0x00033c00016c7983 */ /* 0x000ee80000300800 */
[----:B------:R-:W3:Y:S04]  /*1f850*/  LDL.LU R113, [R1+0x364] ;  /* 0x0003640001717983 */ /* 0x000ee80000300800 */
[----:B------:R0:W3:Y:S02]  /*1f860*/  @!P2 LDG.E.U8 R60, desc[UR18][R58.64] ;  /* 0x000000123a3ca981 */ /* 0x0000e4000c1e1100 */
[----:B0-----:R-:W-:-:S02]  /*1f870*/  @!P2 IMAD.MOV.U32 R59, RZ, RZ, R106 ;  /* 0x000000ffff3ba224 */ /* 0x001fc400078e006a */
[----:B-1----:R-:W3:Y:S01]  /*1f880*/  LDL.LU R106, [R1+0x36c] ;  /* 0x00036c00016a7983 */ /* 0x002ee20000300800 */
[----:B------:R-:W-:Y:S01]  /*1f890*/  PRMT R61, RZ, 0x7610, R61 ;  /* 0x00007610ff3d7816 */ /* 0x000fe2000000003d */
[----:B------:R-:W-:Y:S01]  /*1f8a0*/  @!P2 IMAD.MOV.U32 R58, RZ, RZ, R102 ;  /* 0x000000ffff3aa224 */ /* 0x000fe200078e0066 */
[----:B--2---:R-:W-:Y:S01]  /*1f8b0*/  IADD3 R100, P3, PT, R36, R100, RZ ;  /* 0x0000006424647210 */ /* 0x004fe20007f7e0ff */
[----:B------:R-:W2:Y:S01]  /*1f8c0*/  LDL.LU R102, [R1+0x3a8] ;  /* 0x0003a80001667983 */ /* 0x000ea20000300800 */
[----:B------:R-:W-:-:S03]  /*1f8d0*/  PRMT R62, RZ, 0x7610, R62 ;  /* 0x00007610ff3e7816 */ /* 0x000fc6000000003e */
[----:B------:R0:W2:Y:S01]  /*1f8e0*/  @!P2 LDG.E.U8 R61, desc[UR18][R58.64] ;  /* 0x000000123a3da981 */ /* 0x0000a2000c1e1100 */
[----:B------:R-:W-:Y:S02]  /*1f8f0*/  PRMT R63, RZ, 0x7610, R63 ;  /* 0x00007610ff3f7816 */ /* 0x000fe4000000003f */
[C---:B----4-:R-:W-:Y:S02]  /*1f900*/  IADD3 R98, P5, PT, R36.reuse, R98, RZ ;  /* 0x0000006224627210 */ /* 0x050fe40007fbe0ff */
[----:B------:R-:W-:-:S03]  /*1f910*/  IADD3 R105, P4, PT, R36, R105, RZ ;  /* 0x0000006924697210 */ /* 0x000fc60007f9e0ff */
[----:B------:R1:W-:Y:S01]  /*1f920*/  STL [R1+0x328], R98 ;  /* 0x0003286201007387 */ /* 0x0003e20000100800 */
[----:B0-----:R-:W-:-:S03]  /*1f930*/  @!P2 IMAD.MOV.U32 R58, RZ, RZ, R98 ;  /* 0x000000ffff3aa224 */ /* 0x001fc600078e0062 */
[----:B------:R-:W-:Y:S04]  /*1f940*/  STL [R1+0x338], R100 ;  /* 0x0003386401007387 */ /* 0x000fe80000100800 */
[----:B------:R-:W-:Y:S01]  /*1f950*/  STL [R1+0x330], R105 ;  /* 0x0003306901007387 */ /* 0x000fe20000100800 */
[C---:B------:R-:W-:Y:S02]  /*1f960*/  IMAD.X R104, R38.reuse, 0x1, R104, P5 ;  /* 0x0000000126687824 */ /* 0x040fe400028e0668 */
[----:B------:R-:W-:-:S03]  /*1f970*/  IMAD.X R107, R38, 0x1, R107, P4 ;  /* 0x00000001266b7824 */ /* 0x000fc600020e066b */
[----:B------:R0:W-:Y:S01]  /*1f980*/  STL [R1+0x324], R104 ;  /* 0x0003246801007387 */ /* 0x0001e20000100800 */
[----:B------:R-:W-:-:S03]  /*1f990*/  @!P2 IMAD.MOV.U32 R59, RZ, RZ, R104 ;  /* 0x000000ffff3ba224 */ /* 0x000fc600078e0068 */
[----:B------:R4:W-:Y:S04]  /*1f9a0*/  STL [R1+0x32c], R107 ;  /* 0x00032c6b01007387 */ /* 0x0009e80000100800 */
[----:B-1----:R-:W2:Y:S04]  /*1f9b0*/  LDL.LU R98, [R1+0x378] ;  /* 0x0003780001627983 */ /* 0x002ea80000300800 */
[----:B0-----:R-:W2:Y:S01]  /*1f9c0*/  LDL.LU R104, [R1+0x380] ;  /* 0x0003800001687983 */ /* 0x001ea20000300800 */
[----:B------:R-:W-:-:S03]  /*1f9d0*/  IMAD.X R103, R38, 0x1, R103, P3 ;  /* 0x0000000126677824 */ /* 0x000fc600018e0667 */
[----:B------:R0:W2:Y:S04]  /*1f9e0*/  @!P2 LDG.E.U8 R62, desc[UR18][R58.64] ;  /* 0x000000123a3ea981 */ /* 0x0000a8000c1e1100 */
[----:B------:R1:W-:Y:S01]  /*1f9f0*/  STL [R1+0x334], R103 ;  /* 0x0003346701007387 */ /* 0x0003e20000100800 */
[----:B0-----:R-:W-:-:S03]  /*1fa00*/  @!P2 IMAD.MOV.U32 R58, RZ, RZ, R105 ;  /* 0x000000ffff3aa224 */ /* 0x001fc600078e0069 */
[----:B------:R-:W2:Y:S01]  /*1fa10*/  LDL.LU R105, [R1+0x374] ;  /* 0x0003740001697983 */ /* 0x000ea20000300800 */
[----:B------:R-:W-:-:S03]  /*1fa20*/  @!P2 IMAD.MOV.U32 R59, RZ, RZ, R107 ;  /* 0x000000ffff3ba224 */ /* 0x000fc600078e006b */
[----:B----4-:R-:W4:Y:S04]  /*1fa30*/  LDL.LU R107, [R1+0x37c] ;  /* 0x00037c00016b7983 */ /* 0x010f280000300800 */
[----:B------:R0:W4:Y:S01]  /*1fa40*/  @!P2 LDG.E.U8 R63, desc[UR18][R58.64] ;  /* 0x000000123a3fa981 */ /* 0x000122000c1e1100 */
[----:B------:R-:W-:Y:S02]  /*1fa50*/  PRMT R64, RZ, 0x7610, R64 ;  /* 0x00007610ff407816 */ /* 0x000fe40000000040 */
[----:B------:R-:W-:Y:S01]  /*1fa60*/  IADD3 R101, P3, PT, R36, R101, RZ ;  /* 0x0000006524657210 */ /* 0x000fe20007f7e0ff */
[----:B0-----:R-:W-:Y:S02]  /*1fa70*/  @!P2 IMAD.MOV.U32 R59, RZ, RZ, R103 ;  /* 0x000000ffff3ba224 */ /* 0x001fe400078e0067 */
[----:B-1----:R-:W4:Y:S01]  /*1fa80*/  LDL.LU R103, [R1+0x3a4] ;  /* 0x0003a40001677983 */ /* 0x002f220000300800 */
[----:B------:R-:W-:-:S03]  /*1fa90*/  @!P2 IMAD.MOV.U32 R58, RZ, RZ, R100 ;  /* 0x000000ffff3aa224 */ /* 0x000fc600078e0064 */
        /* <DEDUP_REMOVED lines=8> */
[----:B------:R-:W-:Y:S04]  /*1fb20*/  STL [R1+0x370], R101 ;  /* 0x0003706501007387 */ /* 0x000fe80000100800 */
[----:B------:R-:W-:Y:S01]  /*1fb30*/  STL [R1+0x368], R109 ;  /* 0x0003686d01007387 */ /* 0x000fe20000100800 */
[C---:B---3--:R-:W-:Y:S02]  /*1fb40*/  IMAD.X R108, R38.reuse, 0x1, R108, P5 ;  /* 0x00000001266c7824 */ /* 0x048fe400028e066c */
[----:B------:R-:W-:-:S03]  /*1fb50*/  IMAD.X R113, R38, 0x1, R113, P4 ;  /* 0x0000000126717824 */ /* 0x000fc600020e0671 */
[----:B------:R0:W-:Y:S01]  /*1fb60*/  STL [R1+0x33c], R108 ;  /* 0x00033c6c01007387 */ /* 0x0001e20000100800 */
[----:B------:R-:W-:-:S03]  /*1fb70*/  @!P2 IMAD.MOV.U32 R59, RZ, RZ, R108 ;  /* 0x000000ffff3ba224 */ /* 0x000fc600078e006c */
[----:B------:R3:W-:Y:S04]  /*1fb80*/  STL [R1+0x364], R113 ;  /* 0x0003647101007387 */ /* 0x0007e80000100800 */
[----:B-1----:R-:W4:Y:S04]  /*1fb90*/  LDL.LU R99, [R1+0x3b0] ;  /* 0x0003b00001637983 */ /* 0x002f280000300800 */
[----:B0-----:R-:W4:Y:S01]  /*1fba0*/  LDL.LU R108, [R1+0x3b8] ;  /* 0x0003b800016c7983 */ /* 0x001f220000300800 */
[----:B------:R-:W-:-:S03]  /*1fbb0*/  IMAD.X R106, R38, 0x1, R106, P3 ;  /* 0x00000001266a7824 */ /* 0x000fc600018e066a */
[----:B------:R0:W4:Y:S04]  /*1fbc0*/  @!P2 LDG.E.U8 R65, desc[UR18][R58.64] ;  /* 0x000000123a41a981 */ /* 0x000128000c1e1100 */
[----:B------:R1:W-:Y:S01]  /*1fbd0*/  STL [R1+0x36c], R106 ;  /* 0x00036c6a01007387 */ /* 0x0003e20000100800 */
[----:B0-----:R-:W-:Y:S02]  /*1fbe0*/  @!P2 IMAD.MOV.U32 R58, RZ, RZ, R109 ;  /* 0x000000ffff3aa224 */ /* 0x001fe400078e006d */
[----:B------:R-:W-:Y:S01]  /*1fbf0*/  @!P2 IMAD.MOV.U32 R59, RZ, RZ, R113 ;  /* 0x000000ffff3ba224 */ /* 0x000fe200078e0071 */
[----:B------:R-:W4:Y:S04]  /*1fc00*/  LDL.LU R109, [R1+0x3ac] ;  /* 0x0003ac00016d7983 */ /* 0x000f280000300800 */
[----:B---3--:R-:W3:Y:S04]  /*1fc10*/  LDL.LU R113, [R1+0x3b4] ;  /* 0x0003b40001717983 */ /* 0x008ee80000300800 */
        /* <DEDUP_REMOVED lines=10> */
[C---:B------:R-:W-:Y:S02]  /*1fcc0*/  IADD3 R98, P5, PT, R36.reuse, R98, RZ ;  /* 0x0000006224627210 */ /* 0x040fe40007fbe0ff */
[----:B------:R-:W-:-:S03]  /*1fcd0*/  IADD3 R104, P4, PT, R36, R104, RZ ;  /* 0x0000006824687210 */ /* 0x000fc60007f9e0ff */
[----:B0-----:R-:W-:Y:S01]  /*1fce0*/  @!P2 IMAD.MOV.U32 R58, RZ, RZ, R98 ;  /* 0x000000ffff3aa224 */ /* 0x001fe200078e0062 */
[----:B------:R0:W-:Y:S04]  /*1fcf0*/  STL [R1+0x378], R98 ;  /* 0x0003786201007387 */ /* 0x0001e80000100800 */
[----:B------:R-:W-:Y:S01]  /*1fd00*/  STL [R1+0x3a8], R102 ;  /* 0x0003a86601007387 */ /* 0x000fe20000100800 */
[----:B------:R-:W-:-:S04]  /*1fd10*/  IMAD.X R105, R38, 0x1, R105, P5 ;  /* 0x0000000126697824 */ /* 0x000fc800028e0669 */
[----:B------:R-:W-:Y:S02]  /*1fd20*/  @!P2 IMAD.MOV.U32 R59, RZ, RZ, R105 ;  /* 0x000000ffff3ba224 */ /* 0x000fe400078e0069 */
[C---:B----4-:R-:W-:Y:S01]  /*1fd30*/  IMAD.X R107, R38.reuse, 0x1, R107, P4 ;  /* 0x00000001266b7824 */ /* 0x050fe200020e066b */
[----:B------:R-:W-:Y:S04]  /*1fd40*/  STL [R1+0x380], R104 ;  /* 0x0003806801007387 */ /* 0x000fe80000100800 */
[----:B------:R1:W4:Y:S04]  /*1fd50*/  @!P2 LDG.E.U8 R68, desc[UR18][R58.64] ;  /* 0x000000123a44a981 */ /* 0x000328000c1e1100 */
[----:B------:R0:W-:Y:S04]  /*1fd60*/  STL [R1+0x374], R105 ;  /* 0x0003746901007387 */ /* 0x0001e80000100800 */
[----:B------:R0:W-:Y:S01]  /*1fd70*/  STL [R1+0x37c], R107 ;  /* 0x00037c6b01007387 */ /* 0x0001e20000100800 */
[----:B------:R-:W-:-:S02]  /*1fd80*/  IMAD.X R103, R38, 0x1, R103, P3 ;  /* 0x0000000126677824 */ /* 0x000fc400018e0667 */
[----:B-1----:R-:W-:Y:S01]  /*1fd90*/  @!P2 IMAD.MOV.U32 R58, RZ, RZ, R104 ;  /* 0x000000ffff3aa224 */ /* 0x002fe200078e0068 */
[----:B0-----:R-:W4:Y:S01]  /*1fda0*/  LDL.LU R98, [R1+0x3e8] ;  /* 0x0003e80001627983 */ /* 0x001f220000300800 */
[----:B------:R-:W-:-:S03]  /*1fdb0*/  @!P2 IMAD.MOV.U32 R59, RZ, RZ, R107 ;  /* 0x000000ffff3ba224 */ /* 0x000fc600078e006b */
[----:B------:R-:W4:Y:S04]  /*1fdc0*/  LDL.LU R105, [R1+0x3f0] ;  /* 0x0003f00001697983 */ /* 0x000f280000300800 */
[----:B------:R0:W4:Y:S04]  /*1fdd0*/  @!P2 LDG.E.U8 R69, desc[UR18][R58.64] ;  /* 0x000000123a45a981 */ /* 0x000128000c1e1100 */
[----:B------:R1:W-:Y:S01]  /*1fde0*/  STL [R1+0x3a4], R103 ;  /* 0x0003a46701007387 */ /* 0x0003e20000100800 */
[----:B0-----:R-:W-:-:S03]  /*1fdf0*/  @!P2 IMAD.MOV.U32 R58, RZ, RZ, R102 ;  /* 0x000000ffff3aa224 */ /* 0x001fc600078e0066 */
[----:B------:R-:W4:Y:S04]  /*1fe00*/  LDL.LU R102, [R1+0x3e4] ;  /* 0x0003e40001667983 */ /* 0x000f280000300800 */
[----:B------:R-:W4:Y:S01]  /*1fe10*/  LDL.LU R107, [R1+0x3ec] ;  /* 0x0003ec00016b7983 */ /* 0x000f220000300800 */
[----:B------:R-:W-:-:S03]  /*1fe20*/  @!P2 IMAD.MOV.U32 R59, RZ, RZ, R103 ;  /* 0x000000ffff3ba224 */ /* 0x000fc600078e0067 */
[----:B-1----:R-:W4:Y:S01]  /*1fe30*/  LDL.LU R103, [R1+0x3f4] ;  /* 0x0003f40001677983 */ /* 0x002f220000300800 */
[----:B------:R-:W-:Y:S02]  /*1fe40*/  PRMT R70, RZ, 0x7610, R70 ;  /* 0x00007610ff467816 */ /* 0x000fe40000000046 */
        /* <DEDUP_REMOVED lines=11> */
[C---:B------:R-:W-:Y:S02]  /*1ff00*/  IMAD.X R109, R38.reuse, 0x1, R109, P5 ;  /* 0x00000001266d7824 */ /* 0x040fe400028e066d */
[----:B---3--:R-:W-:-:S03]  /*1ff10*/  IMAD.X R113, R38, 0x1, R113, P4 ;  /* 0x0000000126717824 */ /* 0x008fc600020e0671 */
        /* <DEDUP_REMOVED lines=32> */
[----:B------:R-:W-:Y:S02]  /*20120*/  @!P2 IMAD.MOV.U32 R59, RZ, RZ, R102 ;  /* 0x000000ffff3ba224 */ /* 0x000fe400078e0066 */
[----:B------:R-:W-:Y:S01]  /*20130*/  IMAD.X R103, R38, 0x1, R103, P3 ;  /* 0x0000000126677824 */ /* 0x000fe200018e0667 */
[----:B------:R4:W-:Y:S04]  /*20140*/  STL [R1+0x3ec], R107 ;  /* 0x0003ec6b01007387 */ /* 0x0009e80000100800 */
[----:B-1----:R-:W2:Y:S04]  /*20150*/  LDL.LU R98, [R1+0x438] ;  /* 0x0004380001627983 */ /* 0x002ea80000300800 */
[----:B------:R1:W2:Y:S04]  /*20160*/  @!P2 LDG.E.U8 R74, desc[UR18][R58.64] ;  /* 0x000000123a4aa981 */ /* 0x0002a8000c1e1100 */
[----:B0-----:R-:W2:Y:S04]  /*20170*/  LDL.LU R102, [R1+0x440] ;  /* 0x0004400001667983 */ /* 0x001ea80000300800 */
[----:B------:R0:W-:Y:S01]  /*20180*/  STL [R1+0x3f4], R103 ;  /* 0x0003f46701007387 */ /* 0x0001e20000100800 */
[----:B-1----:R-:W-:-:S02]  /*20190*/  @!P2 IMAD.MOV.U32 R58, RZ, RZ, R105 ;  /* 0x000000ffff3aa224 */ /* 0x002fc400078e0069 */
[----:B------:R-:W-:Y:S02]  /*201a0*/  @!P2 IMAD.MOV.U32 R59, RZ, RZ, R107 ;  /* 0x000000ffff3ba224 */ /* 0x000fe400078e006b */
[----:B----4-:R-:W4:Y:S04]  /*201b0*/  LDL.LU R107, [R1+0x434] ;  /* 0x00043400016b7983 */ /* 0x010f280000300800 */
[----:B------:R1:W4:Y:S04]  /*201c0*/  @!P2 LDG.E.U8 R75, desc[UR18][R58.64] ;  /* 0x000000123a4ba981 */ /* 0x000328000c1e1100 */
[----:B------:R-:W4:Y:S01]  /*201d0*/  LDL.LU R105, [R1+0x43c] ;  /* 0x00043c0001697983 */ /* 0x000f220000300800 */
[----:B-1----:R-:W-:-:S03]  /*201e0*/  @!P2 IMAD.MOV.U32 R59, RZ, RZ, R103 ;  /* 0x000000ffff3ba224 */ /* 0x002fc600078e0067 */
[----:B0-----:R-:W4:Y:S01]  /*201f0*/  LDL.LU R103, [R1+0x464] ;  /* 0x0004640001677983 */ /* 0x001f220000300800 */
[----:B------:R-:W-:Y:S01]  /*20200*/  @!P2 IMAD.MOV.U32 R58, RZ, RZ, R101 ;  /* 0x000000ffff3aa224 */ /* 0x000fe200078e0065 */
[----:B------:R-:W-:Y:S02]  /*20210*/  IADD3 R104, P3, PT, R36, R104, RZ ;  /* 0x0000006824687210 */ /* 0x000fe40007f7e0ff */
[----:B------:R-:W4:Y:S01]  /*20220*/  LDL.LU R101, [R1+0x4e8] ;  /* 0x0004e80001657983 */ /* 0x000f220000300800 */
[----:B------:R-:W-:-:S03]  /*20230*/  PRMT R77, RZ, 0x7610, R77 ;  /* 0x00007610ff4d7816 */ /* 0x000fc6000000004d */
[----:B------:R0:W4:Y:S01]  /*20240*/  @!P2 LDG.E.U8 R76, desc[UR18][R58.64] ;  /* 0x000000123a4ca981 */ /* 0x000122000c1e1100 */
[-C--:B------:R-:W-:Y:S02]  /*20250*/  @!P2 LOP3.LUT R83, R83, R82.reuse, RZ, 0x3c, !PT ;  /* 0x000000525353a212 */ /* 0x080fe400078e3cff */
[----:B------:R-:W-:Y:S02]  /*20260*/  PRMT R78, RZ, 0x7610, R78 ;  /* 0x00007610ff4e7816 */ /* 0x000fe4000000004e */
[C---:B------:R-:W-:Y:S02]  /*20270*/  @!P2 LOP3.LUT R82, R83.reuse, R82, RZ, 0x3c, !PT ;  /* 0x000000525352a212 */ /* 0x040fe400078e3cff */
[----:B------:R-:W-:Y:S02]  /*20280*/  PRMT R84, RZ, 0x7610, R84 ;  /* 0x00007610ff547816 */ /* 0x000fe40000000054 */
[----:B------:R-:W-:-:S05]  /*20290*/  @!P2 LOP3.LUT R83, R83, R82, RZ, 0x3c, !PT ;  /* 0x000000525353a212 */ /* 0x000fca00078e3cff */
[----:B------:R-:W4:Y:S01]  /*202a0*/  @!P2 LDG.E.U8 R84, desc[UR18][R82.64] ;  /* 0x000000125254a981 */ /* 0x000f22000c1e1100 */
[C---:B------:R-:W-:Y:S02]  /*202b0*/  IADD3 R99, P5, PT, R36.reuse, R99, RZ ;  /* 0x0000006324637210 */ /* 0x040fe40007fbe0ff */
[----:B------:R-:W-:-:S03]  /*202c0*/  IADD3 R109, P4, PT, R36, R109, RZ ;  /* 0x0000006d246d7210 */ /* 0x000fc60007f9e0ff */
[----:B------:R-:W-:Y:S01]  /*202d0*/  STL [R1+0x400], R99 ;  /* 0x0004006301007387 */ /* 0x000fe20000100800 */
[----:B0-----:R-:W-:-:S03]  /*202e0*/  @!P2 IMAD.MOV.U32 R58, RZ, RZ, R99 ;  /* 0x000000ffff3aa224 */ /* 0x001fc600078e0063 */
[----:B------:R-:W-:Y:S04]  /*202f0*/  STL [R1+0x430], R104 ;  /* 0x0004306801007387 */ /* 0x000fe80000100800 */
[----:B------:R-:W-:Y:S01]  /*20300*/  STL [R1+0x428], R109 ;  /* 0x0004286d01007387 */ /* 0x000fe20000100800 */
[C---:B------:R-:W-:Y:S02]  /*20310*/  IMAD.X R108, R38.reuse, 0x1, R108, P5 ;  /* 0x00000001266c7824 */ /* 0x040fe400028e066c */
[----:B---3--:R-:W-:-:S03]  /*20320*/  IMAD.X R113, R38, 0x1, R113, P4 ;  /* 0x0000000126717824 */ /* 0x008fc600020e0671 */
[----:B------:R0:W-:Y:S01]  /*20330*/  STL [R1+0x3fc], R108 ;  /* 0x0003fc6c01007387 */ /* 0x0001e20000100800 */
[----:B------:R-:W-:-:S03]  /*20340*/  @!P2 IMAD.MOV.U32 R59, RZ, RZ, R108 ;  /* 0x000000ffff3ba224 */ /* 0x000fc600078e006c */
[----:B------:R-:W-:Y:S04]  /*20350*/  STL [R1+0x424], R113 ;  /* 0x0004247101007387 */ /* 0x000fe80000100800 */
[----:B------:R1:W3:Y:S04]  /*20360*/  @!P2 LDG.E.U8 R77, desc[UR18][R58.64] ;  /* 0x000000123a4da981 */ /* 0x0002e8000c1e1100 */
[----:B0-----:R-:W3:Y:S01]  /*20370*/  LDL.LU R108, [R1+0x470] ;  /* 0x00047000016c7983 */ /* 0x001ee20000300800 */
[----:B------:R-:W-:-:S03]  /*20380*/  IMAD.X R106, R38, 0x1, R106, P3 ;  /* 0x00000001266a7824 */ /* 0x000fc600018e066a */
[----:B------:R-:W3:Y:S01]  /*20390*/  LDL.LU R99, [R1+0x4a8] ;  /* 0x0004a80001637983 */ /* 0x000ee20000300800 */
[----:B-1----:R-:W-:Y:S02]  /*203a0*/  @!P2 IMAD.MOV.U32 R58, RZ, RZ, R109 ;  /* 0x000000ffff3aa224 */ /* 0x002fe400078e006d */
[----:B------:R-:W-:Y:S01]  /*203b0*/  @!P2 IMAD.MOV.U32 R59, RZ, RZ, R113 ;  /* 0x000000ffff3ba224 */ /* 0x000fe200078e0071 */
[----:B------:R0:W-:Y:S04]  /*203c0*/  STL [R1+0x42c], R106 ;  /* 0x00042c6a01007387 */ /* 0x0001e80000100800 */
[----:B------:R-:W3:Y:S04]  /*203d0*/  LDL.LU R109, [R1+0x46c] ;  /* 0x00046c00016d7983 */ /* 0x000ee80000300800 */
[----:B------:R1:W3:Y:S02]  /*203e0*/  @!P2 LDG.E.U8 R78, desc[UR18][R58.64] ;  /* 0x000000123a4ea981 */ /* 0x0002e4000c1e1100 */
[----:B-1----:R-:W-:-:S02]  /*203f0*/  @!P2 IMAD.MOV.U32 R59, RZ, RZ, R106 ;  /* 0x000000ffff3ba224 */ /* 0x002fc400078e006a */
[----:B------:R-:W-:Y:S01]  /*20400*/  @!P2 IMAD.MOV.U32 R58, RZ, RZ, R104 ;  /* 0x000000ffff3aa224 */ /* 0x000fe200078e0068 */
[----:B0-----:R-:W3:Y:S04]  /*20410*/  LDL.LU R106, [R1+0x4a4] ;  /* 0x0004a400016a7983 */ /* 0x001ee80000300800 */
[----:B------:R-:W3:Y:S01]  /*20420*/  LDL.LU R104, [R1+0x4e4] ;  /* 0x0004e40001687983 */ /* 0x000ee20000300800 */
[----:B------:R-:W-:Y:S02]  /*20430*/  PRMT R79, RZ, 0x7610, R79 ;  /* 0x00007610ff4f7816 */ /* 0x000fe4000000004f */
[----:B--2---:R-:W-:Y:S02]  /*20440*/  IADD3 R100, P3, PT, R36, R100, RZ ;  /* 0x0000006424647210 */ /* 0x004fe40007f7e0ff */
[----:B------:R-:W-:-:S02]  /*20450*/  PRMT R80, RZ, 0x7610, R80 ;  /* 0x00007610ff507816 */ /* 0x000fc40000000050 */
[----:B------:R0:W2:Y:S01]  /*20460*/  @!P2 LDG.E.U8 R79, desc[UR18][R58.64] ;  /* 0x000000123a4fa981 */ /* 0x0000a2000c1e1100 */
[----:B------:R-:W-:Y:S02]  /*20470*/  PRMT R81, RZ, 0x7610, R81 ;  /* 0x00007610ff517816 */ /* 0x000fe40000000051 */
[----:B------:R-:W-:Y:S02]  /*20480*/  PRMT R82, RZ, 0x7610, R82 ;  /* 0x00007610ff527816 */ /* 0x000fe40000000052 */
[C---:B------:R-:W-:Y:S02]  /*20490*/  IADD3 R98, P5, PT, R36.reuse, R98, RZ ;  /* 0x0000006224627210 */ /* 0x040fe40007fbe0ff */
[----:B------:R-:W-:-:S03]  /*204a0*/  IADD3 R102, P4, PT, R36, R102, RZ ;  /* 0x0000006624667210 */ /* 0x000fc60007f9e0ff */
[----:B------:R1:W-:Y:S01]  /*204b0*/  STL [R1+0x438], R98 ;  /* 0x0004386201007387 */ /* 0x0003e20000100800 */
[----:B0-----:R-:W-:-:S03]  /*204c0*/  @!P2 IMAD.MOV.U32 R58, RZ, RZ, R98 ;  /* 0x000000ffff3aa224 */ /* 0x001fc600078e0062 */
[----:B------:R-:W-:Y:S01]  /*204d0*/  STL [R1+0x468], R100 ;  /* 0x0004686401007387 */ /* 0x000fe20000100800 */
[----:B----4-:R-:W-:-:S03]  /*204e0*/  IMAD.X R107, R38, 0x1, R107, P5 ;  /* 0x00000001266b7824 */ /* 0x010fc600028e066b */
[----:B------:R-:W-:Y:S01]  /*204f0*/  STL [R1+0x440], R102 ;  /* 0x0004406601007387 */ /* 0x000fe20000100800 */
[----:B------:R-:W-:Y:S02]  /*20500*/  @!P2 IMAD.MOV.U32 R59, RZ, RZ, R107 ;  /* 0x000000ffff3ba224 */ /* 0x000fe400078e006b */
[C---:B------:R-:W-:Y:S01]  /*20510*/  IMAD.X R105, R38.reuse, 0x1, R105, P4 ;  /* 0x0000000126697824 */ /* 0x040fe200020e0669 */
[----:B------:R-:W-:Y:S04]  /*20520*/  STL [R1+0x434], R107 ;  /* 0x0004346b01007387 */ /* 0x000fe80000100800 */
[----:B------:R0:W-:Y:S01]  /*20530*/  STL [R1+0x43c], R105 ;  /* 0x00043c6901007387 */ /* 0x0001e20000100800 */
[----:B------:R-:W-:-:S03]  /*20540*/  IMAD.X R103, R38, 0x1, R103, P3 ;  /* 0x0000000126677824 */ /* 0x000fc600018e0667 */
[----:B-1----:R-:W4:Y:S04]  /*20550*/  LDL.LU R98, [R1+0x4b0] ;  /* 0x0004b00001627983 */ /* 0x002f280000300800 */
[----:B------:R1:W2:Y:S04]  /*20560*/  @!P2 LDG.E.U8 R80, desc[UR18][R58.64] ;  /* 0x000000123a50a981 */ /* 0x0002a8000c1e1100 */
[----:B------:R0:W-:Y:S01]  /*20570*/  STL [R1+0x464], R103 ;  /* 0x0004646701007387 */ /* 0x0001e20000100800 */
[----:B-1----:R-:W-:Y:S02]  /*20580*/  @!P2 IMAD.MOV.U32 R58, RZ, RZ, R102 ;  /* 0x000000ffff3aa224 */ /* 0x002fe400078e0066 */
[----:B------:R-:W-:-:S02]  /*20590*/  @!P2 IMAD.MOV.U32 R59, RZ, RZ, R105 ;  /* 0x000000ffff3ba224 */ /* 0x000fc400078e0069 */
[----:B0-----:R-:W2:Y:S04]  /*205a0*/  LDL.LU R105, [R1+0x520] ;  /* 0x0005200001697983 */ /* 0x001ea80000300800 */
[----:B------:R-:W2:Y:S04]  /*205b0*/  LDL.LU R102, [R1+0x478] ;  /* 0x0004780001667983 */ /* 0x000ea80000300800 */
[----:B------:R0:W2:Y:S04]  /*205c0*/  @!P2 LDG.E.U8 R81, desc[UR18][R58.64] ;  /* 0x000000123a51a981 */ /* 0x0000a8000c1e1100 */
[----:B------:R-:W2:Y:S01]  /*205d0*/  LDL.LU R107, [R1+0x51c] ;  /* 0x00051c00016b7983 */ /* 0x000ea20000300800 */
[----:B0-----:R-:W-:-:S02]  /*205e0*/  @!P2 IMAD.MOV.U32 R59, RZ, RZ, R103 ;  /* 0x000000ffff3ba224 */ /* 0x001fc400078e0067 */
[----:B------:R-:W-:Y:S01]  /*205f0*/  @!P2 IMAD.MOV.U32 R58, RZ, RZ, R100 ;  /* 0x000000ffff3aa224 */ /* 0x000fe200078e0064 */
[----:B------:R-:W2:Y:S04]  /*20600*/  LDL.LU R103, [R1+0x474] ;  /* 0x0004740001677983 */ /* 0x000ea80000300800 */
[----:B------:R-:W2:Y:S01]  /*20610*/  LDL.LU R100, [R1+0x4ac] ;  /* 0x0004ac0001647983 */ /* 0x000ea20000300800 */
[----:B------:R-:W-:Y:S02]  /*20620*/  IADD3 R101, P3, PT, R36, R101, RZ ;  /* 0x0000006524657210 */ /* 0x000fe40007f7e0ff */
[----:B------:R-:W-:Y:S01]  /*20630*/  PRMT R83, RZ, 0x7610, R83 ;  /* 0x00007610ff537816 */ /* 0x000fe20000000053 */
[----:B------:R0:W2:Y:S04]  /*20640*/  @!P2 LDG.E.U8 R82, desc[UR18][R58.64] ;  /* 0x000000123a52a981 */ /* 0x0000a8000c1e1100 */
        /* <DEDUP_REMOVED lines=10> */
[----:B------:R1:W-:Y:S02]  /*206f0*/  STS.U8 [R31+UR9+0xda00], R84 ;  /* 0x00da00541f007988 */ /* 0x0003e40008000009 */
[----:B-1----:R-:W-:-:S02]  /*20700*/  PRMT R84, RZ, 0x7610, R84 ;  /* 0x00007610ff547816 */ /* 0x002fc40000000054 */
[----:B------:R-:W-:Y:S01]  /*20710*/  STS.U8 [R31+UR9+0xd600], R116 ;  /* 0x00d600741f007988 */ /* 0x000fe20008000009 */
[C---:B---3--:R-:W-:Y:S02]  /*20720*/  IADD3 R108, P5, PT, R36.reuse, R108, RZ ;  /* 0x0000006c246c7210 */ /* 0x048fe40007fbe0ff */
[----:B------:R-:W-:-:S03]  /*20730*/  IADD3 R99, P4, PT, R36, R99, RZ ;  /* 0x0000006324637210 */ /* 0x000fc60007f9e0ff */
[----:B0-----:R-:W-:Y:S01]  /*20740*/  @!P2 IMAD.MOV.U32 R58, RZ, RZ, R108 ;  /* 0x000000ffff3aa224 */ /* 0x001fe200078e006c */
[----:B------:R-:W-:Y:S01]  /*20750*/  STL [R1+0x470], R108 ;  /* 0x0004706c01007387 */ /* 0x000fe20000100800 */
[----:B------:R-:W-:-:S03]  /*20760*/  IMAD.X R109, R38, 0x1, R109, P5 ;  /* 0x00000001266d7824 */ /* 0x000fc600028e066d */
[----:B------:R-:W-:Y:S01]  /*20770*/  STL [R1+0x4e8], R101 ;  /* 0x0004e86501007387 */ /* 0x000fe20000100800 */
[----:B------:R-:W-:-:S03]  /*20780*/  @!P2 IMAD.MOV.U32 R59, RZ, RZ, R109 ;  /* 0x000000ffff3ba224 */ /* 0x000fc600078e006d */
[----:B------:R0:W-:Y:S04]  /*20790*/  STL [R1+0x4a8], R99 ;  /* 0x0004a86301007387 */ /* 0x0001e80000100800 */
[----:B------:R-:W-:Y:S04]  /*207a0*/  STL [R1+0x46c], R109 ;  /* 0x00046c6d01007387 */ /* 0x000fe80000100800 */
[----:B------:R1:W3:Y:S01]  /*207b0*/  @!P2 LDG.E.U8 R83, desc[UR18][R58.64] ;  /* 0x000000123a53a981 */ /* 0x0002e2000c1e1100 */
[C---:B------:R-:W-:Y:S02]  /*207c0*/  IMAD.X R106, R38.reuse, 0x1, R106, P4 ;  /* 0x00000001266a7824 */ /* 0x040fe400020e066a */
[----:B------:R-:W-:-:S03]  /*207d0*/  IMAD.X R104, R38, 0x1, R104, P3 ;  /* 0x0000000126687824 */ /* 0x000fc600018e0668 */
[----:B------:R0:W-:Y:S01]  /*207e0*/  STL [R1+0x4a4], R106 ;  /* 0x0004a46a01007387 */ /* 0x0001e20000100800 */
[----:B-1----:R-:W-:Y:S02]  /*207f0*/  @!P2 IMAD.MOV.U32 R58, RZ, RZ, R99 ;  /* 0x000000ffff3aa224 */ /* 0x002fe400078e0063 */
[----:B------:R-:W-:Y:S01]  /*20800*/  @!P2 IMAD.MOV.U32 R59, RZ, RZ, R106 ;  /* 0x000000ffff3ba224 */ /* 0x000fe200078e006a */
[----:B------:R1:W-:Y:S04]  /*20810*/  STL [R1+0x4e4], R104 ;  /* 0x0004e46801007387 */ /* 0x0003e80000100800 */
[----:B0-----:R-:W3:Y:S04]  /*20820*/  LDL.LU R99, [R1+0x4f0] ;  /* 0x0004f00001637983 */ /* 0x001ee80000300800 */
[----:B------:R-:W3:Y:S04]  /*20830*/  LDL.LU R115, [R1+0x248] ;  /* 0x0002480001737983 */ /* 0x000ee80000300800 */
[----:B------:R0:W3:Y:S04]  /*20840*/  @!P2 LDG.E.U8 R84, desc[UR18][R58.64] ;  /* 0x000000123a54a981 */ /* 0x0000e8000c1e1100 */
[----:B------:R-:W3:Y:S01]  /*20850*/  LDL.LU R113, [R1+0x4b8] ;  /* 0x0004b80001717983 */ /* 0x000ee20000300800 */
[----:B0-----:R-:W-:-:S03]  /*20860*/  @!P2 IMAD.MOV.U32 R58, RZ, RZ, R101 ;  /* 0x000000ffff3aa224 */ /* 0x001fc600078e0065 */
[----:B------:R-:W3:Y:S04]  /*20870*/  LDL.LU R101, [R1+0x4ec] ;  /* 0x0004ec0001657983 */ /* 0x000ee80000300800 */
[----:B------:R-:W3:Y:S01]  /*20880*/  LDL.LU R116, [R1+0x244] ;  /* 0x0002440001747983 */ /* 0x000ee20000300800 */
[----:B------:R-:W-:-:S03]  /*20890*/  @!P2 IMAD.MOV.U32 R59, RZ, RZ, R104 ;  /* 0x000000ffff3ba224 */ /* 0x000fc600078e0068 */
[----:B------:R-:W3:Y:S04]  /*208a0*/  LDL.LU R114, [R1+0x4b4] ;  /* 0x0004b40001727983 */ /* 0x000ee80000300800 */
[----:B------:R-:W3:Y:S04]  /*208b0*/  LDL.LU R108, [R1+0x4f8] ;  /* 0x0004f800016c7983 */ /* 0x000ee80000300800 */
[----:B------:R-:W3:Y:S04]  /*208c0*/  LDL.LU R106, [R1+0x23c] ;  /* 0x00023c00016a7983 */ /* 0x000ee80000300800 */
[----:B-1----:R-:W3:Y:S01]  /*208d0*/  LDL.LU R104, [R1+0x480] ;  /* 0x0004800001687983 */ /* 0x002ee20000300800 */
[----:B------:R-:W-:-:S02]  /*208e0*/  PRMT R85, RZ, 0x7610, R85 ;  /* 0x00007610ff557816 */ /* 0x000fc40000000055 */
[----:B------:R-:W-:-:S04]  /*208f0*/  PRMT R87, RZ, 0x7610, R87 ;  /* 0x00007610ff577816 */ /* 0x000fc80000000057 */
[----:B------:R0:W3:Y:S01]  /*20900*/  @!P2 LDG.E.U8 R85, desc[UR18][R58.64] ;  /* 0x000000123a55a981 */ /* 0x0000e2000c1e1100 */
[----:B------:R-:W-:Y:S02]  /*20910*/  PRMT R86, RZ, 0x7610, R86 ;  /* 0x00007610ff567816 */ /* 0x000fe40000000056 */
[C---:B----4-:R-:W-:Y:S02]  /*20920*/  IADD3 R98, P4, PT, R36.reuse, R98, RZ ;  /* 0x0000006224627210 */ /* 0x050fe40007f9e0ff */
[C---:B--2---:R-:W-:Y:S02]  /*20930*/  IADD3 R105, P3, PT, R36.reuse, R105, RZ ;  /* 0x0000006924697210 */ /* 0x044fe40007f7e0ff */
[----:B------:R-:W-:-:S03]  /*20940*/  IADD3 R102, P5, PT, R36, R102, RZ ;  /* 0x0000006624667210 */ /* 0x000fc60007fbe0ff */
[----:B------:R-:W-:Y:S04]  /*20950*/  STL [R1+0x520], R105 ;  /* 0x0005206901007387 */ /* 0x000fe80000100800 */
[----:B------:R-:W-:Y:S01]  /*20960*/  STL [R1+0x4b0], R98 ;  /* 0x0004b06201007387 */ /* 0x000fe20000100800 */
[----:B------:R-:W-:-:S03]  /*20970*/  IMAD.X R107, R38, 0x1, R107, P3 ;  /* 0x00000001266b7824 */ /* 0x000fc600018e066b */
[----:B------:R-:W-:Y:S04]  /*20980*/  STL [R1+0x478], R102 ;  /* 0x0004786601007387 */ /* 0x000fe80000100800 */
[----:B------:R1:W-:Y:S01]  /*20990*/  STL [R1+0x51c], R107 ;  /* 0x00051c6b01007387 */ /* 0x0003e20000100800 */
[C---:B------:R-:W-:Y:S02]  /*209a0*/  IMAD.X R103, R38.reuse, 0x1, R103, P5 ;  /* 0x0000000126677824 */ /* 0x040fe400028e0667 */
[----:B------:R-:W-:-:S03]  /*209b0*/  IMAD.X R100, R38, 0x1, R100, P4 ;  /* 0x0000000126647824 */ /* 0x000fc600020e0664 */
[----:B------:R2:W-:Y:S04]  /*209c0*/  STL [R1+0x474], R103 ;  /* 0x0004746701007387 */ /* 0x0005e80000100800 */
[----:B------:R4:W-:Y:S04]  /*209d0*/  STL [R1+0x4ac], R100 ;  /* 0x0004ac6401007387 */ /* 0x0009e80000100800 */
[----:B------:R-:W3:Y:S01]  /*209e0*/  LDL.LU R109, [R1+0x4f4] ;  /* 0x0004f400016d7983 */ /* 0x000ee20000300800 */
[----:B0-----:R-:W-:Y:S02]  /*209f0*/  @!P2 IMAD.MOV.U32 R58, RZ, RZ, R105 ;  /* 0x000000ffff3aa224 */ /* 0x001fe400078e0069 */
[----:B------:R-:W-:-:S02]  /*20a00*/  @!P2 IMAD.MOV.U32 R59, RZ, RZ, R107 ;  /* 0x000000ffff3ba224 */ /* 0x000fc400078e006b */
[----:B-1----:R-:W3:Y:S04]  /*20a10*/  LDL.LU R107, [R1+0x238] ;  /* 0x00023800016b7983 */ /* 0x002ee80000300800 */
[----:B------:R0:W3:Y:S04]  /*20a20*/  @!P2 LDG.E.U8 R87, desc[UR18][R58.64] ;  /* 0x000000123a57a981 */ /* 0x0000e8000c1e1100 */
[----:B------:R-:W3:Y:S01]  /*20a30*/  LDL.LU R105, [R1+0x47c] ;  /* 0x00047c0001697983 */ /* 0x000ee20000300800 */
[----:B0-----:R-:W-:Y:S02]  /*20a40*/  @!P2 IMAD.MOV.U32 R58, RZ, RZ, R102 ;  /* 0x000000ffff3aa224 */ /* 0x001fe400078e0066 */
[----:B------:R-:W-:-:S02]  /*20a50*/  @!P2 IMAD.MOV.U32 R59, RZ, RZ, R103 ;  /* 0x000000ffff3ba224 */ /* 0x000fc400078e0067 */
[----:B--2---:R-:W2:Y:S01]  /*20a60*/  LDL.LU R103, [R1+0x4bc] ;  /* 0x0004bc0001677983 */ /* 0x004ea20000300800 */
[----:B------:R-:W-:-:S03]  /*20a70*/  PRMT R88, RZ, 0x7610, R88 ;  /* 0x00007610ff587816 */ /* 0x000fc60000000058 */
[----:B------:R-:W2:Y:S04]  /*20a80*/  LDL.LU R102, [R1+0x4c0] ;  /* 0x0004c00001667983 */ /* 0x000ea80000300800 */
[----:B------:R0:W2:Y:S02]  /*20a90*/  @!P2 LDG.E.U8 R86, desc[UR18][R58.64] ;  /* 0x000000123a56a981 */ /* 0x0000a4000c1e1100 */
[----:B0-----:R-:W-:Y:S02]  /*20aa0*/  @!P2 IMAD.MOV.U32 R59, RZ, RZ, R100 ;  /* 0x000000ffff3ba224 */ /* 0x001fe400078e0064 */
[----:B------:R-:W-:Y:S01]  /*20ab0*/  @!P2 IMAD.MOV.U32 R58, RZ, RZ, R98 ;  /* 0x000000ffff3aa224 */ /* 0x000fe200078e0062 */
[----:B----4-:R-:W4:Y:S04]  /*20ac0*/  LDL.LU R100, [R1+0x234] ;  /* 0x0002340001647983 */ /* 0x010f280000300800 */
[----:B------:R-:W4:Y:S04]  /*20ad0*/  LDL.LU R98, [R1+0x230] ;  /* 0x0002300001627983 */ /* 0x000f280000300800 */
[----:B------:R0:W4:Y:S01]  /*20ae0*/  @!P2 LDG.E.U8 R88, desc[UR18][R58.64] ;  /* 0x000000123a58a981 */ /* 0x000122000c1e1100 */
[----:B---3--:R-:W-:-:S02]  /*20af0*/  IADD3 R99, P4, PT, R36, R99, RZ ;  /* 0x0000006324637210 */ /* 0x008fc40007f9e0ff */
[----:B------:R-:W-:-:S03]  /*20b00*/  IADD3 R115, P3, PT, R36, R115, RZ ;  /* 0x0000007324737210 */ /* 0x000fc60007f7e0ff */
[----:B------:R-:W-:Y:S01]  /*20b10*/  STL [R1+0x4f0], R99 ;  /* 0x0004f06301007387 */ /* 0x000fe20000100800 */
[----:B------:R-:W-:-:S03]  /*20b20*/  IADD3 R113, P5, PT, R36, R113, RZ ;  /* 0x0000007124717210 */ /* 0x000fc60007fbe0ff */
[----:B------:R-:W-:Y:S01]  /*20b30*/  STL [R1+0x248], R115 ;  /* 0x0002487301007387 */ /* 0x000fe20000100800 */
[----:B------:R-:W-:-:S03]  /*20b40*/  IMAD.X R101, R38, 0x1, R101, P4 ;  /* 0x0000000126657824 */ /* 0x000fc600020e0665 */
[----:B------:R-:W-:Y:S01]  /*20b50*/  STL [R1+0x4b8], R113 ;  /* 0x0004b87101007387 */ /* 0x000fe20000100800 */
[----:B------:R-:W-:-:S03]  /*20b60*/  IMAD.X R116, R38, 0x1, R116, P3 ;  /* 0x0000000126747824 */ /* 0x000fc600018e0674 */
[----:B------:R1:W-:Y:S01]  /*20b70*/  STL [R1+0x4ec], R101 ;  /* 0x0004ec6501007387 */ /* 0x0003e20000100800 */
[----:B0-----:R-:W-:-:S03]  /*20b80*/  @!P2 IMAD.MOV.U32 R59, RZ, RZ, R101 ;  /* 0x000000ffff3ba224 */ /* 0x001fc600078e0065 */
[----:B------:R0:W-:Y:S01]  /*20b90*/  STL [R1+0x244], R116 ;  /* 0x0002447401007387 */ /* 0x0001e20000100800 */
[----:B------:R-:W-:-:S03]  /*20ba0*/  @!P2 IMAD.MOV.U32 R58, RZ, RZ, R99 ;  /* 0x000000ffff3aa224 */ /* 0x000fc600078e0063 */
[----:B-1----:R-:W3:Y:S04]  /*20bb0*/  LDL.LU R101, [R1+0x228] ;  /* 0x0002280001657983 */ /* 0x002ee80000300800 */
[----:B------:R-:W3:Y:S01]  /*20bc0*/  LDL.LU R99, [R1+0x22c] ;  /* 0x00022c0001637983 */ /* 0x000ee20000300800 */
[----:B------:R-:W-:Y:S02]  /*20bd0*/  PRMT R90, RZ, 0x7610, R90 ;  /* 0x00007610ff5a7816 */ /* 0x000fe4000000005a */
[----:B------:R-:W-:Y:S01]  /*20be0*/  PRMT R91, RZ, 0x7610, R91 ;  /* 0x00007610ff5b7816 */ /* 0x000fe2000000005b */
[----:B------:R-:W-:-:S03]  /*20bf0*/  IMAD.X R114, R38, 0x1, R114, P5 ;  /* 0x0000000126727824 */ /* 0x000fc600028e0672 */
[----:B------:R1:W3:Y:S01]  /*20c00*/  @!P2 LDG.E.U8 R90, desc[UR18][R58.64] ;  /* 0x000000123a5aa981 */ /* 0x0002e2000c1e1100 */
[C---:B------:R-:W-:Y:S02]  /*20c10*/  IADD3 R108, P4, PT, R36.reuse, R108, RZ ;  /* 0x0000006c246c7210 */ /* 0x040fe40007f9e0ff */
[----:B------:R-:W-:Y:S01]  /*20c20*/  PRMT R89, RZ, 0x7610, R89 ;  /* 0x00007610ff597816 */ /* 0x000fe20000000059 */
[----:B-1----:R-:W-:Y:S02]  /*20c30*/  @!P2 IMAD.MOV.U32 R58, RZ, RZ, R115 ;  /* 0x000000ffff3aa224 */ /* 0x002fe400078e0073 */
[----:B------:R-:W-:Y:S01]  /*20c40*/  @!P2 IMAD.MOV.U32 R59, RZ, RZ, R116 ;  /* 0x000000ffff3ba224 */ /* 0x000fe200078e0074 */
[----:B------:R-:W-:-:S04]  /*20c50*/  IADD3 R106, P3, PT, R36, R106, RZ ;  /* 0x0000006a246a7210 */ /* 0x000fc80007f7e0ff */
[----:B------:R1:W3:Y:S01]  /*20c60*/  @!P2 LDG.E.U8 R91, desc[UR18][R58.64] ;  /* 0x000000123a5ba981 */ /* 0x0002e2000c1e1100 */
[----:B------:R-:W-:Y:S01]  /*20c70*/  PRMT R93, RZ, 0x7610, R93 ;  /* 0x00007610ff5d7816 */ /* 0x000fe2000000005d */
[----:B-1----:R-:W-:Y:S02]  /*20c80*/  @!P2 IMAD.MOV.U32 R58, RZ, RZ, R113 ;  /* 0x000000ffff3aa224 */ /* 0x002fe400078e0071 */
[----:B------:R-:W-:Y:S01]  /*20c90*/  @!P2 IMAD.MOV.U32 R59, RZ, RZ, R114 ;  /* 0x000000ffff3ba224 */ /* 0x000fe200078e0072 */
[----:B------:R-:W-:-:S04]  /*20ca0*/  IADD3 R104, P5, PT, R36, R104, RZ ;  /* 0x0000006824687210 */ /* 0x000fc80007fbe0ff */
[----:B------:R1:W3:Y:S01]  /*20cb0*/  @!P2 LDG.E.U8 R89, desc[UR18][R58.64] ;  /* 0x000000123a59a981 */ /* 0x0002e2000c1e1100 */
[----:B------:R-:W-:Y:S01]  /*20cc0*/  PRMT R94, RZ, 0x7610, R94 ;  /* 0x00007610ff5e7816 */ /* 0x000fe2000000005e */
[----:B-1----:R-:W-:Y:S01]  /*20cd0*/  @!P2 IMAD.MOV.U32 R58, RZ, RZ, R108 ;  /* 0x000000ffff3aa224 */ /* 0x002fe200078e006c */
[----:B------:R-:W-:Y:S02]  /*20ce0*/  PRMT R92, RZ, 0x7610, R92 ;  /* 0x00007610ff5c7816 */ /* 0x000fe4000000005c */
[----:B------:R-:W-:Y:S01]  /*20cf0*/  PRMT R96, RZ, 0x7610, R96 ;  /* 0x00007610ff607816 */ /* 0x000fe20000000060 */
[----:B------:R-:W-:-:S04]  /*20d00*/  IMAD.X R109, R38, 0x1, R109, P4 ;  /* 0x00000001266d7824 */ /* 0x000fc800020e066d */
[----:B------:R-:W-:Y:S02]  /*20d10*/  @!P2 IMAD.MOV.U32 R59, RZ, RZ, R109 ;  /* 0x000000ffff3ba224 */ /* 0x000fe400078e006d */
[----:B------:R-:W-:-:S03]  /*20d20*/  IMAD.X R107, R38, 0x1, R107, P3 ;  /* 0x00000001266b7824 */ /* 0x000fc600018e066b */
[----:B------:R1:W3:Y:S01]  /*20d30*/  @!P2 LDG.E.U8 R93, desc[UR18][R58.64] ;  /* 0x000000123a5da981 */ /* 0x0002e2000c1e1100 */
[----:B------:R-:W-:Y:S02]  /*20d40*/  IMAD.X R105, R38, 0x1, R105, P5 ;  /* 0x0000000126697824 */ /* 0x000fe400028e0669 */
[----:B-1----:R-:W-:Y:S02]  /*20d50*/  @!P2 IMAD.MOV.U32 R58, RZ, RZ, R106 ;  /* 0x000000ffff3aa224 */ /* 0x002fe400078e006a */
[----:B------:R-:W-:-:S05]  /*20d60*/  @!P2 IMAD.MOV.U32 R59, RZ, RZ, R107 ;  /* 0x000000ffff3ba224 */ /* 0x000fca00078e006b */
[----:B------:R1:W3:Y:S01]  /*20d70*/  @!P2 LDG.E.U8 R94, desc[UR18][R58.64] ;  /* 0x000000123a5ea981 */ /* 0x0002e2000c1e1100 */
[----:B--2---:R-:W-:-:S05]  /*20d80*/  IADD3 R102, P5, PT, R36, R102, RZ ;  /* 0x0000006624667210 */ /* 0x004fca0007fbe0ff */
[----:B------:R-:W-:Y:S02]  /*20d90*/  IMAD.X R103, R38, 0x1, R103, P5 ;  /* 0x0000000126677824 */ /* 0x000fe400028e0667 */
[----:B-1----:R-:W-:Y:S02]  /*20da0*/  @!P2 IMAD.MOV.U32 R58, RZ, RZ, R104 ;  /* 0x000000ffff3aa224 */ /* 0x002fe400078e0068 */
[----:B------:R-:W-:-:S05]  /*20db0*/  @!P2 IMAD.MOV.U32 R59, RZ, RZ, R105 ;  /* 0x000000ffff3ba224 */ /* 0x000fca00078e0069 */
[----:B------:R1:W2:Y:S01]  /*20dc0*/  @!P2 LDG.E.U8 R92, desc[UR18][R58.64] ;  /* 0x000000123a5ca981 */ /* 0x0002a2000c1e1100 */
[C---:B----4-:R-:W-:Y:S02]  /*20dd0*/  IADD3 R100, P4, PT, R36.reuse, R100, RZ ;  /* 0x0000006424647210 */ /* 0x050fe40007f9e0ff */
[----:B------:R-:W-:Y:S02]  /*20de0*/  PRMT R97, RZ, 0x7610, R97 ;  /* 0x00007610ff617816 */ /* 0x000fe40000000061 */
[----:B------:R-:W-:Y:S01]  /*20df0*/  IADD3 R98, P3, PT, R36, R98, RZ ;  /* 0x0000006224627210 */ /* 0x000fe20007f7e0ff */
[----:B-1----:R-:W-:Y:S02]  /*20e00*/  @!P2 IMAD.MOV.U32 R58, RZ, RZ, R102 ;  /* 0x000000ffff3aa224 */ /* 0x002fe400078e0066 */
[----:B------:R-:W-:-:S05]  /*20e10*/  @!P2 IMAD.MOV.U32 R59, RZ, RZ, R103 ;  /* 0x000000ffff3ba224 */ /* 0x000fca00078e0067 */
[----:B------:R1:W4:Y:S01]  /*20e20*/  @!P2 LDG.E.U8 R96, desc[UR18][R58.64] ;  /* 0x000000123a60a981 */ /* 0x000322000c1e1100 */
[----:B------:R-:W-:Y:S01]  /*20e30*/  PRMT R95, RZ, 0x7610, R95 ;  /* 0x00007610ff5f7816 */ /* 0x000fe2000000005f */
[----:B-1----:R-:W-:Y:S02]  /*20e40*/  @!P2 IMAD.MOV.U32 R58, RZ, RZ, R100 ;  /* 0x000000ffff3aa224 */ /* 0x002fe400078e0064 */
[----:B---3--:R-:W-:-:S04]  /*20e50*/  IMAD.X R101, R38, 0x1, R101, P4 ;  /* 0x0000000126657824 */ /* 0x008fc800020e0665 */
[----:B------:R-:W-:Y:S02]  /*20e60*/  @!P2 IMAD.MOV.U32 R59, RZ, RZ, R101 ;  /* 0x000000ffff3ba224 */ /* 0x000fe400078e0065 */
[----:B------:R-:W-:-:S03]  /*20e70*/  IMAD.X R99, R38, 0x1, R99, P3 ;  /* 0x0000000126637824 */ /* 0x000fc600018e0663 */
[----:B------:R1:W3:Y:S02]  /*20e80*/  @!P2 LDG.E.U8 R97, desc[UR18][R58.64] ;  /* 0x000000123a61a981 */ /* 0x0002e4000c1e1100 */
[----:B-1----:R-:W-:Y:S02]  /*20e90*/  @!P2 IMAD.MOV.U32 R58, RZ, RZ, R98 ;  /* 0x000000ffff3aa224 */ /* 0x002fe400078e0062 */
[----:B------:R-:W-:-:S05]  /*20ea0*/  @!P2 IMAD.MOV.U32 R59, RZ, RZ, R99 ;  /* 0x000000ffff3ba224 */ /* 0x000fca00078e0063 */
[----:B------:R-:W3:Y:S04]  /*20eb0*/  @!P2 LDG.E.U8 R95, desc[UR18][R58.64] ;  /* 0x000000123a5fa981 */ /* 0x000ee8000c1e1100 */
[----:B------:R0:W-:Y:S04]  /*20ec0*/  STL [R1+0x4b4], R114 ;  /* 0x0004b47201007387 */ /* 0x0001e80000100800 */
[----:B------:R0:W-:Y:S04]  /*20ed0*/  STS.U8 [R31+UR9+0xc200], R153 ;  /* 0x00c200991f007988 */ /* 0x0001e80008000009 */
[----:B------:R0:W-:Y:S04]  /*20ee0*/  STS.U8 [R31+UR9+0xc600], R144 ;  /* 0x00c600901f007988 */ /* 0x0001e80008000009 */
[----:B------:R0:W-:Y:S04]  /*20ef0*/  STS.U8 [R31+UR9+0xca00], R137 ;  /* 0x00ca00891f007988 */ /* 0x0001e80008000009 */
[----:B------:R0:W-:Y:S04]  /*20f00*/  STS.U8 [R31+UR9+0xce00], R129 ;  /* 0x00ce00811f007988 */ /* 0x0001e80008000009 */
[----:B------:R0:W-:Y:S04]  /*20f10*/  STS.U8 [R31+UR9+0xd200], R122 ;  /* 0x00d2007a1f007988 */ /* 0x0001e80008000009 */
[----:B------:R0:W-:Y:S04]  /*20f20*/  STL [R1+0x4f8], R108 ;  /* 0x0004f86c01007387 */ /* 0x0001e80000100800 */
        /* <DEDUP_REMOVED lines=56> */
[----:B--2---:R0:W-:Y:S04]  /*212b0*/  STS.U8 [R34+UR9+0xf380], R92 ;  /* 0x00f3805c22007988 */ /* 0x0041e80008000009 */
[----:B----4-:R0:W-:Y:S04]  /*212c0*/  STS.U8 [R34+UR9+0xf780], R96 ;  /* 0x00f7806022007988 */ /* 0x0101e80008000009 */
[----:B------:R0:W-:Y:S04]  /*212d0*/  STL [R1+0x238], R107 ;  /* 0x0002386b01007387 */ /* 0x0001e80000100800 */
[----:B------:R0:W-:Y:S04]  /*212e0*/  STL [R1+0x47c], R105 ;  /* 0x00047c6901007387 */ /* 0x0001e80000100800 */
[----:B------:R0:W-:Y:S04]  /*212f0*/  STL [R1+0x4c0], R102 ;  /* 0x0004c06601007387 */ /* 0x0001e80000100800 */
[----:B------:R0:W-:Y:S04]  /*21300*/  STL [R1+0x230], R98 ;  /* 0x0002306201007387 */ /* 0x0001e80000100800 */
[----:B---3--:R0:W-:Y:S04]  /*21310*/  STS.U8 [R34+UR9+0xfb80], R97 ;  /* 0x00fb806122007988 */ /* 0x0081e80008000009 */
[----:B------:R0:W-:Y:S04]  /*21320*/  STL [R1+0x234], R100 ;  /* 0x0002346401007387 */ /* 0x0001e80000100800 */
[----:B------:R0:W-:Y:S04]  /*21330*/  STL [R1+0x4bc], R103 ;  /* 0x0004bc6701007387 */ /* 0x0001e80000100800 */
[----:B------:R0:W-:Y:S01]  /*21340*/  STS.U8 [R34+UR9+0xff80], R95 ;  /* 0x00ff805f22007988 */ /* 0x0001e20008000009 */
[----:B------:R1:W-:Y:S06]  /*21350*/  MEMBAR.ALL.CTA ;  /* 0x0000000000007992 */ /* 0x0003ec0000008000 */
[----:B-1----:R-:W1:Y:S04]  /*21360*/  FENCE.VIEW.ASYNC.S ;  /* 0x00000000000073c6 */ /* 0x002e680000000000 */
[----:B------:R0:W-:Y:S04]  /*21370*/  STL [R1+0x228], R101 ;  /* 0x0002286501007387 */ /* 0x0001e80000100800 */
[----:B------:R0:W-:Y:S01]  /*21380*/  STL [R1+0x22c], R99 ;  /* 0x00022c6301007387 */ /* 0x0001e20000100800 */
[----:B------:R-:W-:Y:S01]  /*21390*/  ULEA UR6, UR11, UR9, 0x3 ;  /* 0x000000090b067291 */ /* 0x000fe2000f8e18ff */
[----:B------:R-:W-:-:S03]  /*213a0*/  UMOV UR4, UR5 ;  /* 0x0000000500047c82 */ /* 0x000fc60008000000 */
[----:B------:R-:W-:Y:S01]  /*213b0*/  UIADD3 UR6, UPT, UPT, UR6, 0x10000, URZ ;  /* 0x0001000006067890 */ /* 0x000fe2000fffe0ff */
[----:B-1----:R-:W-:Y:S06]  /*213c0*/  BAR.SYNC.DEFER_BLOCKING 0x0 ;  /* 0x0000000000007b1d */ /* 0x002fec0000010000 */
[----:B------:R-:W-:Y:S05]  /*213d0*/  @P0 BRA `(.L_x_9) ;  /* 0x0000000000480947 */ /* 0x000fea0003800000 */
[----:B------:R-:W-:Y:S01]  /*213e0*/  UMOV UR13, 0x40004040 ;  /* 0x40004040000d7882 */ /* 0x000fe20000000000 */
[----:B------:R-:W-:Y:S01]  /*213f0*/  UMOV UR15, 0x40004040 ;  /* 0x40004040000f7882 */ /* 0x000fe20000000000 */
[----:B------:R-:W-:Y:S01]  /*21400*/  UMOV UR16, 0x0 ;  /* 0x0000000000107882 */ /* 0x000fe20000000000 */
[----:B------:R-:W-:Y:S01]  /*21410*/  UMOV UR17, 0x8208490 ;  /* 0x0820849000117882 */ /* 0x000fe20000000000 */
[----:B------:R-:W-:Y:S01]  /*21420*/  UMOV UR32, 0x0 ;  /* 0x0000000000207882 */ /* 0x000fe20000000000 */
[----:B------:R-:W-:Y:S01]  /*21430*/  UMOV UR33, 0x8208490 ;  /* 0x0820849000217882 */ /* 0x000fe20000000000 */
[----:B------:R-:W-:Y:S01]  /*21440*/  UMOV UR34, 0x0 ;  /* 0x0000000000227882 */ /* 0x000fe20000000000 */
[----:B------:R-:W-:Y:S01]  /*21450*/  UMOV UR35, 0x8208490 ;  /* 0x0820849000237882 */ /* 0x000fe20000000000 */
[----:B------:R-:W-:Y:S01]  /*21460*/  UMOV UR7, URZ ;  /* 0x000000ff00077c82 */ /* 0x000fe20008000000 */
[----:B------:R1:W-:Y:S01]  /*21470*/  UTCQMMA gdesc[UR12], gdesc[UR14], tmem[UR8], tmem[UR16], idesc[UR17], UPT ;  /* 0x00ff100e0c0075ea */ /* 0x0003e2000b800308 */
        /* <DEDUP_REMOVED lines=8> */
.L_x_9:
[----:B0-----:R-:W2:Y:S04]  /*21500*/  LDL R40, [R1+0x7d4] ;  /* 0x0007d40001287983 */ /* 0x001ea80000100800 */
[----:B------:R-:W2:Y:S01]  /*21510*/  LDL.LU R39, [R1+0x7c8] ;  /* 0x0007c80001277983 */ /* 0x000ea20000300800 */
[----:B------:R-:W-:-:S04]  /*21520*/  UIADD3 UR11, UPT, UPT, UR11, 0x1, URZ ;  /* 0x000000010b0b7890 */ /* 0x000fc8000fffe0ff */
[----:B------:R-:W-:-:S04]  /*21530*/  UISETP.GT.AND UP1, UPT, UR11, 0x1, UPT ;  /* 0x000000010b00788c */ /* 0x000fc8000bf24270 */
[----:B-1----:R-:W-:Y:S02]  /*21540*/  USEL UR5, URZ, 0x1, !UP1 ;  /* 0x00000001ff057887 */ /* 0x002fe4000c800000 */
[----:B------:R-:W-:Y:S02]  /*21550*/  USEL UR11, UR11, URZ, !UP1 ;  /* 0x000000ff0b0b7287 */ /* 0x000fe4000c800000 */
[----:B------:R-:W-:Y:S01]  /*21560*/  ULOP3.LUT UR5, UR4, UR5, URZ, 0x3c, !UPT ;  /* 0x0000000504057292 */ /* 0x000fe2000f8e3cff */
[----:B--2---:R-:W-:Y:S02]  /*21570*/  ISETP.NE.U32.AND P2, PT, R39, R40, PT ;  /* 0x000000282700720c */ /* 0x004fe40003f45070 */
[----:B------:R-:W2:Y:S01]  /*21580*/  LDL.LU R40, [R1+0x7cc] ;  /* 0x0007cc0001287983 */ /* 0x000ea20000300800 */
[----:B------:R-:W-:-:S03]  /*21590*/  IMAD.U32 R39, RZ, RZ, UR4 ;  /* 0x00000004ff277e24 */ /* 0x000fc6000f8e00ff */
[----:B--2---:R1:W-:Y:S07]  /*215a0*/  STL [R1+0x7c8], R40 ;  /* 0x0007c82801007387 */ /* 0x0043ee0000100800 */
[----:B------:R-:W-:Y:S05]  /*215b0*/  @P2 BRA `(.L_x_10) ;  /* 0xffffff4400c42947 */ /* 0x000fea000383ffff */
.L_x_7:
[----:B------:R-:W2:Y:S01]  /*215c0*/  LDL.LU R43, [R1+0x8a4] ;  /* 0x0008a400012b7983 */ /* 0x000ea20000300800 */
[----:B0-----:R-:W0:Y:S01]  /*215d0*/  LDC R44, c[0x0][0x3a0] ;  /* 0x0000e800ff2c7b82 */ /* 0x001e220000000800 */
[----:B------:R-:W3:Y:S02]  /*215e0*/  LDCU UR5, c[0x0][0x3b8] ;  /* 0x00007700ff0577ac */ /* 0x000ee40008000800 */
[----:B------:R-:W4:Y:S01]  /*215f0*/  LDL.LU R42, [R1+0x8e8] ;  /* 0x0008e800012a7983 */ /* 0x000f220000300800 */
[----:B------:R-:W2:Y:S03]  /*21600*/  LDCU UR7, c[0x0][0x3b4] ;  /* 0x00007680ff0777ac */ /* 0x000ea60008000800 */
[----:B------:R-:W4:Y:S01]  /*21610*/  LDL.LU R41, [R1+0x8e4] ;  /* 0x0008e40001297983 */ /* 0x000f220000300800 */
[----:B------:R-:W1:Y:S03]  /*21620*/  LDCU.128 UR12, c[0x0][0x390] ;  /* 0x00007200ff0c77ac */ /* 0x000e660008000c00 */
[----:B-1----:R-:W4:Y:S01]  /*21630*/  LDL.LU R40, [R1+0x8e0] ;  /* 0x0008e00001287983 */ /* 0x002f220000300800 */
[----:B---3-5:R-:W-:-:S04]  /*21640*/  IMAD R4, R0, UR5, RZ ;  /* 0x0000000500047c24 */ /* 0x028fc8000f8e02ff */
[----:B------:R-:W-:Y:S02]  /*21650*/  VIADD R5, R4, UR5 ;  /* 0x0000000504057c36 */ /* 0x000fe40008000000 */
[----:B0-----:R-:W-:Y:S02]  /*21660*/  VIADD R44, R44, 0x7f ;  /* 0x0000007f2c2c7836 */ /* 0x001fe40000000000 */
[----:B------:R-:W-:-:S03]  /*21670*/  VIADD R6, R5, UR5 ;  /* 0x0000000505067c36 */ /* 0x000fc60008000000 */
[----:B------:R-:W-:Y:S01]  /*21680*/  ISETP.GE.AND P6, PT, R44, 0x80, PT ;  /* 0x000000802c00780c */ /* 0x000fe20003fc6270 */
[----:B------:R-:W-:-:S04]  /*21690*/  VIADD R7, R6, UR5 ;  /* 0x0000000506077c36 */ /* 0x000fc80008000000 */
[----:B------:R-:W-:-:S04]  /*216a0*/  VIADD R8, R7, UR5 ;  /* 0x0000000507087c36 */ /* 0x000fc80008000000 */
[----:B------:R-:W-:Y:S02]  /*216b0*/  VIADD R9, R8, UR5 ;  /* 0x0000000508097c36 */ /* 0x000fe40008000000 */
[C---:B--2---:R-:W-:Y:S01]  /*216c0*/  IMAD R2, R43.reuse, UR7, RZ ;  /* 0x000000072b027c24 */ /* 0x044fe2000f8e02ff */
[----:B------:R-:W-:-:S04]  /*216d0*/  ISETP.GE.AND P2, PT, R43, UR14, PT ;  /* 0x0000000e2b007c0c */ /* 0x000fc8000bf46270 */
[----:B------:R-:W-:Y:S02]  /*216e0*/  IADD3 R3, P4, PT, R2, UR12, RZ ;  /* 0x0000000c02037c10 */ /* 0x000fe4000ff9e0ff */
[----:B----4-:R-:W-:Y:S02]  /*216f0*/  ISETP.LT.AND P5, PT, R42, UR15, !P2 ;  /* 0x0000000f2a007c0c */ /* 0x010fe4000d7a1270 */
[----:B------:R-:W-:Y:S02]  /*21700*/  ISETP.LT.AND P0, PT, R41, UR15, !P2 ;  /* 0x0000000f29007c0c */ /* 0x000fe4000d701270 */
[----:B------:R-:W-:Y:S02]  /*21710*/  LEA.HI.X.SX32 R2, R2, UR13, 0x1, P4 ;  /* 0x0000000d02027c11 */ /* 0x000fe4000a0f0eff */
[----:B------:R-:W-:Y:S01]  /*21720*/  ISETP.LT.AND P3, PT, R40, UR15, !P2 ;  /* 0x0000000f28007c0c */ /* 0x000fe2000d761270 */
[----:B------:R-:W-:-:S12]  /*21730*/  @!P6 BRA `(.L_x_11) ;  /* 0x000000000010e947 */ /* 0x000fd80003800000 */
[----:B------:R-:W-:-:S06]  /*21740*/  USHF.L.U32 UR4, UR4, 0x1f, URZ ;  /* 0x0000001f04047899 */ /* 0x000fcc00080006ff */
[----:B------:R-:W-:-:S04]  /*21750*/  IMAD.U32 R10, RZ, RZ, UR4 ;  /* 0x00000004ff0a7e24 */ /* 0x000fc8000f8e00ff */
[----:B------:R-:W0:Y:S02]  /*21760*/  SYNCS.PHASECHK.TRANS64.TRYWAIT P4, [UR6], R10 ;  /* 0x0000000aff0075a7 */ /* 0x000e240008081106 */
[----:B0-----:R-:W-:Y:S05]  /*21770*/  @!P4 BRA `(.L_x_12) ;  /* 0x000000480000c947 */ /* 0x001fea0003800000 */
.L_x_11:
[----:B------:R-:W-:Y:S01]  /*21780*/  BAR.SYNC.DEFER_BLOCKING 0x0 ;  /* 0x0000000000007b1d */ /* 0x000fe20000010000 */
[CC--:B------:R-:W-:Y:S01]  /*21790*/  IADD3 R154, P4, PT, R4.reuse, R3.reuse, RZ ;  /* 0x00000003049a7210 */ /* 0x0c0fe20007f9e0ff */
[----:B------:R-:W-:Y:S01]  /*217a0*/  VIADD R10, R9, UR5 ;  /* 0x00000005090a7c36 */ /* 0x000fe20008000000 */
[CC--:B------:R-:W-:Y:S02]  /*217b0*/  IADD3 R158, P6, PT, R5.reuse, R3.reuse, RZ ;  /* 0x00000003059e7210 */ /* 0x0c0fe40007fde0ff */
[-C--:B------:R-:W-:Y:S01]  /*217c0*/  LEA.HI.X.SX32 R155, R4, R2.reuse, 0x1, P4 ;  /* 0x00000002049b7211 */ /* 0x080fe200020f0eff */
[----:B------:R-:W-:Y:S01]  /*217d0*/  VIADD R4, R10, UR5 ;  /* 0x000000050a047c36 */ /* 0x000fe20008000000 */
[-C--:B------:R-:W-:Y:S01]  /*217e0*/  IADD3 R152, P4, PT, R6, R3.reuse, RZ ;  /* 0x0000000306987210 */ /* 0x080fe20007f9e0ff */
[----:B------:R-:W0:Y:S01]  /*217f0*/  LDCU UR4, c[0x0][0x39c] ;  /* 0x00007380ff0477ac */ /* 0x000e220008000800 */
[-C--:B------:R-:W-:Y:S01]  /*21800*/  LEA.HI.X.SX32 R159, R5, R2.reuse, 0x1, P6 ;  /* 0x00000002059f7211 */ /* 0x080fe200030f0eff */
[----:B------:R-:W-:Y:S01]  /*21810*/  VIADD R5, R4, UR5 ;  /* 0x0000000504057c36 */ /* 0x000fe20008000000 */
[-C--:B------:R-:W-:Y:S01]  /*21820*/  LEA.HI.X.SX32 R153, R6, R2.reuse, 0x1, P4 ;  /* 0x0000000206997211 */ /* 0x080fe200020f0eff */
[----:B------:R-:W1:Y:S01]  /*21830*/  LDCU UR6, c[0x0][0x39c] ;  /* 0x00007380ff0677ac */ /* 0x000e620008000800 */
[CC--:B------:R-:W-:Y:S01]  /*21840*/  IADD3 R134, P4, PT, R8.reuse, R3.reuse, RZ ;  /* 0x0000000308867210 */ /* 0x0c0fe20007f9e0ff */
[----:B------:R-:W-:Y:S01]  /*21850*/  VIADD R6, R5, UR5 ;  /* 0x0000000505067c36 */ /* 0x000fe20008000000 */
[-C--:B------:R-:W-:Y:S01]  /*21860*/  IADD3 R150, P6, PT, R7, R3.reuse, RZ ;  /* 0x0000000307967210 */ /* 0x080fe20007fde0ff */
[----:B------:R-:W2:Y:S01]  /*21870*/  LDCU UR7, c[0x0][0x39c] ;  /* 0x00007380ff0777ac */ /* 0x000ea20008000800 */
[----:B------:R-:W-:Y:S01]  /*21880*/  LEA.HI.X.SX32 R135, R8, R2, 0x1, P4 ;  /* 0x0000000208877211 */ /* 0x000fe200020f0eff */
[----:B------:R-:W-:Y:S01]  /*21890*/  VIADD R11, R6, UR5 ;  /* 0x00000005060b7c36 */ /* 0x000fe20008000000 */
[----:B------:R-:W-:-:S02]  /*218a0*/  IADD3 R132, P4, PT, R10, R3, RZ ;  /* 0x000000030a847210 */ /* 0x000fc40007f9e0ff */
[-C--:B------:R-:W-:Y:S01]  /*218b0*/  LEA.HI.X.SX32 R151, R7, R2.reuse, 0x1, P6 ;  /* 0x0000000207977211 */ /* 0x080fe200030f0eff */
[----:B------:R-:W-:Y:S01]  /*218c0*/  VIADD R8, R11, UR5 ;  /* 0x000000050b087c36 */ /* 0x000fe20008000000 */
[----:B------:R-:W-:Y:S01]  /*218d0*/  LEA.HI.X.SX32 R133, R10, R2, 0x1, P4 ;  /* 0x000000020a857211 */ /* 0x000fe200020f0eff */
[----:B------:R-:W3:Y:S02]  /*218e0*/  @!P1 SYNCS.CCTL.IV [UR9+0x10000] ;  /* 0x01000000ff0099b1 */ /* 0x000ee40008000009 */
[----:B---3--:R-:W-:Y:S01]  /*218f0*/  BAR.SYNC.DEFER_BLOCKING 0x0 ;  /* 0x0000000000007b1d */ /* 0x008fe20000010000 */
[----:B------:R-:W-:-:S05]  /*21900*/  IADD3 R14, P4, PT, R5, R3, RZ ;  /* 0x00000003050e7210 */ /* 0x000fca0007f9e0ff */
[----:B------:R-:W3:Y:S01]  /*21910*/  @!P1 SYNCS.CCTL.IV [UR9+0x10008] ;  /* 0x01000800ff0099b1 */ /* 0x000ee20008000009 */
[CC--:B------:R-:W-:Y:S01]  /*21920*/  IADD3 R148, P1, PT, R9.reuse, R3.reuse, RZ ;  /* 0x0000000309947210 */ /* 0x0c0fe20007f3e0ff */
[----:B------:R-:W4:Y:S03]  /*21930*/  LDCU UR9, c[0x0][0x39c] ;  /* 0x00007380ff0977ac */ /* 0x000f260008000800 */
[----:B------:R-:W-:Y:S01]  /*21940*/  LEA.HI.X.SX32 R149, R9, R2, 0x1, P1 ;  /* 0x0000000209957211 */ /* 0x000fe200008f0eff */
[----:B------:R-:W-:Y:S01]  /*21950*/  VIADD R9, R8, UR5 ;  /* 0x0000000508097c36 */ /* 0x000fe20008000000 */
[----:B------:R-:W-:-:S04]  /*21960*/  IADD3 R12, P1, PT, R4, R3, RZ ;  /* 0x00000003040c7210 */ /* 0x000fc80007f3e0ff */
[----:B------:R-:W-:-:S05]  /*21970*/  LEA.HI.X.SX32 R13, R4, R2, 0x1, P1 ;  /* 0x00000002040d7211 */ /* 0x000fca00008f0eff */
[----:B------:R5:W-:Y:S04]  /*21980*/  STL.64 [R1+0x18], R12 ;  /* 0x0000180c01007387 */ /* 0x000be80000100a00 */
[----:B-----5:R-:W5:Y:S01]  /*21990*/  LDL.LU R12, [R1+0x8ec] ;  /* 0x0008ec00010c7983 */ /* 0x020f620000300800 */
[-C--:B------:R-:W-:Y:S01]  /*219a0*/  LEA.HI.X.SX32 R15, R5, R2.reuse, 0x1, P4 ;  /* 0x00000002050f7211 */ /* 0x080fe200020f0eff */
[----:B------:R-:W-:Y:S01]  /*219b0*/  VIADD R7, R9, UR5 ;  /* 0x0000000509077c36 */ /* 0x000fe20008000000 */
[CC--:B------:R-:W-:Y:S01]  /*219c0*/  IADD3 R16, P1, PT, R6.reuse, R3.reuse, RZ ;  /* 0x0000000306107210 */ /* 0x0c0fe20007f3e0ff */
[----:B------:R-:W2:Y:S03]  /*219d0*/  LDL.LU R10, [R1+0x81c] ;  /* 0x00081c00010a7983 */ /* 0x000ea60000300800 */
[----:B------:R-:W-:Y:S01]  /*219e0*/  LEA.HI.X.SX32 R17, R6, R2, 0x1, P1 ;  /* 0x0000000206117211 */ /* 0x000fe200008f0eff */
[----:B------:R0:W-:Y:S01]  /*219f0*/  STL.64 [R1+0x10], R14 ;  /* 0x0000100e01007387 */ /* 0x0001e20000100a00 */
[----:B------:R-:W-:Y:S01]  /*21a00*/  VIADD R6, R7, UR5 ;  /* 0x0000000507067c36 */ /* 0x000fe20008000000 */
[----:B------:R-:W-:-:S02]  /*21a10*/  IADD3 R164, P1, PT, R8, R3, RZ ;  /* 0x0000000308a47210 */ /* 0x000fc40007f3e0ff */
[----:B------:R-:W-:Y:S01]  /*21a20*/  STL.64 [R1+0x8], R16 ;  /* 0x0000081001007387 */ /* 0x000fe20000100a00 */
[----:B------:R-:W-:Y:S01]  /*21a30*/  VIADD R5, R6, UR5 ;  /* 0x0000000506057c36 */ /* 0x000fe20008000000 */
[CC--:B0-----:R-:W-:Y:S02]  /*21a40*/  IADD3 R14, P4, PT, R11.reuse, R3.reuse, RZ ;  /* 0x000000030b0e7210 */ /* 0x0c1fe40007f9e0ff */
[----:B------:R-:W3:Y:S02]  /*21a50*/  LDL.LU R157, [R1+0x868] ;  /* 0x00086800019d7983 */ /* 0x000ee40000300800 */
[-C--:B------:R-:W-:Y:S02]  /*21a60*/  LEA.HI.X.SX32 R15, R11, R2.reuse, 0x1, P4 ;  /* 0x000000020b0f7211 */ /* 0x080fe400020f0eff */
[----:B------:R-:W-:Y:S01]  /*21a70*/  LEA.HI.X.SX32 R165, R8, R2, 0x1, P1 ;  /* 0x0000000208a57211 */ /* 0x000fe200008f0eff */
[----:B------:R-:W-:Y:S01]  /*21a80*/  VIADD R4, R5, UR5 ;  /* 0x0000000505047c36 */ /* 0x000fe20008000000 */
[-C--:B------:R-:W-:Y:S01]  /*21a90*/  IADD3 R146, P4, PT, R9, R3.reuse, RZ ;  /* 0x0000000309927210 */ /* 0x080fe20007f9e0ff */
[----:B------:R-:W3:Y:S01]  /*21aa0*/  LDL.LU R160, [R1+0x86c] ;  /* 0x00086c0001a07983 */ /* 0x000ee20000300800 */
[----:B------:R-:W-:-:S02]  /*21ab0*/  IADD3 R144, P1, PT, R7, R3, RZ ;  /* 0x0000000307907210 */ /* 0x000fc40007f3e0ff */
[-C--:B------:R-:W-:Y:S02]  /*21ac0*/  LEA.HI.X.SX32 R147, R9, R2.reuse, 0x1, P4 ;  /* 0x0000000209937211 */ /* 0x080fe400020f0eff */
[CC--:B------:R-:W-:Y:S02]  /*21ad0*/  IADD3 R142, P4, PT, R6.reuse, R3.reuse, RZ ;  /* 0x00000003068e7210 */ /* 0x0c0fe40007f9e0ff */
[-C--:B------:R-:W-:Y:S02]  /*21ae0*/  LEA.HI.X.SX32 R145, R7, R2.reuse, 0x1, P1 ;  /* 0x0000000207917211 */ /* 0x080fe400008f0eff */
[-C--:B------:R-:W-:Y:S02]  /*21af0*/  IADD3 R140, P1, PT, R5, R3.reuse, RZ ;  /* 0x00000003058c7210 */ /* 0x080fe40007f3e0ff */
[----:B------:R-:W-:Y:S01]  /*21b00*/  LEA.HI.X.SX32 R143, R6, R2, 0x1, P4 ;  /* 0x00000002068f7211 */ /* 0x000fe200020f0eff */
[----:B------:R-:W-:Y:S01]  /*21b10*/  STL.64 [R1], R14 ;  /* 0x0000000e01007387 */ /* 0x000fe20000100a00 */
[----:B------:R-:W-:-:S02]  /*21b20*/  IADD3 R138, P4, PT, R4, R3, RZ ;  /* 0x00000003048a7210 */ /* 0x000fc40007f9e0ff */
[-C--:B------:R-:W-:Y:S01]  /*21b30*/  LEA.HI.X.SX32 R141, R5, R2.reuse, 0x1, P1 ;  /* 0x00000002058d7211 */ /* 0x080fe200008f0eff */
[----:B------:R-:W-:Y:S01]  /*21b40*/  STL.64 [R1+0x9d8], R164 ;  /* 0x0009d8a401007387 */ /* 0x000fe20000100a00 */
[----:B------:R-:W-:-:S03]  /*21b50*/  LEA.HI.X.SX32 R139, R4, R2, 0x1, P4 ;  /* 0x00000002048b7211 */ /* 0x000fc600020f0eff */
[----:B------:R-:W-:Y:S04]  /*21b60*/  STL [R1+0x9f0], R146 ;  /* 0x0009f09201007387 */ /* 0x000fe80000100800 */
[----:B------:R-:W-:Y:S04]  /*21b70*/  STL [R1+0x9e0], R147 ;  /* 0x0009e09301007387 */ /* 0x000fe80000100800 */
[----:B------:R-:W-:Y:S04]  /*21b80*/  STL.64 [R1+0x9e8], R144 ;  /* 0x0009e89001007387 */ /* 0x000fe80000100a00 */
[----:B------:R-:W-:Y:S04]  /*21b90*/  STL.64 [R1+0x9f8], R142 ;  /* 0x0009f88e01007387 */ /* 0x000fe80000100a00 */
[----:B------:R0:W-:Y:S04]  /*21ba0*/  STL [R1+0xa04], R140 ;  /* 0x000a048c01007387 */ /* 0x0001e80000100800 */
[----:B------:R-:W-:Y:S04]  /*21bb0*/  STL [R1+0xa00], R141 ;  /* 0x000a008d01007387 */ /* 0x000fe80000100800 */
[----:B------:R1:W-:Y:S04]  /*21bc0*/  STL.64 [R1+0xa08], R138 ;  /* 0x000a088a01007387 */ /* 0x0003e80000100a00 */
[----:B0-----:R-:W4:Y:S01]  /*21bd0*/  LDL.LU R140, [R1+0x8f0] ;  /* 0x0008f000018c7983 */ /* 0x001f220000300800 */
[----:B------:R-:W-:-:S05]  /*21be0*/  VIADD R156, R4, UR5 ;  /* 0x00000005049c7c36 */ /* 0x000fca0008000000 */
[----:B------:R-:W-:-:S04]  /*21bf0*/  IADD3 R136, P6, PT, R156, R3, RZ ;  /* 0x000000039c887210 */ /* 0x000fc80007fde0ff */
[----:B------:R-:W-:Y:S02]  /*21c00*/  LEA.HI.X.SX32 R137, R156, R2, 0x1, P6 ;  /* 0x000000029c897211 */ /* 0x000fe400030f0eff */
[----:B------:R-:W-:-:S03]  /*21c10*/  ISETP.LT.AND P6, PT, R0, UR15, !P2 ;  /* 0x0000000f00007c0c */ /* 0x000fc6000d7c1270 */
[----:B------:R-:W-:Y:S04]  /*21c20*/  STL [R1+0xa10], R137 ;  /* 0x000a108901007387 */ /* 0x000fe80000100800 */
[----:B-1----:R-:W4:Y:S04]  /*21c30*/  LDL.LU R139, [R1+0x8f4] ;  /* 0x0008f400018b7983 */ /* 0x002f280000300800 */
[----:B------:R-:W4:Y:S01]  /*21c40*/  LDL.LU R138, [R1+0x8f8] ;  /* 0x0008f800018a7983 */ /* 0x000f220000300800 */
[----:B-----5:R-:W-:Y:S02]  /*21c50*/  ISETP.LT.AND P1, PT, R12, UR15, !P2 ;  /* 0x0000000f0c007c0c */ /* 0x020fe4000d721270 */
[----:B--2---:R-:W-:-:S02]  /*21c60*/  ISETP.LT.AND P4, PT, R10, UR15, !P2 ;  /* 0x0000000f0a007c0c */ /* 0x004fc4000d781270 */
[----:B------:R-:W0:Y:S01]  /*21c70*/  LDTM.x128 R4, tmem[UR10] ;  /* 0x0000000a000479ee */ /* 0x000e2200083c0000 */
[----:B------:R-:W-:Y:S01]  /*21c80*/  NOP ;  /* 0x0000000000007918 */ /* 0x000fe20000000000 */
[----:B------:R-:W-:Y:S01]  /*21c90*/  VIADD R0, R156, UR5 ;  /* 0x000000059c007c36 */ /* 0x000fe20008000000 */
[----:B------:R-:W1:Y:S01]  /*21ca0*/  LDCU UR10, c[0x0][0x39c] ;  /* 0x00007380ff0a77ac */ /* 0x000e620008000800 */
[----:B0-----:R-:W-:-:S05]  /*21cb0*/  F2FP.SATFINITE.E5M2.F32.PACK_AB_MERGE_C R5, R5, R4, RZ ;  /* 0x000000040505723e */ /* 0x001fca00048060ff */
[----:B------:R0:W-:Y:S02]  /*21cc0*/  @P6 STG.E.U8 desc[UR18][R154.64], R5 ;  /* 0x000000059a006986 */ /* 0x0001e4000c101112 */
[----:B0-----:R-:W-:-:S04]  /*21cd0*/  PRMT R5, R5, 0x9910, RZ ;  /* 0x0000991005057816 */ /* 0x001fc800000000ff */
[----:B------:R-:W-:-:S05]  /*21ce0*/  SHF.R.S32.HI R5, RZ, 0x8, R5 ;  /* 0x00000008ff057819 */ /* 0x000fca0000011405 */
[----:B------:R0:W-:Y:S01]  /*21cf0*/  @P5 STG.E.U8 desc[UR18][R158.64], R5 ;  /* 0x000000059e005986 */ /* 0x0001e2000c101112 */
[----:B---3--:R-:W-:Y:S02]  /*21d00*/  ISETP.LT.AND P5, PT, R160, UR15, !P2 ;  /* 0x0000000fa0007c0c */ /* 0x008fe4000d7a1270 */
[----:B------:R-:W-:-:S05]  /*21d10*/  F2FP.SATFINITE.E5M2.F32.PACK_AB_MERGE_C R160, R7, R6, RZ ;  /* 0x0000000607a0723e */ /* 0x000fca00048060ff */
[----:B------:R2:W-:Y:S01]  /*21d20*/  @P0 STG.E.U8 desc[UR18][R152.64], R160 ;  /* 0x000000a098000986 */ /* 0x0005e2000c101112 */
[----:B----4-:R-:W-:-:S03]  /*21d30*/  ISETP.LT.AND P0, PT, R140, UR15, !P2 ;  /* 0x0000000f8c007c0c */ /* 0x010fc6000d701270 */
[----:B------:R-:W3:Y:S04]  /*21d40*/  LDL.LU R140, [R1+0x8fc] ;  /* 0x0008fc00018c7983 */ /* 0x000ee80000300800 */
[----:B------:R-:W4:Y:S01]  /*21d50*/  LDL.LU R146, [R1+0x900] ;  /* 0x0009000001927983 */ /* 0x000f220000300800 */
[----:B------:R-:W-:-:S04]  /*21d60*/  ISETP.LT.AND P6, PT, R157, UR15, !P2 ;  /* 0x0000000f9d007c0c */ /* 0x000fc8000d7c1270 */
[----:B------:R-:W-:Y:S02]  /*21d70*/  P2R R4, PR, RZ, 0x40 ;  /* 0x00000040ff047803 */ /* 0x000fe40000000000 */
[----:B------:R-:W-:-:S04]  /*21d80*/  IADD3 R156, P6, PT, R0, R3, RZ ;  /* 0x00000003009c7210 */ /* 0x000fc80007fde0ff */
[C---:B------:R-:W-:Y:S01]  /*21d90*/  LEA.HI.X.SX32 R157, R0.reuse, R2, 0x1, P6 ;  /* 0x00000002009d7211 */ /* 0x040fe200030f0eff */
[----:B------:R-:W-:-:S05]  /*21da0*/  VIADD R0, R0, UR5 ;  /* 0x0000000500007c36 */ /* 0x000fca0008000000 */
[----:B------:R-:W-:-:S04]  /*21db0*/  IADD3 R154, P6, PT, R0, R3, RZ ;  /* 0x00000003009a7210 */ /* 0x000fc80007fde0ff */
[C---:B------:R-:W-:Y:S01]  /*21dc0*/  LEA.HI.X.SX32 R155, R0.reuse, R2, 0x1, P6 ;  /* 0x00000002009b7211 */ /* 0x040fe200030f0eff */
[----:B------:R-:W-:Y:S01]  /*21dd0*/  VIADD R0, R0, UR5 ;  /* 0x0000000500007c36 */ /* 0x000fe20008000000 */
[----:B------:R-:W-:Y:S02]  /*21de0*/  ISETP.NE.AND P6, PT, R4, RZ, PT ;  /* 0x000000ff0400720c */ /* 0x000fe40003fc5270 */
[----:B------:R-:W-:Y:S02]  /*21df0*/  P2R R137, PR, RZ, 0x20 ;  /* 0x00000020ff897803 */ /* 0x000fe40000000000 */
[----:B------:R-:W-:-:S04]  /*21e00*/  IADD3 R4, P5, PT, R0, R3, RZ ;  /* 0x0000000300047210 */ /* 0x000fc80007fbe0ff */
[C---:B0-----:R-:W-:Y:S01]  /*21e10*/  LEA.HI.X.SX32 R5, R0.reuse, R2, 0x1, P5 ;  /* 0x0000000200057211 */ /* 0x041fe200028f0eff */
[----:B------:R-:W-:-:S05]  /*21e20*/  VIADD R0, R0, UR5 ;  /* 0x0000000500007c36 */ /* 0x000fca0008000000 */
[----:B------:R-:W-:-:S04]  /*21e30*/  IADD3 R6, P5, PT, R0, R3, RZ ;  /* 0x0000000300067210 */ /* 0x000fc80007fbe0ff */
[C---:B------:R-:W-:Y:S01]  /*21e40*/  LEA.HI.X.SX32 R7, R0.reuse, R2, 0x1, P5 ;  /* 0x0000000200077211 */ /* 0x040fe200028f0eff */
[----:B------:R-:W-:-:S05]  /*21e50*/  VIADD R0, R0, UR5 ;  /* 0x0000000500007c36 */ /* 0x000fca0008000000 */
[----:B------:R-:W-:-:S04]  /*21e60*/  IADD3 R158, P5, PT, R0, R3, RZ ;  /* 0x00000003009e7210 */ /* 0x000fc80007fbe0ff */
[C---:B------:R-:W-:Y:S01]  /*21e70*/  LEA.HI.X.SX32 R159, R0.reuse, R2, 0x1, P5 ;  /* 0x00000002009f7211 */ /* 0x040fe200028f0eff */
[----:B------:R-:W-:Y:S01]  /*21e80*/  VIADD R0, R0, UR5 ;  /* 0x0000000500007c36 */ /* 0x000fe20008000000 */
[----:B--2---:R-:W-:-:S04]  /*21e90*/  PRMT R160, R160, 0x9910, RZ ;  /* 0x00009910a0a07816 */ /* 0x004fc800000000ff */
[CC--:B------:R-:W-:Y:S02]  /*21ea0*/  IADD3 R152, P5, PT, R0.reuse, R3.reuse, RZ ;  /* 0x0000000300987210 */ /* 0x0c0fe40007fbe0ff */
[----:B------:R-:W-:Y:S02]  /*21eb0*/  SHF.R.S32.HI R160, RZ, 0x8, R160 ;  /* 0x00000008ffa07819 */ /* 0x000fe400000114a0 */
[C---:B------:R-:W-:Y:S01]  /*21ec0*/  LEA.HI.X.SX32 R153, R0.reuse, R2, 0x1, P5 ;  /* 0x0000000200997211 */ /* 0x040fe200028f0eff */
[----:B------:R-:W-:Y:S02]  /*21ed0*/  VIADD R0, R0, UR5 ;  /* 0x0000000500007c36 */ /* 0x000fe40008000000 */
[----:B------:R0:W-:Y:S01]  /*21ee0*/  @P3 STG.E.U8 desc[UR18][R150.64], R160 ;  /* 0x000000a096003986 */ /* 0x0001e2000c101112 */
[----:B------:R-:W-:Y:S02]  /*21ef0*/  F2FP.SATFINITE.E5M2.F32.PACK_AB_MERGE_C R162, R9, R8, RZ ;  /* 0x0000000809a2723e */ /* 0x000fe400048060ff */
[----:B0-----:R-:W-:-:S04]  /*21f00*/  IADD3 R150, P5, PT, R0, R3, RZ ;  /* 0x0000000300967210 */ /* 0x001fc80007fbe0ff */
[C---:B------:R-:W-:Y:S01]  /*21f10*/  LEA.HI.X.SX32 R151, R0.reuse, R2, 0x1, P5 ;  /* 0x0000000200977211 */ /* 0x040fe200028f0eff */
[----:B------:R-:W-:-:S05]  /*21f20*/  VIADD R0, R0, UR5 ;  /* 0x0000000500007c36 */ /* 0x000fca0008000000 */
[----:B------:R-:W-:-:S04]  /*21f30*/  IADD3 R8, P5, PT, R0, R3, RZ ;  /* 0x0000000300087210 */ /* 0x000fc80007fbe0ff */
[C---:B------:R-:W-:Y:S01]  /*21f40*/  LEA.HI.X.SX32 R9, R0.reuse, R2, 0x1, P5 ;  /* 0x0000000200097211 */ /* 0x040fe200028f0eff */
[----:B------:R-:W-:-:S05]  /*21f50*/  VIADD R0, R0, UR5 ;  /* 0x0000000500007c36 */ /* 0x000fca0008000000 */
[----:B------:R-:W-:-:S04]  /*21f60*/  IADD3 R160, P5, PT, R0, R3, RZ ;  /* 0x0000000300a07210 */ /* 0x000fc80007fbe0ff */
[CC--:B------:R-:W-:Y:S01]  /*21f70*/  LEA.HI.X.SX32 R161, R0.reuse, R2.reuse, 0x1, P5 ;  /* 0x0000000200a17211 */ /* 0x0c0fe200028f0eff */
[----:B------:R-:W-:Y:S01]  /*21f80*/  VIADD R0, R0, UR5 ;  /* 0x0000000500007c36 */ /* 0x000fe20008000000 */
[----:B------:R0:W-:Y:S04]  /*21f90*/  @P1 STG.E.U8 desc[UR18][R134.64], R162 ;  /* 0x000000a286001986 */ /* 0x0001e8000c101112 */
[----:B0-----:R-:W-:Y:S02]  /*21fa0*/  IADD3 R134, P5, PT, R0, R3, RZ ;  /* 0x0000000300867210 */ /* 0x001fe40007fbe0ff */
[----:B------:R-:W-:Y:S02]  /*21fb0*/  PRMT R162, R162, 0x9910, RZ ;  /* 0x00009910a2a27816 */ /* 0x000fe400000000ff */
[C---:B------:R-:W-:Y:S01]  /*21fc0*/  LEA.HI.X.SX32 R135, R0.reuse, R2, 0x1, P5 ;  /* 0x0000000200877211 */ /* 0x040fe200028f0eff */
[----:B------:R-:W-:Y:S01]  /*21fd0*/  VIADD R0, R0, UR5 ;  /* 0x0000000500007c36 */ /* 0x000fe20008000000 */
[----:B------:R-:W-:-:S05]  /*21fe0*/  SHF.R.S32.HI R162, RZ, 0x8, R162 ;  /* 0x00000008ffa27819 */ /* 0x000fca00000114a2 */
[----:B------:R0:W-:Y:S01]  /*21ff0*/  @P4 STG.E.U8 desc[UR18][R148.64], R162 ;  /* 0x000000a294004986 */ /* 0x0001e2000c101112 */
[----:B------:R-:W-:Y:S02]  /*22000*/  ISETP.LT.AND P3, PT, R139, UR15, !P2 ;  /* 0x0000000f8b007c0c */ /* 0x000fe4000d761270 */
[----:B------:R-:W-:Y:S02]  /*22010*/  ISETP.LT.AND P1, PT, R138, UR15, !P2 ;  /* 0x0000000f8a007c0c */ /* 0x000fe4000d721270 */
[----:B------:R-:W2:Y:S04]  /*22020*/  LDL.LU.64 R138, [R1+0x18] ;  /* 0x00001800018a7983 */ /* 0x000ea80000300a00 */
[----:B------:R-:W5:Y:S01]  /*22030*/  LDL.LU.64 R142, [R1+0x10] ;  /* 0x00001000018e7983 */ /* 0x000f620000300a00 */
[----:B0-----:R-:W-:-:S03]  /*22040*/  IADD3 R148, P4, PT, R0, R3, RZ ;  /* 0x0000000300947210 */ /* 0x001fc60007f9e0ff */
[----:B------:R-:W5:Y:S01]  /*22050*/  LDL.LU R141, [R1+0x7dc] ;  /* 0x0007dc00018d7983 */ /* 0x000f620000300800 */
[C---:B------:R-:W-:Y:S01]  /*22060*/  LEA.HI.X.SX32 R149, R0.reuse, R2, 0x1, P4 ;  /* 0x0000000200957211 */ /* 0x040fe200020f0eff */
[----:B------:R-:W-:Y:S02]  /*22070*/  VIADD R0, R0, UR5 ;  /* 0x0000000500007c36 */ /* 0x000fe40008000000 */
[----:B------:R-:W5:Y:S04]  /*22080*/  LDL.LU.64 R144, [R1+0x8] ;  /* 0x0000080001907983 */ /* 0x000f680000300a00 */
[----:B------:R-:W5:Y:S01]  /*22090*/  LDL.LU.64 R164, [R1] ;  /* 0x0000000001a47983 */ /* 0x000f620000300a00 */
[----:B---3--:R-:W-:Y:S02]  /*220a0*/  ISETP.LT.AND P5, PT, R140, UR15, !P2 ;  /* 0x0000000f8c007c0c */ /* 0x008fe4000d7a1270 */
[----:B------:R-:W-:-:S02]  /*220b0*/  F2FP.SATFINITE.E5M2.F32.PACK_AB_MERGE_C R140, R11, R10, RZ ;  /* 0x0000000a0b8c723e */ /* 0x000fc400048060ff */
[----:B------:R-:W-:-:S04]  /*220c0*/  IADD3 R10, P4, PT, R0, R3, RZ ;  /* 0x00000003000a7210 */ /* 0x000fc80007f9e0ff */
[----:B------:R-:W-:Y:S02]  /*220d0*/  LEA.HI.X.SX32 R11, R0, R2, 0x1, P4 ;  /* 0x00000002000b7211 */ /* 0x000fe400020f0eff */
[----:B----4-:R-:W-:Y:S02]  /*220e0*/  ISETP.LT.AND P4, PT, R146, UR15, !P2 ;  /* 0x0000000f92007c0c */ /* 0x010fe4000d781270 */
[----:B------:R-:W3:Y:S04]  /*220f0*/  LDL.LU R146, [R1+0x88c] ;  /* 0x00088c0001927983 */ /* 0x000ee80000300800 */
[----:B------:R-:W4:Y:S01]  /*22100*/  LDL.LU R147, [R1+0x888] ;  /* 0x0008880001937983 */ /* 0x000f220000300800 */
[----:B------:R-:W-:-:S03]  /*22110*/  VIADD R0, R0, UR5 ;  /* 0x0000000500007c36 */ /* 0x000fc60008000000 */
[----:B------:R0:W-:Y:S02]  /*22120*/  @P6 STG.E.U8 desc[UR18][R132.64], R140 ;  /* 0x0000008c84006986 */ /* 0x0001e4000c101112 */
[----:B0-----:R-:W-:-:S04]  /*22130*/  IADD3 R132, P6, PT, R0, R3, RZ ;  /* 0x0000000300847210 */ /* 0x001fc80007fde0ff */
[C---:B------:R-:W-:Y:S01]  /*22140*/  LEA.HI.X.SX32 R133, R0.reuse, R2, 0x1, P6 ;  /* 0x0000000200857211 */ /* 0x040fe200030f0eff */
[----:B------:R-:W-:-:S05]  /*22150*/  VIADD R0, R0, UR5 ;  /* 0x0000000500007c36 */ /* 0x000fca0008000000 */
[----:B------:R-:W-:-:S04]  /*22160*/  IADD3 R162, P6, PT, R0, R3, RZ ;  /* 0x0000000300a27210 */ /* 0x000fc80007fde0ff */
[----:B------:R-:W-:Y:S02]  /*22170*/  LEA.HI.X.SX32 R163, R0, R2, 0x1, P6 ;  /* 0x0000000200a37211 */ /* 0x000fe400030f0eff */
[----:B------:R-:W-:Y:S02]  /*22180*/  ISETP.NE.AND P6, PT, R137, RZ, PT ;  /* 0x000000ff8900720c */ /* 0x000fe40003fc5270 */
[----:B------:R-:W-:Y:S01]  /*22190*/  PRMT R140, R140, 0x9910, RZ ;  /* 0x000099108c8c7816 */ /* 0x000fe200000000ff */
[----:B------:R-:W4:Y:S01]  /*221a0*/  LDL.LU R137, [R1+0xa10] ;  /* 0x000a100001897983 */ /* 0x000f220000300800 */
[----:B------:R-:W-:Y:S02]  /*221b0*/  F2FP.SATFINITE.E5M2.F32.PACK_AB_MERGE_C R12, R13, R12, RZ ;  /* 0x0000000c0d0c723e */ /* 0x000fe400048060ff */
[----:B------:R-:W-:Y:S02]  /*221c0*/  SHF.R.S32.HI R140, RZ, 0x8, R140 ;  /* 0x00000008ff8c7819 */ /* 0x000fe4000001148c */
[----:B------:R-:W-:-:S05]  /*221d0*/  F2FP.SATFINITE.E5M2.F32.PACK_AB_MERGE_C R14, R15, R14, RZ ;  /* 0x0000000e0f0e723e */ /* 0x000fca00048060ff */
[----:B--2---:R0:W-:Y:S04]  /*221e0*/  @P6 STG.E.U8 desc[UR18][R138.64], R140 ;  /* 0x0000008c8a006986 */ /* 0x0041e8000c101112 */
[----:B-----5:R2:W-:Y:S01]  /*221f0*/  @P0 STG.E.U8 desc[UR18][R142.64], R12 ;  /* 0x0000000c8e000986 */ /* 0x0205e2000c101112 */
[----:B------:R-:W-:-:S03]  /*22200*/  ISETP.LT.AND P6, PT, R141, UR15, !P2 ;  /* 0x0000000f8d007c0c */ /* 0x000fc6000d7c1270 */
[----:B0-----:R-:W5:Y:S01]  /*22210*/  LDL.LU.64 R138, [R1+0xa08] ;  /* 0x000a0800018a7983 */ /* 0x001f620000300a00 */
[----:B--2---:R-:W-:-:S03]  /*22220*/  PRMT R12, R12, 0x9910, RZ ;  /* 0x000099100c0c7816 */ /* 0x004fc600000000ff */
[----:B------:R-:W2:Y:S01]  /*22230*/  LDL.LU R140, [R1+0xa04] ;  /* 0x000a0400018c7983 */ /* 0x000ea20000300800 */
[----:B------:R-:W-:-:S03]  /*22240*/  SHF.R.S32.HI R12, RZ, 0x8, R12 ;  /* 0x00000008ff0c7819 */ /* 0x000fc6000001140c */
[----:B------:R-:W2:Y:S04]  /*22250*/  LDL.LU R141, [R1+0xa00] ;  /* 0x000a0000018d7983 */ /* 0x000ea80000300800 */
[----:B------:R-:W2:Y:S04]  /*22260*/  LDL.LU R13, [R1+0x908] ;  /* 0x00090800010d7983 */ /* 0x000ea80000300800 */
[----:B------:R-:W2:Y:S04]  /*22270*/  LDL.LU.64 R142, [R1+0x9f8] ;  /* 0x0009f800018e7983 */ /* 0x000ea80000300a00 */
[----:B------:R0:W-:Y:S04]  /*22280*/  @P3 STG.E.U8 desc[UR18][R144.64], R12 ;  /* 0x0000000c90003986 */ /* 0x0001e8000c101112 */
[----:B------:R0:W-:Y:S01]  /*22290*/  @P1 STG.E.U8 desc[UR18][R164.64], R14 ;  /* 0x0000000ea4001986 */ /* 0x0001e2000c101112 */
[----:B---3--:R-:W-:-:S03]  /*222a0*/  ISETP.LT.AND P0, PT, R146, UR15, !P2 ;  /* 0x0000000f92007c0c */ /* 0x008fc6000d701270 */
[----:B------:R-:W3:Y:S01]  /*222b0*/  LDL.LU R146, [R1+0x9f0] ;  /* 0x0009f00001927983 */ /* 0x000ee20000300800 */
[----:B----4-:R-:W-:-:S03]  /*222c0*/  ISETP.LT.AND P3, PT, R147, UR15, !P2 ;  /* 0x0000000f93007c0c */ /* 0x010fc6000d761270 */
[----:B0-----:R-:W4:Y:S04]  /*222d0*/  LDL.LU.64 R144, [R1+0x9e8] ;  /* 0x0009e80001907983 */ /* 0x001f280000300a00 */
[----:B------:R-:W2:Y:S04]  /*222e0*/  LDL.LU R12, [R1+0x7e4] ;  /* 0x0007e400010c7983 */ /* 0x000ea80000300800 */
[----:B------:R-:W3:Y:S04]  /*222f0*/  LDL.LU R147, [R1+0x9e0] ;  /* 0x0009e00001937983 */ /* 0x000ee80000300800 */
[----:B------:R-:W2:Y:S04]  /*22300*/  LDL.LU R15, [R1+0x904] ;  /* 0x00090400010f7983 */ /* 0x000ea80000300800 */
[----:B------:R-:W2:Y:S01]  /*22310*/  LDL.LU.64 R164, [R1+0x9d8] ;  /* 0x0009d80001a47983 */ /* 0x000ea20000300a00 */
[----:B------:R-:W-:-:S04]  /*22320*/  PRMT R14, R14, 0x9910, RZ ;  /* 0x000099100e0e7816 */ /* 0x000fc800000000ff */
[----:B------:R-:W-:Y:S02]  /*22330*/  SHF.R.S32.HI R14, RZ, 0x8, R14 ;  /* 0x00000008ff0e7819 */ /* 0x000fe4000001140e */
[----:B------:R-:W-:-:S03]  /*22340*/  F2FP.SATFINITE.E5M2.F32.PACK_AB_MERGE_C R16, R17, R16, RZ ;  /* 0x000000101110723e */ /* 0x000fc600048060ff */
[----:B--2---:R0:W-:Y:S04]  /*22350*/  @P5 STG.E.U8 desc[UR18][R164.64], R14 ;  /* 0x0000000ea4005986 */ /* 0x0041e8000c101112 */
[----:B0-----:R-:W2:Y:S04]  /*22360*/  LDL.LU R165, [R1+0x90c] ;  /* 0x00090c0001a57983 */ /* 0x001ea80000300800 */
[----:B------:R-:W2:Y:S01]  /*22370*/  LDL.LU R164, [R1+0x910] ;  /* 0x0009100001a47983 */ /* 0x000ea20000300800 */
[----:B------:R-:W-:-:S03]  /*22380*/  ISETP.LT.AND P1, PT, R15, UR15, !P2 ;  /* 0x0000000f0f007c0c */ /* 0x000fc6000d721270 */
[----:B------:R-:W2:Y:S01]  /*22390*/  LDL.LU R15, [R1+0x8c4] ;  /* 0x0008c400010f7983 */ /* 0x000ea20000300800 */
[----:B------:R-:W-:-:S03]  /*223a0*/  ISETP.LT.AND P5, PT, R13, UR15, !P2 ;  /* 0x0000000f0d007c0c */ /* 0x000fc6000d7a1270 */
[----:B------:R-:W2:Y:S04]  /*223b0*/  LDL.LU R13, [R1+0x8b4] ;  /* 0x0008b400010d7983 */ /* 0x000ea80000300800 */
[----:B---3--:R0:W-:Y:S01]  /*223c0*/  @P4 STG.E.U8 desc[UR18][R146.64], R16 ;  /* 0x0000001092004986 */ /* 0x0081e2000c101112 */
[----:B------:R-:W-:Y:S01]  /*223d0*/  ISETP.LT.AND P4, PT, R12, UR4, !P2 ;  /* 0x000000040c007c0c */ /* 0x000fe2000d781270 */
[----:B------:R-:W2:Y:S02]  /*223e0*/  LDCU UR4, c[0x0][0x39c] ;  /* 0x00007380ff0477ac */ /* 0x000ea40008000800 */
[----:B------:R-:W3:Y:S04]  /*223f0*/  LDL.LU R12, [R1+0x8a8] ;  /* 0x0008a800010c7983 */ /* 0x000ee80000300800 */
[----:B------:R-:W3:Y:S01]  /*22400*/  LDL.LU R14, [R1+0x898] ;  /* 0x00089800010e7983 */ /* 0x000ee20000300800 */
[----:B0-----:R-:W-:-:S03]  /*22410*/  PRMT R16, R16, 0x9910, RZ ;  /* 0x0000991010107816 */ /* 0x001fc600000000ff */
[----:B------:R-:W3:Y:S01]  /*22420*/  LDL.LU R17, [R1+0x914] ;  /* 0x0009140001117983 */ /* 0x000ee20000300800 */
[----:B------:R-:W-:-:S05]  /*22430*/  SHF.R.S32.HI R16, RZ, 0x8, R16 ;  /* 0x00000008ff107819 */ /* 0x000fca0000011410 */
[----:B----4-:R0:W-:Y:S01]  /*22440*/  @P6 STG.E.U8 desc[UR18][R144.64], R16 ;  /* 0x0000001090006986 */ /* 0x0101e2000c101112 */
[----:B------:R-:W-:-:S05]  /*22450*/  F2FP.SATFINITE.E5M2.F32.PACK_AB_MERGE_C R18, R19, R18, RZ ;  /* 0x000000121312723e */ /* 0x000fca00048060ff */
[----:B------:R4:W-:Y:S04]  /*22460*/  @P0 STG.E.U8 desc[UR18][R142.64], R18 ;  /* 0x000000128e000986 */ /* 0x0009e8000c101112 */
[----:B0-----:R-:W3:Y:S01]  /*22470*/  LDL.LU R16, [R1+0x918] ;  /* 0x0009180001107983 */ /* 0x001ee20000300800 */
[----:B----4-:R-:W-:-:S04]  /*22480*/  PRMT R18, R18, 0x9910, RZ ;  /* 0x0000991012127816 */ /* 0x010fc800000000ff */
[----:B------:R-:W-:-:S05]  /*22490*/  SHF.R.S32.HI R18, RZ, 0x8, R18 ;  /* 0x00000008ff127819 */ /* 0x000fca0000011412 */
[----:B------:R-:W-:Y:S01]  /*224a0*/  @P3 STG.E.U8 desc[UR18][R140.64], R18 ;  /* 0x000000128c003986 */ /* 0x000fe2000c101112 */
[----:B------:R-:W-:-:S05]  /*224b0*/  F2FP.SATFINITE.E5M2.F32.PACK_AB_MERGE_C R20, R21, R20, RZ ;  /* 0x000000141514723e */ /* 0x000fca00048060ff */
[----:B-----5:R0:W-:Y:S02]  /*224c0*/  @P1 STG.E.U8 desc[UR18][R138.64], R20 ;  /* 0x000000148a001986 */ /* 0x0201e4000c101112 */
[----:B0-----:R-:W-:-:S04]  /*224d0*/  PRMT R20, R20, 0x9910, RZ ;  /* 0x0000991014147816 */ /* 0x001fc800000000ff */
[----:B------:R-:W-:-:S05]  /*224e0*/  SHF.R.S32.HI R20, RZ, 0x8, R20 ;  /* 0x00000008ff147819 */ /* 0x000fca0000011414 */
[----:B------:R-:W-:Y:S01]  /*224f0*/  @P5 STG.E.U8 desc[UR18][R136.64], R20 ;  /* 0x0000001488005986 */ /* 0x000fe2000c101112 */
[----:B--2---:R-:W-:Y:S01]  /*22500*/  ISETP.LT.AND P6, PT, R165, UR4, !P2 ;  /* 0x00000004a5007c0c */ /* 0x004fe2000d7c1270 */
[----:B------:R-:W0:Y:S02]  /*22510*/  LDCU UR4, c[0x0][0x39c] ;  /* 0x00007380ff0477ac */ /* 0x000e240008000800 */
[----:B0-----:R-:W-:Y:S01]  /*22520*/  ISETP.LT.AND P0, PT, R164, UR4, !P2 ;  /* 0x00000004a4007c0c */ /* 0x001fe2000d701270 */
[----:B------:R-:W0:Y:S02]  /*22530*/  LDCU UR4, c[0x0][0x39c] ;  /* 0x00007380ff0477ac */ /* 0x000e240008000800 */
[----:B0-----:R-:W-:Y:S01]  /*22540*/  ISETP.LT.AND P3, PT, R15, UR4, !P2 ;  /* 0x000000040f007c0c */ /* 0x001fe2000d761270 */
[----:B------:R-:W0:Y:S01]  /*22550*/  LDCU UR4, c[0x0][0x39c] ;  /* 0x00007380ff0477ac */ /* 0x000e220008000800 */
[----:B------:R-:W2:Y:S01]  /*22560*/  LDL.LU R15, [R1+0x91c] ;  /* 0x00091c00010f7983 */ /* 0x000ea20000300800 */
[----:B0-----:R-:W-:Y:S01]  /*22570*/  ISETP.LT.AND P1, PT, R13, UR4, !P2 ;  /* 0x000000040d007c0c */ /* 0x001fe2000d721270 */
[----:B------:R-:W3:Y:S02]  /*22580*/  LDCU UR4, c[0x0][0x39c] ;  /* 0x00007380ff0477ac */ /* 0x000ee40008000800 */
[----:B------:R-:W4:Y:S01]  /*22590*/  LDL.LU R13, [R1+0x920] ;  /* 0x00092000010d7983 */ /* 0x000f220000300800 */
[----:B---3--:R-:W-:Y:S01]  /*225a0*/  ISETP.LT.AND P5, PT, R12, UR4, !P2 ;  /* 0x000000040c007c0c */ /* 0x008fe2000d7a1270 */
[----:B------:R-:W0:Y:S02]  /*225b0*/  LDCU UR4, c[0x0][0x39c] ;  /* 0x00007380ff0477ac */ /* 0x000e240008000800 */
[----:B------:R-:W3:Y:S01]  /*225c0*/  LDL.LU R12, [R1+0x8d0] ;  /* 0x0008d000010c7983 */ /* 0x000ee20000300800 */
[----:B------:R-:W-:-:S05]  /*225d0*/  F2FP.SATFINITE.E5M2.F32.PACK_AB_MERGE_C R22, R23, R22, RZ ;  /* 0x000000161716723e */ /* 0x000fca00048060ff */
[----:B------:R5:W-:Y:S01]  /*225e0*/  @P6 STG.E.U8 desc[UR18][R156.64], R22 ;  /* 0x000000169c006986 */ /* 0x000be2000c101112 */
[----:B0-----:R-:W-:Y:S01]  /*225f0*/  ISETP.LT.AND P6, PT, R14, UR4, !P2 ;  /* 0x000000040e007c0c */ /* 0x001fe2000d7c1270 */
[----:B------:R-:W0:Y:S01]  /*22600*/  LDCU UR4, c[0x0][0x39c] ;  /* 0x00007380ff0477ac */ /* 0x000e220008000800 */
[----:B-----5:R-:W-:Y:S01]  /*22610*/  PRMT R22, R22, 0x9910, RZ ;  /* 0x0000991016167816 */ /* 0x020fe200000000ff */
[----:B------:R-:W5:Y:S03]  /*22620*/  LDL.LU R14, [R1+0x8b8] ;  /* 0x0008b800010e7983 */ /* 0x000f660000300800 */
[----:B------:R-:W-:-:S05]  /*22630*/  SHF.R.S32.HI R22, RZ, 0x8, R22 ;  /* 0x00000008ff167819 */ /* 0x000fca0000011416 */
[----:B------:R-:W-:Y:S01]  /*22640*/  @P0 STG.E.U8 desc[UR18][R154.64], R22 ;  /* 0x000000169a000986 */ /* 0x000fe2000c101112 */
[----:B0-----:R-:W-:Y:S01]  /*22650*/  ISETP.LT.AND P0, PT, R17, UR4, !P2 ;  /* 0x0000000411007c0c */ /* 0x001fe2000d701270 */
[----:B------:R-:W0:Y:S01]  /*22660*/  LDCU UR4, c[0x0][0x39c] ;  /* 0x00007380ff0477ac */ /* 0x000e220008000800 */
[----:B------:R-:W-:-:S05]  /*22670*/  F2FP.SATFINITE.E5M2.F32.PACK_AB_MERGE_C R24, R25, R24, RZ ;  /* 0x000000181918723e */ /* 0x000fca00048060ff */
[----:B------:R0:W-:Y:S02]  /*22680*/  @P3 STG.E.U8 desc[UR18][R4.64], R24 ;  /* 0x0000001804003986 */ /* 0x0001e4000c101112 */
[----:B0-----:R-:W-:Y:S01]  /*22690*/  ISETP.LT.AND P3, PT, R16, UR4, !P2 ;  /* 0x0000000410007c0c */ /* 0x001fe2000d761270 */
[----:B------:R-:W2:Y:S01]  /*226a0*/  LDCU UR4, c[0x0][0x39c] ;  /* 0x00007380ff0477ac */ /* 0x000ea20008000800 */
[----:B------:R-:W-:Y:S01]  /*226b0*/  PRMT R24, R24, 0x9910, RZ ;  /* 0x0000991018187816 */ /* 0x000fe200000000ff */
[----:B------:R-:W5:Y:S03]  /*226c0*/  LDL.LU R5, [R1+0x8b0] ;  /* 0x0008b00001057983 */ /* 0x000f660000300800 */
[----:B------:R-:W-:Y:S01]  /*226d0*/  SHF.R.S32.HI R24, RZ, 0x8, R24 ;  /* 0x00000008ff187819 */ /* 0x000fe20000011418 */
[----:B------:R-:W5:Y:S04]  /*226e0*/  LDL.LU R4, [R1+0x894] ;  /* 0x0008940001047983 */ /* 0x000f680000300800 */
[----:B------:R-:W-:Y:S01]  /*226f0*/  @P1 STG.E.U8 desc[UR18][R6.64], R24 ;  /* 0x0000001806001986 */ /* 0x000fe2000c101112 */
[----:B------:R-:W-:-:S05]  /*22700*/  F2FP.SATFINITE.E5M2.F32.PACK_AB_MERGE_C R26, R27, R26, RZ ;  /* 0x0000001a1b1a723e */ /* 0x000fca00048060ff */
[----:B------:R0:W-:Y:S02]  /*22710*/  @P5 STG.E.U8 desc[UR18][R158.64], R26 ;  /* 0x0000001a9e005986 */ /* 0x0001e4000c101112 */
[----:B0-----:R-:W-:-:S04]  /*22720*/  PRMT R26, R26, 0x9910, RZ ;  /* 0x000099101a1a7816 */ /* 0x001fc800000000ff */
[----:B------:R-:W-:-:S05]  /*22730*/  SHF.R.S32.HI R26, RZ, 0x8, R26 ;  /* 0x00000008ff1a7819 */ /* 0x000fca000001141a */
[----:B------:R-:W-:Y:S01]  /*22740*/  @P6 STG.E.U8 desc[UR18][R152.64], R26 ;  /* 0x0000001a98006986 */ /* 0x000fe2000c101112 */
[----:B--2---:R-:W-:Y:S01]  /*22750*/  ISETP.LT.AND P1, PT, R15, UR4, !P2 ;  /* 0x000000040f007c0c */ /* 0x004fe2000d721270 */
[----:B------:R-:W4:Y:S02]  /*22760*/  LDCU UR4, c[0x0][0x39c] ;  /* 0x00007380ff0477ac */ /* 0x000f240008000800 */
[----:B----4-:R-:W-:Y:S01]  /*22770*/  ISETP.LT.AND P5, PT, R13, UR4, !P2 ;  /* 0x000000040d007c0c */ /* 0x010fe2000d7a1270 */
[----:B------:R-:W3:Y:S01]  /*22780*/  LDCU UR4, c[0x0][0x39c] ;  /* 0x00007380ff0477ac */ /* 0x000ee20008000800 */
[----:B------:R-:W2:Y:S01]  /*22790*/  LDL.LU R13, [R1+0x930] ;  /* 0x00093000010d7983 */ /* 0x000ea20000300800 */
[----:B---3--:R-:W-:Y:S01]  /*227a0*/  ISETP.LT.AND P6, PT, R12, UR4, !P2 ;  /* 0x000000040c007c0c */ /* 0x008fe2000d7c1270 */
[----:B------:R-:W5:Y:S02]  /*227b0*/  LDCU UR4, c[0x0][0x39c] ;  /* 0x00007380ff0477ac */ /* 0x000f640008000800 */
[----:B------:R-:W3:Y:S01]  /*227c0*/  LDL.LU R12, [R1+0x92c] ;  /* 0x00092c00010c7983 */ /* 0x000ee20000300800 */
[----:B------:R-:W-:-:S02]  /*227d0*/  F2FP.SATFINITE.E5M2.F32.PACK_AB_MERGE_C R28, R29, R28, RZ ;  /* 0x0000001c1d1c723e */ /* 0x000fc400048060ff */
[----:B------:R-:W-:Y:S01]  /*227e0*/  F2FP.SATFINITE.E5M2.F32.PACK_AB_MERGE_C R30, R31, R30, RZ ;  /* 0x0000001e1f1e723e */ /* 0x000fe200048060ff */
[----:B------:R-:W4:Y:S04]  /*227f0*/  LDL.LU R7, [R1+0x928] ;  /* 0x0009280001077983 */ /* 0x000f280000300800 */
[----:B------:R0:W-:Y:S04]  /*22800*/  @P0 STG.E.U8 desc[UR18][R150.64], R28 ;  /* 0x0000001c96000986 */ /* 0x0001e8000c101112 */
[----:B------:R-:W2:Y:S01]  /*22810*/  LDL.LU R6, [R1+0x924] ;  /* 0x0009240001067983 */ /* 0x000ea20000300800 */
[----:B-----5:R-:W-:Y:S01]  /*22820*/  ISETP.LT.AND P0, PT, R14, UR4, !P2 ;  /* 0x000000040e007c0c */ /* 0x020fe2000d701270 */
[----:B------:R-:W5:Y:S01]  /*22830*/  LDCU UR4, c[0x0][0x39c] ;  /* 0x00007380ff0477ac */ /* 0x000f620008000800 */
[----:B0-----:R-:W-:-:S04]  /*22840*/  PRMT R28, R28, 0x9910, RZ ;  /* 0x000099101c1c7816 */ /* 0x001fc800000000ff */
[----:B------:R-:W-:-:S05]  /*22850*/  SHF.R.S32.HI R28, RZ, 0x8, R28 ;  /* 0x00000008ff1c7819 */ /* 0x000fca000001141c */
[----:B------:R-:W-:Y:S04]  /*22860*/  @P3 STG.E.U8 desc[UR18][R8.64], R28 ;  /* 0x0000001c08003986 */ /* 0x000fe8000c101112 */
[----:B------:R0:W-:Y:S01]  /*22870*/  @P1 STG.E.U8 desc[UR18][R160.64], R30 ;  /* 0x0000001ea0001986 */ /* 0x0001e2000c101112 */
[----:B------:R-:W-:Y:S02]  /*22880*/  F2FP.SATFINITE.E5M2.F32.PACK_AB_MERGE_C R32, R33, R32, RZ ;  /* 0x000000202120723e */ /* 0x000fe400048060ff */
[----:B0-----:R-:W-:Y:S02]  /*22890*/  PRMT R30, R30, 0x9910, RZ ;  /* 0x000099101e1e7816 */ /* 0x001fe400000000ff */
[----:B-----5:R-:W-:-:S03]  /*228a0*/  ISETP.LT.AND P3, PT, R5, UR4, !P2 ;  /* 0x0000000405007c0c */ /* 0x020fc6000d761270 */
[----:B------:R-:W-:Y:S01]  /*228b0*/  IMAD.MOV.U32 R5, RZ, RZ, R30 ;  /* 0x000000ffff057224 */ /* 0x000fe200078e001e */
[----:B------:R-:W0:Y:S04]  /*228c0*/  LDCU UR4, c[0x0][0x39c] ;  /* 0x00007380ff0477ac */ /* 0x000e280008000800 */
[----:B------:R-:W-:-:S05]  /*228d0*/  SHF.R.S32.HI R5, RZ, 0x8, R5 ;  /* 0x00000008ff057819 */ /* 0x000fca0000011405 */
[----:B------:R5:W-:Y:S04]  /*228e0*/  @P5 STG.E.U8 desc[UR18][R134.64], R5 ;  /* 0x0000000586005986 */ /* 0x000be8000c101112 */
[----:B------:R-:W-:Y:S01]  /*228f0*/  @P6 STG.E.U8 desc[UR18][R148.64], R32 ;  /* 0x0000002094006986 */ /* 0x000fe2000c101112 */
[----:B---3--:R-:W-:Y:S02]  /*22900*/  ISETP.LT.AND P6, PT, R12, UR6, !P2 ;  /* 0x000000060c007c0c */ /* 0x008fe4000d7c1270 */
[----:B------:R-:W-:Y:S01]  /*22910*/  F2FP.SATFINITE.E5M2.F32.PACK_AB_MERGE_C R34, R35, R34, RZ ;  /* 0x000000222322723e */ /* 0x000fe200048060ff */
[----:B------:R-:W3:Y:S01]  /*22920*/  LDL.LU R12, [R1+0x8c0] ;  /* 0x0008c000010c7983 */ /* 0x000ee20000300800 */
[----:B0-----:R-:W-:Y:S01]  /*22930*/  ISETP.LT.AND P1, PT, R4, UR4, !P2 ;  /* 0x0000000404007c0c */ /* 0x001fe2000d721270 */
[----:B------:R-:W2:Y:S01]  /*22940*/  LDCU UR4, c[0x0][0x39c] ;  /* 0x00007380ff0477ac */ /* 0x000ea20008000800 */
[----:B------:R-:W-:Y:S01]  /*22950*/  PRMT R4, R32, 0x9910, RZ ;  /* 0x0000991020047816 */ /* 0x000fe200000000ff */
[----:B------:R-:W-:Y:S01]  /*22960*/  VIADD R0, R0, UR5 ;  /* 0x0000000500007c36 */ /* 0x000fe20008000000 */
[----:B------:R-:W-:Y:S01]  /*22970*/  F2FP.SATFINITE.E5M2.F32.PACK_AB_MERGE_C R36, R37, R36, RZ ;  /* 0x000000242524723e */ /* 0x000fe200048060ff */
[----:B------:R-:W0:Y:S01]  /*22980*/  LDCU UR6, c[0x0][0x39c] ;  /* 0x00007380ff0677ac */ /* 0x000e220008000800 */
[----:B------:R-:W-:-:S02]  /*22990*/  SHF.R.S32.HI R4, RZ, 0x8, R4 ;  /* 0x00000008ff047819 */ /* 0x000fc40000011404 */
[----:B-----5:R-:W-:-:S03]  /*229a0*/  PRMT R5, R34, 0x9910, RZ ;  /* 0x0000991022057816 */ /* 0x020fc600000000ff */
[----:B------:R5:W-:Y:S01]  /*229b0*/  @P0 STG.E.U8 desc[UR18][R10.64], R4 ;  /* 0x000000040a000986 */ /* 0x000be2000c101112 */
[----:B------:R-:W-:Y:S01]  /*229c0*/  SHF.R.S32.HI R5, RZ, 0x8, R5 ;  /* 0x00000008ff057819 */ /* 0x000fe20000011405 */
[C---:B------:R-:W-:Y:S02]  /*229d0*/  VIADD R8, R0.reuse, UR5 ;  /* 0x0000000500087c36 */ /* 0x040fe40008000000 */
[----:B------:R-:W-:Y:S04]  /*229e0*/  @P3 STG.E.U8 desc[UR18][R132.64], R34 ;  /* 0x0000002284003986 */ /* 0x000fe8000c101112 */
[----:B-----5:R-:W0:Y:S01]  /*229f0*/  LDL.LU R11, [R1+0x8ac] ;  /* 0x0008ac00010b7983 */ /* 0x020e220000300800 */
[----:B--2---:R-:W-:Y:S01]  /*22a00*/  ISETP.LT.AND P5, PT, R13, UR4, !P2 ;  /* 0x000000040d007c0c */ /* 0x004fe2000d7a1270 */
[----:B------:R-:W3:Y:S02]  /*22a10*/  LDCU UR4, c[0x0][0x39c] ;  /* 0x00007380ff0477ac */ /* 0x000ee40008000800 */
[----:B------:R2:W-:Y:S01]  /*22a20*/  @P1 STG.E.U8 desc[UR18][R162.64], R5 ;  /* 0x00000005a2001986 */ /* 0x0005e2000c101112 */
[----:B------:R-:W-:-:S02]  /*22a30*/  IADD3 R4, P1, PT, R0, R3, RZ ;  /* 0x0000000300047210 */ /* 0x000fc40007f3e0ff */
[----:B----4-:R-:W-:Y:S01]  /*22a40*/  ISETP.LT.AND P0, PT, R7, UR7, !P2 ;  /* 0x0000000707007c0c */ /* 0x010fe2000d701270 */
[----:B------:R-:W4:Y:S01]  /*22a50*/  LDL.LU R10, [R1+0x890] ;  /* 0x00089000010a7983 */ /* 0x000f220000300800 */
[----:B------:R-:W-:Y:S01]  /*22a60*/  ISETP.LT.AND P3, PT, R6, UR9, !P2 ;  /* 0x0000000906007c0c */ /* 0x000fe2000d761270 */
[----:B------:R-:W4:Y:S01]  /*22a70*/  LDCU UR7, c[0x0][0x39c] ;  /* 0x00007380ff0777ac */ /* 0x000f220008000800 */
[----:B------:R-:W-:Y:S01]  /*22a80*/  PRMT R7, R36, 0x9910, RZ ;  /* 0x0000991024077816 */ /* 0x000fe200000000ff */
[----:B------:R-:W5:Y:S01]  /*22a90*/  LDL.LU R13, [R1+0x884] ;  /* 0x00088400010d7983 */ /* 0x000f620000300800 */
[----:B------:R-:W-:Y:S01]  /*22aa0*/  F2FP.SATFINITE.E5M2.F32.PACK_AB_MERGE_C R38, R39, R38, RZ ;  /* 0x000000262726723e */ /* 0x000fe200048060ff */
[----:B------:R-:W5:Y:S01]  /*22ab0*/  LDCU UR9, c[0x0][0x39c] ;  /* 0x00007380ff0977ac */ /* 0x000f620008000800 */
[----:B--2---:R-:W-:Y:S01]  /*22ac0*/  LEA.HI.X.SX32 R5, R0, R2, 0x1, P1 ;  /* 0x0000000200057211 */ /* 0x004fe200008f0eff */
[----:B------:R-:W1:Y:S01]  /*22ad0*/  LDL.LU R9, [R1+0x934] ;  /* 0x0009340001097983 */ /* 0x000e620000300800 */
[----:B------:R-:W-:-:S02]  /*22ae0*/  IADD3 R6, P1, PT, R8, R3, RZ ;  /* 0x0000000308067210 */ /* 0x000fc40007f3e0ff */
[----:B------:R-:W-:Y:S02]  /*22af0*/  SHF.R.S32.HI R0, RZ, 0x8, R7 ;  /* 0x00000008ff007819 */ /* 0x000fe40000011407 */
[C---:B------:R-:W-:Y:S01]  /*22b00*/  LEA.HI.X.SX32 R7, R8.reuse, R2, 0x1, P1 ;  /* 0x0000000208077211 */ /* 0x040fe200008f0eff */
[----:B------:R-:W-:Y:S01]  /*22b10*/  VIADD R8, R8, UR5 ;  /* 0x0000000508087c36 */ /* 0x000fe20008000000 */
[----:B------:R2:W-:Y:S04]  /*22b20*/  @P5 STG.E.U8 desc[UR18][R4.64], R36 ;  /* 0x0000002404005986 */ /* 0x0005e8000c101112 */
[----:B--2---:R-:W-:-:S04]  /*22b30*/  IADD3 R4, P1, PT, R8, R3, RZ ;  /* 0x0000000308047210 */ /* 0x004fc80007f3e0ff */
[----:B------:R-:W-:Y:S02]  /*22b40*/  LEA.HI.X.SX32 R5, R8, R2, 0x1, P1 ;  /* 0x0000000208057211 */ /* 0x000fe400008f0eff */
[----:B---3--:R-:W-:Y:S01]  /*22b50*/  ISETP.LT.AND P1, PT, R12, UR4, !P2 ;  /* 0x000000040c007c0c */ /* 0x008fe2000d721270 */
[----:B------:R2:W-:Y:S01]  /*22b60*/  @P6 STG.E.U8 desc[UR18][R6.64], R0 ;  /* 0x0000000006006986 */ /* 0x0005e2000c101112 */
[----:B------:R-:W3:Y:S03]  /*22b70*/  LDCU UR4, c[0x0][0x39c] ;  /* 0x00007380ff0477ac */ /* 0x000ee60008000800 */
[----:B------:R-:W3:Y:S01]  /*22b80*/  LDL.LU R12, [R1+0x938] ;  /* 0x00093800010c7983 */ /* 0x000ee20000300800 */
[----:B--2---:R-:W-:Y:S01]  /*22b90*/  VIADD R0, R8, UR5 ;  /* 0x0000000508007c36 */ /* 0x004fe20008000000 */
[----:B------:R-:W-:-:S04]  /*22ba0*/  PRMT R7, R38, 0x9910, RZ ;  /* 0x0000991026077816 */ /* 0x000fc800000000ff */
[CC--:B------:R-:W-:Y:S02]  /*22bb0*/  IADD3 R6, P6, PT, R0.reuse, R3.reuse, RZ ;  /* 0x0000000300067210 */ /* 0x0c0fe40007fde0ff */
[----:B------:R-:W-:Y:S02]  /*22bc0*/  SHF.R.S32.HI R8, RZ, 0x8, R7 ;  /* 0x00000008ff087819 */ /* 0x000fe40000011407 */
[C---:B------:R-:W-:Y:S02]  /*22bd0*/  LEA.HI.X.SX32 R7, R0.reuse, R2, 0x1, P6 ;  /* 0x0000000200077211 */ /* 0x040fe400030f0eff */
[----:B0-----:R-:W-:Y:S01]  /*22be0*/  ISETP.LT.AND P5, PT, R11, UR6, !P2 ;  /* 0x000000060b007c0c */ /* 0x001fe2000d7a1270 */
[----:B------:R-:W-:Y:S01]  /*22bf0*/  VIADD R0, R0, UR5 ;  /* 0x0000000500007c36 */ /* 0x000fe20008000000 */
[----:B------:R-:W2:Y:S01]  /*22c00*/  LDL.LU R11, [R1+0x940] ;  /* 0x00094000010b7983 */ /* 0x000ea20000300800 */
[----:B------:R-:W-:Y:S01]  /*22c10*/  F2FP.SATFINITE.E5M2.F32.PACK_AB_MERGE_C R40, R41, R40, RZ ;  /* 0x000000282928723e */ /* 0x000fe200048060ff */
[----:B------:R-:W2:Y:S02]  /*22c20*/  LDCU UR6, c[0x0][0x39c] ;  /* 0x00007380ff0677ac */ /* 0x000ea40008000800 */
[----:B------:R0:W-:Y:S04]  /*22c30*/  @P0 STG.E.U8 desc[UR18][R4.64], R38 ;  /* 0x0000002604000986 */ /* 0x0001e8000c101112 */
[----:B------:R1:W-:Y:S01]  /*22c40*/  @P3 STG.E.U8 desc[UR18][R6.64], R8 ;  /* 0x0000000806003986 */ /* 0x0003e2000c101112 */
[----:B0-----:R-:W-:-:S04]  /*22c50*/  IADD3 R4, P6, PT, R0, R3, RZ ;  /* 0x0000000300047210 */ /* 0x001fc80007fde0ff */
[C---:B------:R-:W-:Y:S01]  /*22c60*/  LEA.HI.X.SX32 R5, R0.reuse, R2, 0x1, P6 ;  /* 0x0000000200057211 */ /* 0x040fe200030f0eff */
[----:B------:R-:W-:Y:S01]  /*22c70*/  VIADD R0, R0, UR5 ;  /* 0x0000000500007c36 */ /* 0x000fe20008000000 */
[----:B-1----:R-:W-:-:S03]  /*22c80*/  PRMT R6, R40, 0x9910, RZ ;  /* 0x0000991028067816 */ /* 0x002fc600000000ff */
[----:B------:R0:W-:Y:S01]  /*22c90*/  @P1 STG.E.U8 desc[UR18][R4.64], R40 ;  /* 0x0000002804001986 */ /* 0x0001e2000c101112 */
[----:B------:R-:W-:Y:S01]  /*22ca0*/  VIADD R7, R0, UR5 ;  /* 0x0000000500077c36 */ /* 0x000fe20008000000 */
[----:B------:R-:W-:Y:S02]  /*22cb0*/  SHF.R.S32.HI R8, RZ, 0x8, R6 ;  /* 0x00000008ff087819 */ /* 0x000fe40000011406 */
[----:B----4-:R-:W-:Y:S01]  /*22cc0*/  ISETP.LT.AND P0, PT, R10, UR7, !P2 ;  /* 0x000000070a007c0c */ /* 0x010fe2000d701270 */
[----:B------:R-:W1:Y:S01]  /*22cd0*/  LDCU UR7, c[0x0][0x39c] ;  /* 0x00007380ff0777ac */ /* 0x000e620008000800 */
[----:B------:R-:W1:Y:S01]  /*22ce0*/  LDL.LU R10, [R1+0x93c] ;  /* 0x00093c00010a7983 */ /* 0x000e620000300800 */
[----:B0-----:R-:W-:-:S04]  /*22cf0*/  IADD3 R4, P1, PT, R0, R3, RZ ;  /* 0x0000000300047210 */ /* 0x001fc80007f3e0ff */
[----:B------:R-:W-:Y:S02]  /*22d00*/  LEA.HI.X.SX32 R5, R0, R2, 0x1, P1 ;  /* 0x0000000200057211 */ /* 0x000fe400008f0eff */
[C---:B------:R-:W-:Y:S01]  /*22d10*/  IADD3 R6, P1, PT, R7.reuse, R3, RZ ;  /* 0x0000000307067210 */ /* 0x040fe20007f3e0ff */
[----:B------:R-:W-:-:S03]  /*22d20*/  VIADD R0, R7, UR5 ;  /* 0x0000000507007c36 */ /* 0x000fc60008000000 */
[----:B------:R-:W-:Y:S02]  /*22d30*/  LEA.HI.X.SX32 R7, R7, R2, 0x1, P1 ;  /* 0x0000000207077211 */ /* 0x000fe400008f0eff */
[----:B---3--:R-:W-:Y:S02]  /*22d40*/  ISETP.LT.AND P1, PT, R12, UR4, !P2 ;  /* 0x000000040c007c0c */ /* 0x008fe4000d721270 */
[----:B-----5:R-:W-:Y:S01]  /*22d50*/  ISETP.LT.AND P3, PT, R13, UR9, !P2 ;  /* 0x000000090d007c0c */ /* 0x020fe2000d761270 */
[----:B------:R-:W3:Y:S01]  /*22d60*/  LDL.LU R12, [R1+0x8cc] ;  /* 0x0008cc00010c7983 */ /* 0x000ee20000300800 */
[----:B------:R-:W-:Y:S01]  /*22d70*/  F2FP.SATFINITE.E5M2.F32.PACK_AB_MERGE_C R42, R43, R42, RZ ;  /* 0x0000002a2b2a723e */ /* 0x000fe200048060ff */
[----:B------:R-:W3:Y:S01]  /*22d80*/  LDCU UR4, c[0x0][0x39c] ;  /* 0x00007380ff0477ac */ /* 0x000ee20008000800 */
[----:B------:R-:W-:Y:S01]  /*22d90*/  ISETP.LT.AND P6, PT, R9, UR10, !P2 ;  /* 0x0000000a09007c0c */ /* 0x000fe2000d7c1270 */
[----:B------:R0:W-:Y:S01]  /*22da0*/  @P5 STG.E.U8 desc[UR18][R4.64], R8 ;  /* 0x0000000804005986 */ /* 0x0001e2000c101112 */
[----:B------:R-:W-:Y:S01]  /*22db0*/  PRMT R9, R42, 0x9910, RZ ;  /* 0x000099102a097816 */ /* 0x000fe200000000ff */
[----:B------:R-:W4:Y:S02]  /*22dc0*/  LDCU UR10, c[0x0][0x39c] ;  /* 0x00007380ff0a77ac */ /* 0x000f240008000800 */
[----:B------:R5:W-:Y:S01]  /*22dd0*/  @P0 STG.E.U8 desc[UR18][R6.64], R42 ;  /* 0x0000002a06000986 */ /* 0x000be2000c101112 */
[----:B------:R-:W-:Y:S01]  /*22de0*/  SHF.R.S32.HI R9, RZ, 0x8, R9 ;  /* 0x00000008ff097819 */ /* 0x000fe20000011409 */
[----:B------:R-:W1:Y:S01]  /*22df0*/  LDCU UR9, c[0x0][0x39c] ;  /* 0x00007380ff0977ac */ /* 0x000e620008000800 */
[----:B0-----:R-:W-:-:S02]  /*22e00*/  IADD3 R4, P5, PT, R0, R3, RZ ;  /* 0x0000000300047210 */ /* 0x001fc40007fbe0ff */
[----:B--2---:R-:W-:Y:S01]  /*22e10*/  ISETP.LT.AND P0, PT, R11, UR6, !P2 ;  /* 0x000000060b007c0c */ /* 0x004fe2000d701270 */
[----:B------:R-:W0:Y:S01]  /*22e20*/  LDCU UR6, c[0x0][0x39c] ;  /* 0x00007380ff0677ac */ /* 0x000e220008000800 */
[----:B------:R-:W0:Y:S01]  /*22e30*/  LDL.LU R11, [R1+0x8bc] ;  /* 0x0008bc00010b7983 */ /* 0x000e220000300800 */
[C---:B------:R-:W-:Y:S01]  /*22e40*/  LEA.HI.X.SX32 R5, R0.reuse, R2, 0x1, P5 ;  /* 0x0000000200057211 */ /* 0x040fe200028f0eff */
[----:B------:R-:W-:Y:S01]  /*22e50*/  VIADD R0, R0, UR5 ;  /* 0x0000000500007c36 */ /* 0x000fe20008000000 */
[----:B------:R-:W-:-:S03]  /*22e60*/  F2FP.SATFINITE.E5M2.F32.PACK_AB_MERGE_C R44, R45, R44, RZ ;  /* 0x0000002c2d2c723e */ /* 0x000fc600048060ff */
[----:B------:R2:W-:Y:S01]  /*22e70*/  @P3 STG.E.U8 desc[UR18][R4.64], R9 ;  /* 0x0000000904003986 */ /* 0x0005e2000c101112 */
[----:B------:R-:W-:Y:S01]  /*22e80*/  VIADD R8, R0, UR5 ;  /* 0x0000000500087c36 */ /* 0x000fe20008000000 */
[----:B-----5:R-:W-:Y:S02]  /*22e90*/  PRMT R7, R44, 0x9910, RZ ;  /* 0x000099102c077816 */ /* 0x020fe400000000ff */
[----:B--2---:R-:W-:-:S04]  /*22ea0*/  IADD3 R4, P3, PT, R0, R3, RZ ;  /* 0x0000000300047210 */ /* 0x004fc80007f7e0ff */
[-C--:B------:R-:W-:Y:S02]  /*22eb0*/  LEA.HI.X.SX32 R5, R0, R2.reuse, 0x1, P3 ;  /* 0x0000000200057211 */ /* 0x080fe400018f0eff */
[CC--:B------:R-:W-:Y:S02]  /*22ec0*/  IADD3 R6, P3, PT, R8.reuse, R3.reuse, RZ ;  /* 0x0000000308067210 */ /* 0x0c0fe40007f7e0ff */
[----:B------:R-:W-:Y:S02]  /*22ed0*/  SHF.R.S32.HI R0, RZ, 0x8, R7 ;  /* 0x00000008ff007819 */ /* 0x000fe40000011407 */
[C---:B------:R-:W-:Y:S01]  /*22ee0*/  LEA.HI.X.SX32 R7, R8.reuse, R2, 0x1, P3 ;  /* 0x0000000208077211 */ /* 0x040fe200018f0eff */
[----:B------:R-:W-:Y:S01]  /*22ef0*/  VIADD R8, R8, UR5 ;  /* 0x0000000508087c36 */ /* 0x000fe20008000000 */
[----:B------:R2:W-:Y:S01]  /*22f00*/  @P6 STG.E.U8 desc[UR18][R4.64], R44 ;  /* 0x0000002c04006986 */ /* 0x0005e2000c101112 */
[----:B-1----:R-:W-:Y:S01]  /*22f10*/  ISETP.LT.AND P5, PT, R10, UR7, !P2 ;  /* 0x000000070a007c0c */ /* 0x002fe2000d7a1270 */
[----:B------:R-:W1:Y:S02]  /*22f20*/  LDCU UR7, c[0x0][0x39c] ;  /* 0x00007380ff0777ac */ /* 0x000e640008000800 */
[----:B------:R5:W-:Y:S04]  /*22f30*/  @P1 STG.E.U8 desc[UR18][R6.64], R0 ;  /* 0x0000000006001986 */ /* 0x000be8000c101112 */
[----:B------:R-:W1:Y:S01]  /*22f40*/  LDL.LU R10, [R1+0x8a0] ;  /* 0x0008a000010a7983 */ /* 0x000e620000300800 */
[----:B--2---:R-:W-:-:S03]  /*22f50*/  IADD3 R4, P1, PT, R8, R3, RZ ;  /* 0x0000000308047210 */ /* 0x004fc60007f3e0ff */
[----:B------:R-:W2:Y:S01]  /*22f60*/  LDL.LU R14, [R1+0x89c] ;  /* 0x00089c00010e7983 */ /* 0x000ea20000300800 */
[----:B------:R-:W-:-:S03]  /*22f70*/  LEA.HI.X.SX32 R5, R8, R2, 0x1, P1 ;  /* 0x0000000208057211 */ /* 0x000fc600008f0eff */
[----:B------:R-:W4:Y:S01]  /*22f80*/  LDL.LU R13, [R1+0x944] ;  /* 0x00094400010d7983 */ /* 0x000f220000300800 */
[----:B---3--:R-:W-:Y:S01]  /*22f90*/  ISETP.LT.AND P1, PT, R12, UR4, !P2 ;  /* 0x000000040c007c0c */ /* 0x008fe2000d721270 */
[----:B-----5:R-:W-:Y:S02]  /*22fa0*/  VIADD R0, R8, UR5 ;  /* 0x0000000508007c36 */ /* 0x020fe40008000000 */
[----:B------:R-:W3:Y:S01]  /*22fb0*/  LDL.LU R12, [R1+0x948] ;  /* 0x00094800010c7983 */ /* 0x000ee20000300800 */
[----:B------:R-:W-:Y:S01]  /*22fc0*/  F2FP.SATFINITE.E5M2.F32.PACK_AB_MERGE_C R46, R47, R46, RZ ;  /* 0x0000002e2f2e723e */ /* 0x000fe200048060ff */
[----:B------:R-:W3:Y:S01]  /*22fd0*/  LDCU UR4, c[0x0][0x39c] ;  /* 0x00007380ff0477ac */ /* 0x000ee20008000800 */
[----:B------:R-:W-:Y:S02]  /*22fe0*/  IADD3 R6, P6, PT, R0, R3, RZ ;  /* 0x0000000300067210 */ /* 0x000fe40007fde0ff */
[----:B------:R-:W-:-:S04]  /*22ff0*/  PRMT R7, R46, 0x9910, RZ ;  /* 0x000099102e077816 */ /* 0x000fc800000000ff */
[----:B------:R-:W-:Y:S02]  /*23000*/  SHF.R.S32.HI R8, RZ, 0x8, R7 ;  /* 0x00000008ff087819 */ /* 0x000fe40000011407 */
[C---:B------:R-:W-:Y:S01]  /*23010*/  LEA.HI.X.SX32 R7, R0.reuse, R2, 0x1, P6 ;  /* 0x0000000200077211 */ /* 0x040fe200030f0eff */
[----:B------:R-:W-:Y:S01]  /*23020*/  VIADD R0, R0, UR5 ;  /* 0x0000000500007c36 */ /* 0x000fe20008000000 */
[----:B0-----:R-:W-:Y:S01]  /*23030*/  ISETP.LT.AND P3, PT, R11, UR6, !P2 ;  /* 0x000000060b007c0c */ /* 0x001fe2000d761270 */
[----:B------:R0:W-:Y:S01]  /*23040*/  @P0 STG.E.U8 desc[UR18][R4.64], R46 ;  /* 0x0000002e04000986 */ /* 0x0001e2000c101112 */
[----:B------:R-:W-:Y:S01]  /*23050*/  F2FP.SATFINITE.E5M2.F32.PACK_AB_MERGE_C R48, R49, R48, RZ ;  /* 0x000000303130723e */ /* 0x000fe200048060ff */
[----:B------:R-:W5:Y:S02]  /*23060*/  LDCU UR6, c[0x0][0x39c] ;  /* 0x00007380ff0677ac */ /* 0x000f640008000800 */
[----:B------:R-:W5:Y:S01]  /*23070*/  LDL.LU R11, [R1+0x950] ;  /* 0x00095000010b7983 */ /* 0x000f620000300800 */
[----:B0-----:R-:W-:-:S04]  /*23080*/  IADD3 R4, P6, PT, R0, R3, RZ ;  /* 0x0000000300047210 */ /* 0x001fc80007fde0ff */
[C---:B------:R-:W-:Y:S01]  /*23090*/  LEA.HI.X.SX32 R5, R0.reuse, R2, 0x1, P6 ;  /* 0x0000000200057211 */ /* 0x040fe200030f0eff */
[----:B------:R-:W-:Y:S01]  /*230a0*/  VIADD R0, R0, UR5 ;  /* 0x0000000500007c36 */ /* 0x000fe20008000000 */
[----:B------:R0:W-:Y:S04]  /*230b0*/  @P5 STG.E.U8 desc[UR18][R6.64], R8 ;  /* 0x0000000806005986 */ /* 0x0001e8000c101112 */
[----:B------:R1:W-:Y:S01]  /*230c0*/  @P1 STG.E.U8 desc[UR18][R4.64], R48 ;  /* 0x0000003004001986 */ /* 0x0003e2000c101112 */
[----:B0-----:R-:W-:Y:S01]  /*230d0*/  PRMT R6, R48, 0x9910, RZ ;  /* 0x0000991030067816 */ /* 0x001fe200000000ff */
[C---:B------:R-:W-:Y:S01]  /*230e0*/  VIADD R7, R0.reuse, UR5 ;  /* 0x0000000500077c36 */ /* 0x040fe20008000000 */
[----:B-1----:R-:W-:Y:S02]  /*230f0*/  IADD3 R4, P1, PT, R0, R3, RZ ;  /* 0x0000000300047210 */ /* 0x002fe40007f3e0ff */
[----:B------:R-:W-:-:S02]  /*23100*/  SHF.R.S32.HI R8, RZ, 0x8, R6 ;  /* 0x00000008ff087819 */ /* 0x000fc40000011406 */
[-C--:B------:R-:W-:Y:S02]  /*23110*/  LEA.HI.X.SX32 R5, R0, R2.reuse, 0x1, P1 ;  /* 0x0000000200057211 */ /* 0x080fe400008f0eff */
[C---:B------:R-:W-:Y:S01]  /*23120*/  IADD3 R6, P1, PT, R7.reuse, R3, RZ ;  /* 0x0000000307067210 */ /* 0x040fe20007f3e0ff */
[----:B------:R-:W-:Y:S01]  /*23130*/  VIADD R0, R7, UR5 ;  /* 0x0000000507007c36 */ /* 0x000fe20008000000 */
[----:B------:R-:W-:Y:S02]  /*23140*/  ISETP.LT.AND P0, PT, R10, UR7, !P2 ;  /* 0x000000070a007c0c */ /* 0x000fe4000d701270 */
[----:B----4-:R-:W-:Y:S01]  /*23150*/  ISETP.LT.AND P6, PT, R13, UR10, !P2 ;  /* 0x0000000a0d007c0c */ /* 0x010fe2000d7c1270 */
[----:B------:R-:W4:Y:S01]  /*23160*/  LDL.LU R10, [R1+0x94c] ;  /* 0x00094c00010a7983 */ /* 0x000f220000300800 */
[----:B------:R-:W-:Y:S01]  /*23170*/  LEA.HI.X.SX32 R7, R7, R2, 0x1, P1 ;  /* 0x0000000207077211 */ /* 0x000fe200008f0eff */
[----:B------:R-:W4:Y:S02]  /*23180*/  LDCU UR7, c[0x0][0x39c] ;  /* 0x00007380ff0777ac */ /* 0x000f240008000800 */
[----:B------:R-:W4:Y:S01]  /*23190*/  LDL.LU R13, [R1+0x8c8] ;  /* 0x0008c800010d7983 */ /* 0x000f220000300800 */
[----:B--2---:R-:W-:Y:S01]  /*231a0*/  ISETP.LT.AND P5, PT, R14, UR9, !P2 ;  /* 0x000000090e007c0c */ /* 0x004fe2000d7a1270 */
[----:B------:R-:W0:Y:S01]  /*231b0*/  LDCU UR9, c[0x0][0x39c] ;  /* 0x00007380ff0977ac */ /* 0x000e220008000800 */
[----:B------:R-:W-:Y:S01]  /*231c0*/  F2FP.SATFINITE.E5M2.F32.PACK_AB_MERGE_C R50, R51, R50, RZ ;  /* 0x000000323332723e */ /* 0x000fe200048060ff */
[----:B------:R1:W-:Y:S01]  /*231d0*/  @P3 STG.E.U8 desc[UR18][R4.64], R8 ;  /* 0x0000000804003986 */ /* 0x0003e2000c101112 */
[----:B------:R-:W-:Y:S01]  /*231e0*/  F2FP.SATFINITE.E5M2.F32.PACK_AB_MERGE_C R53, R53, R52, RZ ;  /* 0x000000343535723e */ /* 0x000fe200048060ff */
[----:B------:R-:W2:Y:S01]  /*231f0*/  LDCU UR10, c[0x0][0x39c] ;  /* 0x00007380ff0a77ac */ /* 0x000ea20008000800 */
[----:B---3--:R-:W-:-:S02]  /*23200*/  ISETP.LT.AND P1, PT, R12, UR4, !P2 ;  /* 0x000000040c007c0c */ /* 0x008fc4000d721270 */
[----:B------:R-:W-:Y:S01]  /*23210*/  PRMT R9, R50, 0x9910, RZ ;  /* 0x0000991032097816 */ /* 0x000fe200000000ff */
[----:B------:R-:W3:Y:S01]  /*23220*/  LDL.LU R12, [R1+0x880] ;  /* 0x00088000010c7983 */ /* 0x000ee20000300800 */
[C---:B-1----:R-:W-:Y:S01]  /*23230*/  IADD3 R4, P3, PT, R0.reuse, R3, RZ ;  /* 0x0000000300047210 */ /* 0x042fe20007f7e0ff */
[----:B------:R-:W4:Y:S02]  /*23240*/  LDCU UR4, c[0x0][0x39c] ;  /* 0x00007380ff0477ac */ /* 0x000f240008000800 */
[----:B------:R1:W-:Y:S01]  /*23250*/  @P0 STG.E.U8 desc[UR18][R6.64], R50 ;  /* 0x0000003206000986 */ /* 0x0003e2000c101112 */
[C---:B------:R-:W-:Y:S02]  /*23260*/  LEA.HI.X.SX32 R5, R0.reuse, R2, 0x1, P3 ;  /* 0x0000000200057211 */ /* 0x040fe400018f0eff */
[----:B------:R-:W-:Y:S01]  /*23270*/  PRMT R8, R53, 0x9910, RZ ;  /* 0x0000991035087816 */ /* 0x000fe200000000ff */
[----:B------:R-:W2:Y:S04]  /*23280*/  LDL.LU R16, [R1+0x87c] ;  /* 0x00087c0001107983 */ /* 0x000ea80000300800 */
[----:B------:R-:W0:Y:S01]  /*23290*/  LDL.LU R15, [R1+0x878] ;  /* 0x00087800010f7983 */ /* 0x000e220000300800 */
[----:B-----5:R-:W-:Y:S01]  /*232a0*/  ISETP.LT.AND P0, PT, R11, UR6, !P2 ;  /* 0x000000060b007c0c */ /* 0x020fe2000d701270 */
[----:B-1----:R-:W-:Y:S01]  /*232b0*/  IMAD.MOV.U32 R7, RZ, RZ, R8 ;  /* 0x000000ffff077224 */ /* 0x002fe200078e0008 */
[----:B------:R-:W-:Y:S01]  /*232c0*/  SHF.R.S32.HI R11, RZ, 0x8, R9 ;  /* 0x00000008ff0b7819 */ /* 0x000fe20000011409 */
[----:B------:R-:W-:Y:S01]  /*232d0*/  VIADD R9, R0, UR5 ;  /* 0x0000000500097c36 */ /* 0x000fe20008000000 */
[----:B------:R-:W3:Y:S01]  /*232e0*/  LDCU UR6, c[0x0][0x39c] ;  /* 0x00007380ff0677ac */ /* 0x000ee20008000800 */
[----:B------:R-:W5:Y:S02]  /*232f0*/  LDL.LU R14, [R1+0x964] ;  /* 0x00096400010e7983 */ /* 0x000f640000300800 */
[----:B------:R-:W-:-:S02]  /*23300*/  VIADD R0, R9, UR5 ;  /* 0x0000000509007c36 */ /* 0x000fc40008000000 */
[----:B------:R1:W-:Y:S02]  /*23310*/  @P5 STG.E.U8 desc[UR18][R4.64], R11 ;  /* 0x0000000b04005986 */ /* 0x0003e4000c101112 */
[----:B-1----:R-:W-:-:S04]  /*23320*/  IADD3 R4, P5, PT, R9, R3, RZ ;  /* 0x0000000309047210 */ /* 0x002fc80007fbe0ff */
[-C--:B------:R-:W-:Y:S02]  /*23330*/  LEA.HI.X.SX32 R5, R9, R2.reuse, 0x1, P5 ;  /* 0x0000000209057211 */ /* 0x080fe400028f0eff */
[CC--:B------:R-:W-:Y:S02]  /*23340*/  IADD3 R6, P5, PT, R0.reuse, R3.reuse, RZ ;  /* 0x0000000300067210 */ /* 0x0c0fe40007fbe0ff */
[----:B------:R-:W-:Y:S02]  /*23350*/  SHF.R.S32.HI R9, RZ, 0x8, R7 ;  /* 0x00000008ff097819 */ /* 0x000fe40000011407 */
[C---:B------:R-:W-:Y:S01]  /*23360*/  LEA.HI.X.SX32 R7, R0.reuse, R2, 0x1, P5 ;  /* 0x0000000200077211 */ /* 0x040fe200028f0eff */
[----:B------:R-:W-:Y:S01]  /*23370*/  VIADD R0, R0, UR5 ;  /* 0x0000000500007c36 */ /* 0x000fe20008000000 */
[----:B------:R1:W-:Y:S04]  /*23380*/  @P6 STG.E.U8 desc[UR18][R4.64], R53 ;  /* 0x0000003504006986 */ /* 0x0003e8000c101112 */
[----:B------:R3:W-:Y:S01]  /*23390*/  @P1 STG.E.U8 desc[UR18][R6.64], R9 ;  /* 0x0000000906001986 */ /* 0x0007e2000c101112 */
[----:B-1----:R-:W-:-:S04]  /*233a0*/  IADD3 R4, P1, PT, R0, R3, RZ ;  /* 0x0000000300047210 */ /* 0x002fc80007f3e0ff */
[----:B------:R-:W-:Y:S02]  /*233b0*/  LEA.HI.X.SX32 R5, R0, R2, 0x1, P1 ;  /* 0x0000000200057211 */ /* 0x000fe400008f0eff */
[----:B----4-:R-:W-:Y:S02]  /*233c0*/  ISETP.LT.AND P1, PT, R13, UR4, !P2 ;  /* 0x000000040d007c0c */ /* 0x010fe4000d721270 */
[----:B---3--:R-:W-:Y:S01]  /*233d0*/  ISETP.LT.AND P5, PT, R12, UR6, !P2 ;  /* 0x000000060c007c0c */ /* 0x008fe2000d7a1270 */
[----:B------:R-:W3:Y:S01]  /*233e0*/  LDL.LU R13, [R1+0x968] ;  /* 0x00096800010d7983 */ /* 0x000ee20000300800 */
[----:B------:R-:W-:Y:S01]  /*233f0*/  VIADD R8, R0, UR5 ;  /* 0x0000000500087c36 */ /* 0x000fe20008000000 */
[----:B------:R-:W-:Y:S01]  /*23400*/  ISETP.LT.AND P3, PT, R10, UR7, !P2 ;  /* 0x000000070a007c0c */ /* 0x000fe2000d761270 */
[----:B------:R-:W2:Y:S01]  /*23410*/  LDCU UR7, c[0x0][0x39c] ;  /* 0x00007380ff0777ac */ /* 0x000ea20008000800 */
[----:B------:R-:W4:Y:S02]  /*23420*/  LDL.LU R12, [R1+0x974] ;  /* 0x00097400010c7983 */ /* 0x000f240000300800 */
[----:B------:R-:W-:Y:S01]  /*23430*/  IADD3 R6, P6, PT, R8, R3, RZ ;  /* 0x0000000308067210 */ /* 0x000fe20007fde0ff */
[----:B------:R-:W3:Y:S01]  /*23440*/  LDCU UR4, c[0x0][0x39c] ;  /* 0x00007380ff0477ac */ /* 0x000ee20008000800 */
[----:B------:R-:W-:-:S02]  /*23450*/  F2FP.SATFINITE.E5M2.F32.PACK_AB_MERGE_C R55, R55, R54, RZ ;  /* 0x000000363737723e */ /* 0x000fc400048060ff */
[C---:B------:R-:W-:Y:S01]  /*23460*/  LEA.HI.X.SX32 R7, R8.reuse, R2, 0x1, P6 ;  /* 0x0000000208077211 */ /* 0x040fe200030f0eff */
[----:B------:R-:W-:Y:S01]  /*23470*/  VIADD R8, R8, UR5 ;  /* 0x0000000508087c36 */ /* 0x000fe20008000000 */
[----:B------:R-:W-:Y:S01]  /*23480*/  PRMT R10, R55, 0x9910, RZ ;  /* 0x00009910370a7816 */ /* 0x000fe200000000ff */
[----:B------:R1:W-:Y:S01]  /*23490*/  @P0 STG.E.U8 desc[UR18][R4.64], R55 ;  /* 0x0000003704000986 */ /* 0x0003e2000c101112 */
[----:B------:R-:W-:Y:S01]  /*234a0*/  F2FP.SATFINITE.E5M2.F32.PACK_AB_MERGE_C R57, R57, R56, RZ ;  /* 0x000000383939723e */ /* 0x000fe200048060ff */
[----:B------:R-:W4:Y:S01]  /*234b0*/  LDCU UR6, c[0x0][0x39c] ;  /* 0x00007380ff0677ac */ /* 0x000f220008000800 */
[----:B------:R-:W-:Y:S02]  /*234c0*/  SHF.R.S32.HI R9, RZ, 0x8, R10 ;  /* 0x00000008ff097819 */ /* 0x000fe4000001140a */
[----:B------:R-:W-:Y:S01]  /*234d0*/  PRMT R0, R57, 0x9910, RZ ;  /* 0x0000991039007816 */ /* 0x000fe200000000ff */
[----:B------:R-:W5:Y:S01]  /*234e0*/  LDL.LU R10, [R1+0x970] ;  /* 0x00097000010a7983 */ /* 0x000f620000300800 */
[----:B-1----:R-:W-:-:S04]  /*234f0*/  IADD3 R4, P6, PT, R8, R3, RZ ;  /* 0x0000000308047210 */ /* 0x002fc80007fde0ff */
[C---:B------:R-:W-:Y:S01]  /*23500*/  LEA.HI.X.SX32 R5, R8.reuse, R2, 0x1, P6 ;  /* 0x0000000208057211 */ /* 0x040fe200030f0eff */
[----:B------:R-:W-:Y:S01]  /*23510*/  VIADD R8, R8, UR5 ;  /* 0x0000000508087c36 */ /* 0x000fe20008000000 */
[----:B------:R1:W-:Y:S01]  /*23520*/  @P3 STG.E.U8 desc[UR18][R6.64], R9 ;  /* 0x0000000906003986 */ /* 0x0003e2000c101112 */
[----:B--2---:R-:W-:Y:S01]  /*23530*/  ISETP.LT.AND P0, PT, R16, UR7, !P2 ;  /* 0x0000000710007c0c */ /* 0x004fe2000d701270 */
[----:B------:R-:W2:Y:S02]  /*23540*/  LDCU UR7, c[0x0][0x39c] ;  /* 0x00007380ff0777ac */ /* 0x000ea40008000800 */
[----:B------:R0:W-:Y:S01]  /*23550*/  @P1 STG.E.U8 desc[UR18][R4.64], R57 ;  /* 0x0000003904001986 */ /* 0x0001e2000c101112 */
[----:B-1----:R-:W-:Y:S02]  /*23560*/  IMAD.MOV.U32 R9, RZ, RZ, R0 ;  /* 0x000000ffff097224 */ /* 0x002fe400078e0000 */
[C---:B------:R-:W-:Y:S01]  /*23570*/  VIADD R0, R8.reuse, UR5 ;  /* 0x0000000508007c36 */ /* 0x040fe20008000000 */
[----:B0-----:R-:W-:-:S04]  /*23580*/  IADD3 R4, P1, PT, R8, R3, RZ ;  /* 0x0000000308047210 */ /* 0x001fc80007f3e0ff */
[----:B------:R-:W-:Y:S02]  /*23590*/  LEA.HI.X.SX32 R5, R8, R2, 0x1, P1 ;  /* 0x0000000208057211 */ /* 0x000fe400008f0eff */
[C---:B------:R-:W-:Y:S02]  /*235a0*/  IADD3 R6, P1, PT, R0.reuse, R3, RZ ;  /* 0x0000000300067210 */ /* 0x040fe40007f3e0ff */
[----:B------:R-:W-:Y:S02]  /*235b0*/  SHF.R.S32.HI R9, RZ, 0x8, R9 ;  /* 0x00000008ff097819 */ /* 0x000fe40000011409 */
[----:B------:R-:W-:Y:S02]  /*235c0*/  F2FP.SATFINITE.E5M2.F32.PACK_AB_MERGE_C R59, R59, R58, RZ ;  /* 0x0000003a3b3b723e */ /* 0x000fe400048060ff */
[C---:B------:R-:W-:Y:S01]  /*235d0*/  LEA.HI.X.SX32 R7, R0.reuse, R2, 0x1, P1 ;  /* 0x0000000200077211 */ /* 0x040fe200008f0eff */
[----:B------:R0:W-:Y:S04]  /*235e0*/  @P5 STG.E.U8 desc[UR18][R4.64], R9 ;  /* 0x0000000904005986 */ /* 0x0001e8000c101112 */
[----:B------:R-:W-:Y:S01]  /*235f0*/  @P0 STG.E.U8 desc[UR18][R6.64], R59 ;  /* 0x0000003b06000986 */ /* 0x000fe2000c101112 */
[----:B---3--:R-:W-:Y:S01]  /*23600*/  ISETP.LT.AND P1, PT, R13, UR4, !P2 ;  /* 0x000000040d007c0c */ /* 0x008fe2000d721270 */
[----:B------:R-:W-:-:S02]  /*23610*/  VIADD R8, R0, UR5 ;  /* 0x0000000500087c36 */ /* 0x000fc40008000000 */
[----:B------:R-:W3:Y:S01]  /*23620*/  LDL.LU R13, [R1+0x874] ;  /* 0x00087400010d7983 */ /* 0x000ee20000300800 */
[----:B------:R-:W-:Y:S01]  /*23630*/  ISETP.LT.AND P3, PT, R15, UR9, !P2 ;  /* 0x000000090f007c0c */ /* 0x000fe2000d761270 */
[----:B------:R-:W3:Y:S01]  /*23640*/  LDCU UR4, c[0x0][0x39c] ;  /* 0x00007380ff0477ac */ /* 0x000ee20008000800 */
[----:B----4-:R-:W-:Y:S02]  /*23650*/  ISETP.LT.AND P0, PT, R12, UR6, !P2 ;  /* 0x000000060c007c0c */ /* 0x010fe4000d701270 */
[----:B------:R-:W4:Y:S01]  /*23660*/  LDL.LU R12, [R1+0x870] ;  /* 0x00087000010c7983 */ /* 0x000f220000300800 */
[----:B------:R-:W-:Y:S01]  /*23670*/  PRMT R11, R59, 0x9910, RZ ;  /* 0x000099103b0b7816 */ /* 0x000fe200000000ff */
[----:B------:R-:W4:Y:S01]  /*23680*/  LDCU UR6, c[0x0][0x39c] ;  /* 0x00007380ff0677ac */ /* 0x000f220008000800 */
[CC--:B0-----:R-:W-:Y:S01]  /*23690*/  IADD3 R4, P5, PT, R8.reuse, R3.reuse, RZ ;  /* 0x0000000308047210 */ /* 0x0c1fe20007fbe0ff */
[----:B------:R-:W4:Y:S01]  /*236a0*/  LDL.LU R16, [R1+0x864] ;  /* 0x0008640001107983 */ /* 0x000f220000300800 */
[----:B------:R-:W-:Y:S01]  /*236b0*/  SHF.R.S32.HI R11, RZ, 0x8, R11 ;  /* 0x00000008ff0b7819 */ /* 0x000fe2000001140b */
[----:B------:R-:W0:Y:S01]  /*236c0*/  LDCU UR9, c[0x0][0x39c] ;  /* 0x00007380ff0977ac */ /* 0x000e220008000800 */
[C---:B------:R-:W-:Y:S01]  /*236d0*/  LEA.HI.X.SX32 R5, R8.reuse, R2, 0x1, P5 ;  /* 0x0000000208057211 */ /* 0x040fe200028f0eff */
[----:B------:R-:W-:Y:S01]  /*236e0*/  VIADD R8, R8, UR5 ;  /* 0x0000000508087c36 */ /* 0x000fe20008000000 */
[----:B-----5:R-:W-:Y:S01]  /*236f0*/  ISETP.LT.AND P6, PT, R14, UR10, !P2 ;  /* 0x0000000a0e007c0c */ /* 0x020fe2000d7c1270 */
[----:B------:R-:W0:Y:S01]  /*23700*/  LDL.LU R15, [R1+0x860] ;  /* 0x00086000010f7983 */ /* 0x000e220000300800 */
[----:B------:R-:W-:Y:S01]  /*23710*/  F2FP.SATFINITE.E5M2.F32.PACK_AB_MERGE_C R61, R61, R60, RZ ;  /* 0x0000003c3d3d723e */ /* 0x000fe200048060ff */
[----:B------:R-:W-:Y:S01]  /*23720*/  VIADD R0, R8, UR5 ;  /* 0x0000000508007c36 */ /* 0x000fe20008000000 */
[----:B--2---:R-:W-:Y:S01]  /*23730*/  ISETP.LT.AND P5, PT, R10, UR7, !P2 ;  /* 0x000000070a007c0c */ /* 0x004fe2000d7a1270 */
[----:B------:R1:W-:Y:S01]  /*23740*/  @P3 STG.E.U8 desc[UR18][R4.64], R11 ;  /* 0x0000000b04003986 */ /* 0x0003e2000c101112 */
[----:B------:R-:W-:Y:S01]  /*23750*/  PRMT R9, R61, 0x9910, RZ ;  /* 0x000099103d097816 */ /* 0x000fe200000000ff */
[----:B------:R-:W2:Y:S02]  /*23760*/  LDCU UR7, c[0x0][0x39c] ;  /* 0x00007380ff0777ac */ /* 0x000ea40008000800 */
[----:B------:R-:W5:Y:S01]  /*23770*/  LDL.LU R14, [R1+0x994] ;  /* 0x00099400010e7983 */ /* 0x000f620000300800 */
[----:B------:R-:W-:Y:S01]  /*23780*/  F2FP.SATFINITE.E5M2.F32.PACK_AB_MERGE_C R63, R63, R62, RZ ;  /* 0x0000003e3f3f723e */ /* 0x000fe200048060ff */
[----:B------:R-:W5:Y:S01]  /*23790*/  LDCU UR10, c[0x0][0x39c] ;  /* 0x00007380ff0a77ac */ /* 0x000f620008000800 */
        /* <DEDUP_REMOVED lines=9> */
[-C--:B------:R-:W-:Y:S02]  /*23830*/  LEA.HI.X.SX32 R5, R0, R2.reuse, 0x1, P1 ;  /* 0x0000000200057211 */ /* 0x080fe400008f0eff */
[----:B---3--:R-:W-:Y:S02]  /*23840*/  ISETP.LT.AND P1, PT, R13, UR4, !P2 ;  /* 0x000000040d007c0c */ /* 0x008fe4000d721270 */
[----:B----4-:R-:W-:Y:S01]  /*23850*/  ISETP.LT.AND P3, PT, R12, UR6, !P2 ;  /* 0x000000060c007c0c */ /* 0x010fe2000d761270 */
[----:B------:R-:W3:Y:S01]  /*23860*/  LDL.LU R13, [R1+0x998] ;  /* 0x00099800010d7983 */ /* 0x000ee20000300800 */
[----:B------:R-:W-:Y:S01]  /*23870*/  VIADD R8, R0, UR5 ;  /* 0x0000000500087c36 */ /* 0x000fe20008000000 */
[----:B------:R-:W-:Y:S01]  /*23880*/  PRMT R10, R63, 0x9910, RZ ;  /* 0x000099103f0a7816 */ /* 0x000fe200000000ff */
[----:B------:R-:W3:Y:S01]  /*23890*/  LDCU UR4, c[0x0][0x39c] ;  /* 0x00007380ff0477ac */ /* 0x000ee20008000800 */
[----:B------:R-:W4:Y:S02]  /*238a0*/  LDL.LU R12, [R1+0x9a4] ;  /* 0x0009a400010c7983 */ /* 0x000f240000300800 */
[C---:B--2---:R-:W-:Y:S01]  /*238b0*/  IADD3 R6, P6, PT, R8.reuse, R3, RZ ;  /* 0x0000000308067210 */ /* 0x044fe20007fde0ff */
[----:B------:R-:W4:Y:S03]  /*238c0*/  LDCU UR6, c[0x0][0x39c] ;  /* 0x00007380ff0677ac */ /* 0x000f260008000800 */
[C---:B------:R-:W-:Y:S01]  /*238d0*/  LEA.HI.X.SX32 R7, R8.reuse, R2, 0x1, P6 ;  /* 0x0000000208077211 */ /* 0x040fe200030f0eff */
[----:B------:R-:W-:Y:S01]  /*238e0*/  VIADD R8, R8, UR5 ;  /* 0x0000000508087c36 */ /* 0x000fe20008000000 */
[----:B------:R1:W-:Y:S01]  /*238f0*/  @P0 STG.E.U8 desc[UR18][R4.64], R63 ;  /* 0x0000003f04000986 */ /* 0x0003e2000c101112 */
[----:B------:R-:W-:-:S02]  /*23900*/  F2FP.SATFINITE.E5M2.F32.PACK_AB_MERGE_C R65, R65, R64, RZ ;  /* 0x000000404141723e */ /* 0x000fc400048060ff */
[----:B------:R-:W-:Y:S02]  /*23910*/  SHF.R.S32.HI R9, RZ, 0x8, R10 ;  /* 0x00000008ff097819 */ /* 0x000fe4000001140a */
[----:B------:R-:W-:Y:S01]  /*23920*/  PRMT R0, R65, 0x9910, RZ ;  /* 0x0000991041007816 */ /* 0x000fe200000000ff */
[----:B------:R-:W2:Y:S01]  /*23930*/  LDL.LU R10, [R1+0x9a0] ;  /* 0x0009a000010a7983 */ /* 0x000ea20000300800 */
[----:B-1----:R-:W-:-:S04]  /*23940*/  IADD3 R4, P6, PT, R8, R3, RZ ;  /* 0x0000000308047210 */ /* 0x002fc80007fde0ff */
[C---:B------:R-:W-:Y:S01]  /*23950*/  LEA.HI.X.SX32 R5, R8.reuse, R2, 0x1, P6 ;  /* 0x0000000208057211 */ /* 0x040fe200030f0eff */
[----:B------:R-:W-:Y:S01]  /*23960*/  VIADD R8, R8, UR5 ;  /* 0x0000000508087c36 */ /* 0x000fe20008000000 */
[----:B------:R1:W-:Y:S01]  /*23970*/  @P5 STG.E.U8 desc[UR18][R6.64], R9 ;  /* 0x0000000906005986 */ /* 0x0003e2000c101112 */
[----:B------:R-:W-:Y:S01]  /*23980*/  ISETP.LT.AND P0, PT, R16, UR7, !P2 ;  /* 0x0000000710007c0c */ /* 0x000fe2000d701270 */
        /* <DEDUP_REMOVED lines=9> */
[----:B------:R-:W-:Y:S01]  /*23a20*/  LEA.HI.X.SX32 R7, R0, R2, 0x1, P1 ;  /* 0x0000000200077211 */ /* 0x000fe200008f0eff */
[----:B------:R0:W-:Y:S04]  /*23a30*/  @P3 STG.E.U8 desc[UR18][R4.64], R9 ;  /* 0x0000000904003986 */ /* 0x0001e8000c101112 */
[----:B------:R-:W-:Y:S01]  /*23a40*/  @P0 STG.E.U8 desc[UR18][R6.64], R67 ;  /* 0x0000004306000986 */ /* 0x000fe2000c101112 */
[----:B------:R-:W-:-:S02]  /*23a50*/  ISETP.LT.AND P5, PT, R15, UR9, !P2 ;  /* 0x000000090f007c0c */ /* 0x000fc4000d7a1270 */
[----:B-----5:R-:W-:Y:S01]  /*23a60*/  ISETP.LT.AND P6, PT, R14, UR10, !P2 ;  /* 0x0000000a0e007c0c */ /* 0x020fe2000d7c1270 */
[----:B------:R-:W-:Y:S01]  /*23a70*/  VIADD R8, R0, UR5 ;  /* 0x0000000500087c36 */ /* 0x000fe20008000000 */
[----:B------:R-:W-:Y:S01]  /*23a80*/  PRMT R11, R67, 0x9910, RZ ;  /* 0x00009910430b7816 */ /* 0x000fe200000000ff */
[----:B------:R-:W1:Y:S01]  /*23a90*/  LDCU UR10, c[0x0][0x39c] ;  /* 0x00007380ff0a77ac */ /* 0x000e620008000800 */
[----:B---3--:R-:W-:Y:S01]  /*23aa0*/  ISETP.LT.AND P1, PT, R13, UR4, !P2 ;  /* 0x000000040d007c0c */ /* 0x008fe2000d721270 */
[----:B------:R-:W3:Y:S01]  /*23ab0*/  LDCU UR4, c[0x0][0x39c] ;  /* 0x00007380ff0477ac */ /* 0x000ee20008000800 */
[----:B------:R-:W3:Y:S01]  /*23ac0*/  LDL.LU R13, [R1+0x85c] ;  /* 0x00085c00010d7983 */ /* 0x000ee20000300800 */
[----:B----4-:R-:W-:Y:S01]  /*23ad0*/  ISETP.LT.AND P0, PT, R12, UR6, !P2 ;  /* 0x000000060c007c0c */ /* 0x010fe2000d701270 */
[----:B------:R-:W4:Y:S02]  /*23ae0*/  LDCU UR6, c[0x0][0x39c] ;  /* 0x00007380ff0677ac */ /* 0x000f240008000800 */
[----:B------:R-:W4:Y:S01]  /*23af0*/  LDL.LU R12, [R1+0x858] ;  /* 0x00085800010c7983 */ /* 0x000f220000300800 */
[----:B------:R-:W-:-:S02]  /*23b00*/  F2FP.SATFINITE.E5M2.F32.PACK_AB_MERGE_C R69, R69, R68, RZ ;  /* 0x000000444545723e */ /* 0x000fc400048060ff */
[----:B------:R-:W-:Y:S01]  /*23b10*/  F2FP.SATFINITE.E5M2.F32.PACK_AB_MERGE_C R71, R71, R70, RZ ;  /* 0x000000464747723e */ /* 0x000fe200048060ff */
[----:B------:R-:W5:Y:S01]  /*23b20*/  LDL.LU R16, [R1+0x854] ;  /* 0x0008540001107983 */ /* 0x000f620000300800 */
[----:B------:R-:W1:Y:S03]  /*23b30*/  LDCU UR9, c[0x0][0x39c] ;  /* 0x00007380ff0977ac */ /* 0x000e660008000800 */
[----:B------:R-:W5:Y:S04]  /*23b40*/  LDL.LU R15, [R1+0x850] ;  /* 0x00085000010f7983 */ /* 0x000f680000300800 */
[----:B------:R-:W1:Y:S01]  /*23b50*/  LDL.LU R14, [R1+0x9c4] ;  /* 0x0009c400010e7983 */ /* 0x000e620000300800 */
[----:B0-----:R-:W-:-:S02]  /*23b60*/  IADD3 R4, P3, PT, R8, R3, RZ ;  /* 0x0000000308047210 */ /* 0x001fc40007f7e0ff */
[----:B------:R-:W-:Y:S02]  /*23b70*/  SHF.R.S32.HI R11, RZ, 0x8, R11 ;  /* 0x00000008ff0b7819 */ /* 0x000fe4000001140b */
[C---:B------:R-:W-:Y:S01]  /*23b80*/  LEA.HI.X.SX32 R5, R8.reuse, R2, 0x1, P3 ;  /* 0x0000000208057211 */ /* 0x040fe200018f0eff */
[----:B------:R-:W-:-:S04]  /*23b90*/  VIADD R8, R8, UR5 ;  /* 0x0000000508087c36 */ /* 0x000fc80008000000 */
[----:B------:R0:W-:Y:S01]  /*23ba0*/  @P5 STG.E.U8 desc[UR18][R4.64], R11 ;  /* 0x0000000b04005986 */ /* 0x0001e2000c101112 */
[C---:B------:R-:W-:Y:S01]  /*23bb0*/  VIADD R0, R8.reuse, UR5 ;  /* 0x0000000508007c36 */ /* 0x040fe20008000000 */
[----:B------:R-:W-:Y:S02]  /*23bc0*/  PRMT R9, R69, 0x9910, RZ ;  /* 0x0000991045097816 */ /* 0x000fe400000000ff */
[----:B0-----:R-:W-:-:S04]  /*23bd0*/  IADD3 R4, P5, PT, R8, R3, RZ ;  /* 0x0000000308047210 */ /* 0x001fc80007fbe0ff */
[-C--:B------:R-:W-:Y:S02]  /*23be0*/  LEA.HI.X.SX32 R5, R8, R2.reuse, 0x1, P5 ;  /* 0x0000000208057211 */ /* 0x080fe400028f0eff */
[C---:B------:R-:W-:Y:S02]  /*23bf0*/  IADD3 R6, P5, PT, R0.reuse, R3, RZ ;  /* 0x0000000300067210 */ /* 0x040fe40007fbe0ff */
[----:B------:R-:W-:Y:S02]  /*23c00*/  SHF.R.S32.HI R9, RZ, 0x8, R9 ;  /* 0x00000008ff097819 */ /* 0x000fe40000011409 */
[C---:B------:R-:W-:Y:S01]  /*23c10*/  LEA.HI.X.SX32 R7, R0.reuse, R2, 0x1, P5 ;  /* 0x0000000200077211 */ /* 0x040fe200028f0eff */
[----:B------:R-:W-:Y:S01]  /*23c20*/  VIADD R0, R0, UR5 ;  /* 0x0000000500007c36 */ /* 0x000fe20008000000 */
[----:B------:R0:W-:Y:S01]  /*23c30*/  @P6 STG.E.U8 desc[UR18][R4.64], R69 ;  /* 0x0000004504006986 */ /* 0x0001e2000c101112 */
[----:B--2---:R-:W-:Y:S01]  /*23c40*/  ISETP.LT.AND P3, PT, R10, UR7, !P2 ;  /* 0x000000070a007c0c */ /* 0x004fe2000d761270 */
[----:B------:R-:W5:Y:S02]  /*23c50*/  LDCU UR7, c[0x0][0x39c] ;  /* 0x00007380ff0777ac */ /* 0x000f640008000800 */
[----:B------:R2:W-:Y:S01]  /*23c60*/  @P1 STG.E.U8 desc[UR18][R6.64], R9 ;  /* 0x0000000906001986 */ /* 0x0005e2000c101112 */
[----:B------:R-:W-:-:S02]  /*23c70*/  PRMT R10, R71, 0x9910, RZ ;  /* 0x00009910470a7816 */ /* 0x000fc400000000ff */
[----:B0-----:R-:W-:-:S04]  /*23c80*/  IADD3 R4, P1, PT, R0, R3, RZ ;  /* 0x0000000300047210 */ /* 0x001fc80007f3e0ff */
[C---:B------:R-:W-:Y:S01]  /*23c90*/  LEA.HI.X.SX32 R5, R0.reuse, R2, 0x1, P1 ;  /* 0x0000000200057211 */ /* 0x040fe200008f0eff */
[----:B------:R-:W-:Y:S01]  /*23ca0*/  VIADD R8, R0, UR5 ;  /* 0x0000000500087c36 */ /* 0x000fe20008000000 */
[----:B--2---:R-:W-:-:S04]  /*23cb0*/  SHF.R.S32.HI R9, RZ, 0x8, R10 ;  /* 0x00000008ff097819 */ /* 0x004fc8000001140a */
[----:B------:R-:W-:-:S04]  /*23cc0*/  IADD3 R6, P6, PT, R8, R3, RZ ;  /* 0x0000000308067210 */ /* 0x000fc80007fde0ff */
[C---:B------:R-:W-:Y:S01]  /*23cd0*/  LEA.HI.X.SX32 R7, R8.reuse, R2, 0x1, P6 ;  /* 0x0000000208077211 */ /* 0x040fe200030f0eff */
[----:B------:R-:W-:Y:S01]  /*23ce0*/  VIADD R8, R8, UR5 ;  /* 0x0000000508087c36 */ /* 0x000fe20008000000 */
[----:B------:R0:W-:Y:S04]  /*23cf0*/  @P0 STG.E.U8 desc[UR18][R4.64], R71 ;  /* 0x0000004704000986 */ /* 0x0001e8000c101112 */
[----:B0-----:R-:W-:-:S04]  /*23d00*/  IADD3 R4, P6, PT, R8, R3, RZ ;  /* 0x0000000308047210 */ /* 0x001fc80007fde0ff */
[----:B------:R-:W-:Y:S02]  /*23d10*/  LEA.HI.X.SX32 R5, R8, R2, 0x1, P6 ;  /* 0x0000000208057211 */ /* 0x000fe400030f0eff */
[----:B---3--:R-:W-:Y:S02]  /*23d20*/  ISETP.LT.AND P1, PT, R13, UR4, !P2 ;  /* 0x000000040d007c0c */ /* 0x008fe4000d721270 */
[----:B----4-:R-:W-:Y:S01]  /*23d30*/  ISETP.LT.AND P5, PT, R12, UR6, !P2 ;  /* 0x000000060c007c0c */ /* 0x010fe2000d7a1270 */
[----:B------:R-:W2:Y:S01]  /*23d40*/  LDL.LU R13, [R1+0x9c8] ;  /* 0x0009c800010d7983 */ /* 0x000ea20000300800 */
[----:B------:R-:W-:Y:S01]  /*23d50*/  F2FP.SATFINITE.E5M2.F32.PACK_AB_MERGE_C R73, R73, R72, RZ ;  /* 0x000000484949723e */ /* 0x000fe200048060ff */
[----:B------:R-:W-:Y:S01]  /*23d60*/  VIADD R8, R8, UR5 ;  /* 0x0000000508087c36 */ /* 0x000fe20008000000 */
[----:B------:R-:W0:Y:S01]  /*23d70*/  LDCU UR6, c[0x0][0x39c] ;  /* 0x00007380ff0677ac */ /* 0x000e220008000800 */
[----:B------:R-:W0:Y:S01]  /*23d80*/  LDL.LU R12, [R1+0x9d4] ;  /* 0x0009d400010c7983 */ /* 0x000e220000300800 */
[----:B-----5:R-:W-:-:S02]  /*23d90*/  ISETP.LT.AND P0, PT, R16, UR7, !P2 ;  /* 0x0000000710007c0c */ /* 0x020fc4000d701270 */
[----:B-1----:R-:W-:Y:S01]  /*23da0*/  ISETP.LT.AND P6, PT, R14, UR10, !P2 ;  /* 0x0000000a0e007c0c */ /* 0x002fe2000d7c1270 */
[----:B------:R-:W3:Y:S01]  /*23db0*/  LDL.LU R10, [R1+0x9d0] ;  /* 0x0009d000010a7983 */ /* 0x000ee20000300800 */
[----:B------:R-:W-:Y:S01]  /*23dc0*/  PRMT R0, R73, 0x9910, RZ ;  /* 0x0000991049007816 */ /* 0x000fe200000000ff */
[----:B------:R-:W3:Y:S02]  /*23dd0*/  LDCU UR7, c[0x0][0x39c] ;  /* 0x00007380ff0777ac */ /* 0x000ee40008000800 */
[----:B------:R-:W4:Y:S01]  /*23de0*/  LDL.LU R14, [R1+0x84c] ;  /* 0x00084c00010e7983 */ /* 0x000f220000300800 */
[----:B------:R-:W2:Y:S03]  /*23df0*/  LDCU UR4, c[0x0][0x39c] ;  /* 0x00007380ff0477ac */ /* 0x000ea60008000800 */
[----:B------:R1:W-:Y:S01]  /*23e00*/  @P3 STG.E.U8 desc[UR18][R6.64], R9 ;  /* 0x0000000906003986 */ /* 0x0003e2000c101112 */
[----:B------:R-:W-:Y:S01]  /*23e10*/  F2FP.SATFINITE.E5M2.F32.PACK_AB_MERGE_C R75, R75, R74, RZ ;  /* 0x0000004a4b4b723e */ /* 0x000fe200048060ff */
[----:B------:R-:W5:Y:S02]  /*23e20*/  LDCU UR10, c[0x0][0x39c] ;  /* 0x00007380ff0a77ac */ /* 0x000f640008000800 */
[----:B------:R1:W-:Y:S01]  /*23e30*/  @P1 STG.E.U8 desc[UR18][R4.64], R73 ;  /* 0x0000004904001986 */ /* 0x0003e2000c101112 */
[----:B------:R-:W-:Y:S01]  /*23e40*/  ISETP.LT.AND P3, PT, R15, UR9, !P2 ;  /* 0x000000090f007c0c */ /* 0x000fe2000d761270 */
[----:B------:R-:W0:Y:S01]  /*23e50*/  LDCU UR9, c[0x0][0x39c] ;  /* 0x00007380ff0977ac */ /* 0x000e220008000800 */
[----:B-1----:R-:W-:-:S02]  /*23e60*/  IMAD.MOV.U32 R9, RZ, RZ, R0 ;  /* 0x000000ffff097224 */ /* 0x002fc400078e0000 */
[C---:B------:R-:W-:Y:S01]  /*23e70*/  VIADD R0, R8.reuse, UR5 ;  /* 0x0000000508007c36 */ /* 0x040fe20008000000 */
[CC--:B------:R-:W-:Y:S02]  /*23e80*/  IADD3 R4, P1, PT, R8.reuse, R3.reuse, RZ ;  /* 0x0000000308047210 */ /* 0x0c0fe40007f3e0ff */
[----:B------:R-:W-:Y:S02]  /*23e90*/  SHF.R.S32.HI R9, RZ, 0x8, R9 ;  /* 0x00000008ff097819 */ /* 0x000fe40000011409 */
[-C--:B------:R-:W-:Y:S01]  /*23ea0*/  LEA.HI.X.SX32 R5, R8, R2.reuse, 0x1, P1 ;  /* 0x0000000208057211 */ /* 0x080fe200008f0eff */
[C---:B------:R-:W-:Y:S01]  /*23eb0*/  VIADD R8, R0.reuse, UR5 ;  /* 0x0000000500087c36 */ /* 0x040fe20008000000 */
[C---:B------:R-:W-:Y:S02]  /*23ec0*/  IADD3 R6, P1, PT, R0.reuse, R3, RZ ;  /* 0x0000000300067210 */ /* 0x040fe40007f3e0ff */
[----:B------:R-:W-:Y:S01]  /*23ed0*/  PRMT R11, R75, 0x9910, RZ ;  /* 0x000099104b0b7816 */ /* 0x000fe200000000ff */
[----:B------:R1:W-:Y:S01]  /*23ee0*/  @P5 STG.E.U8 desc[UR18][R4.64], R9 ;  /* 0x0000000904005986 */ /* 0x0003e2000c101112 */
[----:B------:R-:W-:Y:S01]  /*23ef0*/  LEA.HI.X.SX32 R7, R0, R2, 0x1, P1 ;  /* 0x0000000200077211 */ /* 0x000fe200008f0eff */
[----:B------:R-:W-:Y:S01]  /*23f00*/  VIADD R0, R8, UR5 ;  /* 0x0000000508007c36 */ /* 0x000fe20008000000 */
[----:B------:R-:W-:-:S03]  /*23f10*/  SHF.R.S32.HI R11, RZ, 0x8, R11 ;  /* 0x00000008ff0b7819 */ /* 0x000fc6000001140b */
[----:B------:R0:W-:Y:S01]  /*23f20*/  @P0 STG.E.U8 desc[UR18][R6.64], R75 ;  /* 0x0000004b06000986 */ /* 0x0001e2000c101112 */
[----:B-1----:R-:W-:-:S04]  /*23f30*/  IADD3 R4, P5, PT, R8, R3, RZ ;  /* 0x0000000308047210 */ /* 0x002fc80007fbe0ff */
[----:B------:R-:W-:Y:S02]  /*23f40*/  LEA.HI.X.SX32 R5, R8, R2, 0x1, P5 ;  /* 0x0000000208057211 */ /* 0x000fe400028f0eff */
[----:B------:R-:W-:-:S03]  /*23f50*/  F2FP.SATFINITE.E5M2.F32.PACK_AB_MERGE_C R77, R77, R76, RZ ;  /* 0x0000004c4d4d723e */ /* 0x000fc600048060ff */
[----:B------:R1:W-:Y:S01]  /*23f60*/  @P3 STG.E.U8 desc[UR18][R4.64], R11 ;  /* 0x0000000b04003986 */ /* 0x0003e2000c101112 */
[----:B------:R-:W-:-:S04]  /*23f70*/  IADD3 R8, P3, PT, R0, R3, RZ ;  /* 0x0000000300087210 */ /* 0x000fc80007f7e0ff */
[----:B------:R-:W-:-:S05]  /*23f80*/  LEA.HI.X.SX32 R9, R0, R2, 0x1, P3 ;  /* 0x0000000200097211 */ /* 0x000fca00018f0eff */
[----:B------:R0:W-:Y:S01]  /*23f90*/  @P6 STG.E.U8 desc[UR18][R8.64], R77 ;  /* 0x0000004d08006986 */ /* 0x0001e2000c101112 */
[----:B--2---:R-:W-:Y:S01]  /*23fa0*/  ISETP.LT.AND P1, PT, R13, UR4, !P2 ;  /* 0x000000040d007c0c */ /* 0x004fe2000d721270 */
[----:B------:R-:W4:Y:S01]  /*23fb0*/  LDCU UR4, c[0x0][0x39c] ;  /* 0x00007380ff0477ac */ /* 0x000f220008000800 */
[----:B0-----:R-:W-:Y:S01]  /*23fc0*/  ISETP.LT.AND P0, PT, R12, UR6, !P2 ;  /* 0x000000060c007c0c */ /* 0x001fe2000d701270 */
[----:B------:R-:W0:Y:S01]  /*23fd0*/  LDCU UR6, c[0x0][0x39c] ;  /* 0x00007380ff0677ac */ /* 0x000e220008000800 */
[----:B------:R-:W0:Y:S01]  /*23fe0*/  LDL.LU R12, [R1+0x848] ;  /* 0x00084800010c7983 */ /* 0x000e220000300800 */
[----:B---3--:R-:W-:Y:S01]  /*23ff0*/  ISETP.LT.AND P5, PT, R10, UR7, !P2 ;  /* 0x000000070a007c0c */ /* 0x008fe2000d7a1270 */
[----:B------:R-:W-:Y:S01]  /*24000*/  VIADD R10, R0, UR5 ;  /* 0x00000005000a7c36 */ /* 0x000fe20008000000 */
[----:B------:R-:W-:Y:S01]  /*24010*/  PRMT R13, R77, 0x9910, RZ ;  /* 0x000099104d0d7816 */ /* 0x000fe200000000ff */
[----:B------:R-:W2:Y:S01]  /*24020*/  LDL.LU R17, [R1+0x844] ;  /* 0x0008440001117983 */ /* 0x000ea20000300800 */
[----:B------:R-:W-:Y:S01]  /*24030*/  F2FP.SATFINITE.E5M2.F32.PACK_AB_MERGE_C R79, R79, R78, RZ ;  /* 0x0000004e4f4f723e */ /* 0x000fe200048060ff */
[----:B------:R-:W2:Y:S01]  /*24040*/  LDCU UR7, c[0x0][0x39c] ;  /* 0x00007380ff0777ac */ /* 0x000ea20008000800 */
[----:B------:R-:W-:Y:S01]  /*24050*/  IADD3 R6, P3, PT, R10, R3, RZ ;  /* 0x000000030a067210 */ /* 0x000fe20007f7e0ff */
[----:B------:R-:W3:Y:S01]  /*24060*/  LDL.LU R16, [R1+0x840] ;  /* 0x0008400001107983 */ /* 0x000ee20000300800 */
[----:B------:R-:W-:-:S02]  /*24070*/  SHF.R.S32.HI R13, RZ, 0x8, R13 ;  /* 0x00000008ff0d7819 */ /* 0x000fc4000001140d */
[C---:B------:R-:W-:Y:S01]  /*24080*/  LEA.HI.X.SX32 R7, R10.reuse, R2, 0x1, P3 ;  /* 0x000000020a077211 */ /* 0x040fe200018f0eff */
[----:B------:R-:W-:Y:S01]  /*24090*/  VIADD R10, R10, UR5 ;  /* 0x000000050a0a7c36 */ /* 0x000fe20008000000 */
[----:B------:R-:W5:Y:S04]  /*240a0*/  LDL.LU R15, [R1+0x9cc] ;  /* 0x0009cc00010f7983 */ /* 0x000f680000300800 */
[----:B------:R4:W-:Y:S01]  /*240b0*/  @P1 STG.E.U8 desc[UR18][R6.64], R13 ;  /* 0x0000000d06001986 */ /* 0x0009e2000c101112 */
[----:B-1----:R-:W-:-:S04]  /*240c0*/  IADD3 R4, P1, PT, R10, R3, RZ ;  /* 0x000000030a047210 */ /* 0x002fc80007f3e0ff */
[----:B------:R-:W-:Y:S02]  /*240d0*/  LEA.HI.X.SX32 R5, R10, R2, 0x1, P1 ;  /* 0x000000020a057211 */ /* 0x000fe400008f0eff */
[----:B----4-:R-:W-:Y:S01]  /*240e0*/  ISETP.LT.AND P1, PT, R14, UR4, !P2 ;  /* 0x000000040e007c0c */ /* 0x010fe2000d721270 */
[----:B------:R-:W-:Y:S01]  /*240f0*/  VIADD R0, R10, UR5 ;  /* 0x000000050a007c36 */ /* 0x000fe20008000000 */
[----:B------:R-:W4:Y:S01]  /*24100*/  LDL.LU R14, [R1+0x9c0] ;  /* 0x0009c000010e7983 */ /* 0x000f220000300800 */
[----:B------:R-:W-:Y:S01]  /*24110*/  PRMT R11, R79, 0x9910, RZ ;  /* 0x000099104f0b7816 */ /* 0x000fe200000000ff */
[----:B------:R-:W4:Y:S02]  /*24120*/  LDCU UR4, c[0x0][0x39c] ;  /* 0x00007380ff0477ac */ /* 0x000f240008000800 */
[----:B------:R-:W-:-:S04]  /*24130*/  IADD3 R8, P6, PT, R0, R3, RZ ;  /* 0x0000000300087210 */ /* 0x000fc80007fde0ff */
[C---:B------:R-:W-:Y:S01]  /*24140*/  LEA.HI.X.SX32 R9, R0.reuse, R2, 0x1, P6 ;  /* 0x0000000200097211 */ /* 0x040fe200030f0eff */
[----:B------:R-:W-:Y:S01]  /*24150*/  VIADD R0, R0, UR5 ;  /* 0x0000000500007c36 */ /* 0x000fe20008000000 */
[----:B------:R-:W-:-:S04]  /*24160*/  SHF.R.S32.HI R11, RZ, 0x8, R11 ;  /* 0x00000008ff0b7819 */ /* 0x000fc8000001140b */
[C---:B------:R-:W-:Y:S02]  /*24170*/  IADD3 R6, P6, PT, R0.reuse, R3, RZ ;  /* 0x0000000300067210 */ /* 0x040fe40007fde0ff */
[----:B------:R-:W-:Y:S02]  /*24180*/  F2FP.SATFINITE.E5M2.F32.PACK_AB_MERGE_C R81, R81, R80, RZ ;  /* 0x000000505151723e */ /* 0x000fe400048060ff */
[C---:B------:R-:W-:Y:S01]  /*24190*/  LEA.HI.X.SX32 R7, R0.reuse, R2, 0x1, P6 ;  /* 0x0000000200077211 */ /* 0x040fe200030f0eff */
[----:B------:R-:W-:Y:S01]  /*241a0*/  VIADD R0, R0, UR5 ;  /* 0x0000000500007c36 */ /* 0x000fe20008000000 */
[----:B------:R1:W-:Y:S04]  /*241b0*/  @P0 STG.E.U8 desc[UR18][R4.64], R79 ;  /* 0x0000004f04000986 */ /* 0x0003e8000c101112 */
[----:B------:R1:W-:Y:S04]  /*241c0*/  @P5 STG.E.U8 desc[UR18][R8.64], R11 ;  /* 0x0000000b08005986 */ /* 0x0003e8000c101112 */
[----:B------:R0:W-:Y:S01]  /*241d0*/  @P1 STG.E.U8 desc[UR18][R6.64], R81 ;  /* 0x0000005106001986 */ /* 0x0001e2000c101112 */
[----:B-1----:R-:W-:-:S02]  /*241e0*/  PRMT R5, R81, 0x9910, RZ ;  /* 0x0000991051057816 */ /* 0x002fc400000000ff */
[CC--:B------:R-:W-:Y:S01]  /*241f0*/  IADD3 R4, P1, PT, R0.reuse, R3.reuse, RZ ;  /* 0x0000000300047210 */ /* 0x0c0fe20007f3e0ff */
[C---:B------:R-:W-:Y:S02]  /*24200*/  VIADD R9, R0.reuse, UR5 ;  /* 0x0000000500097c36 */ /* 0x040fe40008000000 */
[----:B------:R-:W-:Y:S01]  /*24210*/  IMAD.MOV.U32 R11, RZ, RZ, R5 ;  /* 0x000000ffff0b7224 */ /* 0x000fe200078e0005 */
[----:B------:R-:W-:Y:S02]  /*24220*/  LEA.HI.X.SX32 R5, R0, R2, 0x1, P1 ;  /* 0x0000000200057211 */ /* 0x000fe400008f0eff */
[C---:B------:R-:W-:Y:S01]  /*24230*/  IADD3 R8, P1, PT, R9.reuse, R3, RZ ;  /* 0x0000000309087210 */ /* 0x040fe20007f3e0ff */
[----:B------:R-:W-:-:S03]  /*24240*/  VIADD R0, R9, UR5 ;  /* 0x0000000509007c36 */ /* 0x000fc60008000000 */
[----:B------:R-:W-:Y:S02]  /*24250*/  LEA.HI.X.SX32 R9, R9, R2, 0x1, P1 ;  /* 0x0000000209097211 */ /* 0x000fe400008f0eff */
[----:B0-----:R-:W-:Y:S01]  /*24260*/  ISETP.LT.AND P3, PT, R12, UR6, !P2 ;  /* 0x000000060c007c0c */ /* 0x001fe2000d761270 */
[----:B------:R-:W0:Y:S01]  /*24270*/  LDCU UR6, c[0x0][0x39c] ;  /* 0x00007380ff0677ac */ /* 0x000e220008000800 */
[----:B------:R-:W0:Y:S04]  /*24280*/  LDL.LU R12, [R1+0x9bc] ;  /* 0x0009bc00010c7983 */ /* 0x000e280000300800 */
[----:B------:R-:W3:Y:S01]  /*24290*/  LDL.LU R10, [R1+0x9b8] ;  /* 0x0009b800010a7983 */ /* 0x000ee20000300800 */
[----:B-----5:R-:W-:Y:S01]  /*242a0*/  ISETP.LT.AND P6, PT, R15, UR10, !P2 ;  /* 0x0000000a0f007c0c */ /* 0x020fe2000d7c1270 */
[----:B------:R-:W1:Y:S02]  /*242b0*/  LDCU UR10, c[0x0][0x39c] ;  /* 0x00007380ff0a77ac */ /* 0x000e640008000800 */
[----:B------:R-:W5:Y:S01]  /*242c0*/  LDL.LU R15, [R1+0x83c] ;  /* 0x00083c00010f7983 */ /* 0x000f620000300800 */
[----:B----4-:R-:W-:Y:S01]  /*242d0*/  ISETP.LT.AND P1, PT, R14, UR4, !P2 ;  /* 0x000000040e007c0c */ /* 0x010fe2000d721270 */
[----:B------:R-:W5:Y:S02]  /*242e0*/  LDCU UR4, c[0x0][0x39c] ;  /* 0x00007380ff0477ac */ /* 0x000f640008000800 */
[----:B------:R-:W4:Y:S01]  /*242f0*/  LDL.LU R14, [R1+0x838] ;  /* 0x00083800010e7983 */ /* 0x000f220000300800 */
[----:B--2---:R-:W-:Y:S01]  /*24300*/  ISETP.LT.AND P0, PT, R17, UR7, !P2 ;  /* 0x0000000711007c0c */ /* 0x004fe2000d701270 */
[----:B------:R-:W2:Y:S01]  /*24310*/  LDCU UR7, c[0x0][0x39c] ;  /* 0x00007380ff0777ac */ /* 0x000ea20008000800 */
[----:B------:R-:W-:Y:S01]  /*24320*/  SHF.R.S32.HI R11, RZ, 0x8, R11 ;  /* 0x00000008ff0b7819 */ /* 0x000fe2000001140b */
[----:B------:R-:W4:Y:S01]  /*24330*/  LDL.LU R18, [R1+0x834] ;  /* 0x0008340001127983 */ /* 0x000f220000300800 */
[----:B---3--:R-:W-:Y:S01]  /*24340*/  ISETP.LT.AND P5, PT, R16, UR9, !P2 ;  /* 0x0000000910007c0c */ /* 0x008fe2000d7a1270 */
[----:B------:R-:W3:Y:S01]  /*24350*/  LDCU UR9, c[0x0][0x39c] ;  /* 0x00007380ff0977ac */ /* 0x000ee20008000800 */
[----:B------:R-:W-:Y:S01]  /*24360*/  F2FP.SATFINITE.E5M2.F32.PACK_AB_MERGE_C R83, R83, R82, RZ ;  /* 0x000000525353723e */ /* 0x000fe200048060ff */
[----:B------:R1:W-:Y:S01]  /*24370*/  @P3 STG.E.U8 desc[UR18][R4.64], R11 ;  /* 0x0000000b04003986 */ /* 0x0003e2000c101112 */
[----:B------:R-:W-:-:S02]  /*24380*/  IADD3 R6, P3, PT, R0, R3, RZ ;  /* 0x0000000300067210 */ /* 0x000fc40007f7e0ff */
[----:B------:R-:W-:Y:S01]  /*24390*/  PRMT R13, R83, 0x9910, RZ ;  /* 0x00009910530d7816 */ /* 0x000fe200000000ff */
[----:B------:R-:W3:Y:S01]  /*243a0*/  LDL.LU R17, [R1+0x830] ;  /* 0x0008300001117983 */ /* 0x000ee20000300800 */
[C---:B------:R-:W-:Y:S01]  /*243b0*/  LEA.HI.X.SX32 R7, R0.reuse, R2, 0x1, P3 ;  /* 0x0000000200077211 */ /* 0x040fe200018f0eff */
[----:B------:R-:W-:Y:S01]  /*243c0*/  VIADD R0, R0, UR5 ;  /* 0x0000000500007c36 */ /* 0x000fe20008000000 */
[----:B------:R-:W-:Y:S01]  /*243d0*/  SHF.R.S32.HI R13, RZ, 0x8, R13 ;  /* 0x00000008ff0d7819 */ /* 0x000fe2000001140d */
[----:B------:R0:W-:Y:S01]  /*243e0*/  @P0 STG.E.U8 desc[UR18][R8.64], R83 ;  /* 0x0000005308000986 */ /* 0x0001e2000c101112 */
[----:B------:R-:W-:-:S03]  /*243f0*/  F2FP.SATFINITE.E5M2.F32.PACK_AB_MERGE_C R85, R85, R84, RZ ;  /* 0x000000545555723e */ /* 0x000fc600048060ff */
[----:B------:R0:W-:Y:S01]  /*24400*/  @P5 STG.E.U8 desc[UR18][R6.64], R13 ;  /* 0x0000000d06005986 */ /* 0x0001e2000c101112 */
[C---:B-1----:R-:W-:Y:S02]  /*24410*/  IADD3 R4, P5, PT, R0.reuse, R3, RZ ;  /* 0x0000000300047210 */ /* 0x042fe40007fbe0ff */
[----:B------:R-:W-:Y:S01]  /*24420*/  PRMT R11, R85, 0x9910, RZ ;  /* 0x00009910550b7816 */ /* 0x000fe200000000ff */
[----:B------:R-:W3:Y:S01]  /*24430*/  LDL.LU R16, [R1+0x9b4] ;  /* 0x0009b40001107983 */ /* 0x000ee20000300800 */
[----:B------:R-:W-:Y:S02]  /*24440*/  LEA.HI.X.SX32 R5, R0, R2, 0x1, P5 ;  /* 0x0000000200057211 */ /* 0x000fe400028f0eff */
[----:B------:R-:W-:-:S03]  /*24450*/  SHF.R.S32.HI R11, RZ, 0x8, R11 ;  /* 0x00000008ff0b7819 */ /* 0x000fc6000001140b */
[----:B------:R1:W-:Y:S01]  /*24460*/  @P6 STG.E.U8 desc[UR18][R4.64], R85 ;  /* 0x0000005504006986 */ /* 0x0003e2000c101112 */
[----:B0-----:R-:W-:Y:S01]  /*24470*/  ISETP.LT.AND P0, PT, R12, UR6, !P2 ;  /* 0x000000060c007c0c */ /* 0x001fe2000d701270 */
[----:B------:R-:W4:Y:S01]  /*24480*/  LDCU UR6, c[0x0][0x39c] ;  /* 0x00007380ff0677ac */ /* 0x000f220008000800 */
[----:B--2---:R-:W-:Y:S01]  /*24490*/  ISETP.LT.AND P3, PT, R10, UR7, !P2 ;  /* 0x000000070a007c0c */ /* 0x004fe2000d761270 */
[----:B------:R-:W-:Y:S01]  /*244a0*/  VIADD R10, R0, UR5 ;  /* 0x00000005000a7c36 */ /* 0x000fe20008000000 */
[----:B------:R-:W0:Y:S04]  /*244b0*/  LDCU UR7, c[0x0][0x39c] ;  /* 0x00007380ff0777ac */ /* 0x000e280008000800 */
[----:B------:R-:W-:-:S04]  /*244c0*/  IADD3 R8, P5, PT, R10, R3, RZ ;  /* 0x000000030a087210 */ /* 0x000fc80007fbe0ff */
[C---:B------:R-:W-:Y:S01]  /*244d0*/  LEA.HI.X.SX32 R9, R10.reuse, R2, 0x1, P5 ;  /* 0x000000020a097211 */ /* 0x040fe200028f0eff */
[----:B------:R-:W-:-:S04]  /*244e0*/  VIADD R10, R10, UR5 ;  /* 0x000000050a0a7c36 */ /* 0x000fc80008000000 */
[----:B------:R2:W-:Y:S01]  /*244f0*/  @P1 STG.E.U8 desc[UR18][R8.64], R11 ;  /* 0x0000000b08001986 */ /* 0x0005e2000c101112 */
[----:B------:R-:W-:-:S04]  /*24500*/  IADD3 R6, P1, PT, R10, R3, RZ ;  /* 0x000000030a067210 */ /* 0x000fc80007f3e0ff */
[----:B------:R-:W-:Y:S02]  /*24510*/  LEA.HI.X.SX32 R7, R10, R2, 0x1, P1 ;  /* 0x000000020a077211 */ /* 0x000fe400008f0eff */
[----:B-----5:R-:W-:Y:S02]  /*24520*/  ISETP.LT.AND P1, PT, R15, UR4, !P2 ;  /* 0x000000040f007c0c */ /* 0x020fe4000d721270 */
[----:B----4-:R-:W-:Y:S01]  /*24530*/  ISETP.LT.AND P5, PT, R14, UR6, !P2 ;  /* 0x000000060e007c0c */ /* 0x010fe2000d7a1270 */
[----:B------:R-:W4:Y:S01]  /*24540*/  LDL.LU R15, [R1+0x9b0] ;  /* 0x0009b000010f7983 */ /* 0x000f220000300800 */
[----:B------:R-:W-:Y:S01]  /*24550*/  VIADD R0, R10, UR5 ;  /* 0x000000050a007c36 */ /* 0x000fe20008000000 */
[----:B------:R-:W-:Y:S01]  /*24560*/  F2FP.SATFINITE.E5M2.F32.PACK_AB_MERGE_C R87, R87, R86, RZ ;  /* 0x000000565757723e */ /* 0x000fe200048060ff */
[----:B------:R-:W4:Y:S01]  /*24570*/  LDCU UR4, c[0x0][0x39c] ;  /* 0x00007380ff0477ac */ /* 0x000f220008000800 */
[----:B------:R-:W5:Y:S02]  /*24580*/  LDL.LU R14, [R1+0x9ac] ;  /* 0x0009ac00010e7983 */ /* 0x000f640000300800 */
[C---:B-1----:R-:W-:Y:S01]  /*24590*/  IADD3 R4, P6, PT, R0.reuse, R3, RZ ;  /* 0x0000000300047210 */ /* 0x042fe20007fde0ff */
[----:B------:R-:W5:Y:S01]  /*245a0*/  LDCU UR6, c[0x0][0x39c] ;  /* 0x00007380ff0677ac */ /* 0x000f620008000800 */
[----:B------:R-:W-:Y:S01]  /*245b0*/  PRMT R12, R87, 0x9910, RZ ;  /* 0x00009910570c7816 */ /* 0x000fe200000000ff */
[----:B------:R-:W3:Y:S01]  /*245c0*/  LDL.LU R10, [R1+0x9a8] ;  /* 0x0009a800010a7983 */ /* 0x000ee20000300800 */
[C---:B------:R-:W-:Y:S01]  /*245d0*/  LEA.HI.X.SX32 R5, R0.reuse, R2, 0x1, P6 ;  /* 0x0000000200057211 */ /* 0x040fe200030f0eff */
[----:B------:R-:W-:Y:S01]  /*245e0*/  VIADD R0, R0, UR5 ;  /* 0x0000000500007c36 */ /* 0x000fe20008000000 */
[----:B--2---:R-:W-:-:S04]  /*245f0*/  SHF.R.S32.HI R11, RZ, 0x8, R12 ;  /* 0x00000008ff0b7819 */ /* 0x004fc8000001140c */
[CC--:B------:R-:W-:Y:S02]  /*24600*/  IADD3 R8, P6, PT, R0.reuse, R3.reuse, RZ ;  /* 0x0000000300087210 */ /* 0x0c0fe40007fde0ff */
[----:B------:R-:W-:Y:S02]  /*24610*/  F2FP.SATFINITE.E5M2.F32.PACK_AB_MERGE_C R89, R89, R88, RZ ;  /* 0x000000585959723e */ /* 0x000fe400048060ff */
[C---:B------:R-:W-:Y:S01]  /*24620*/  LEA.HI.X.SX32 R9, R0.reuse, R2, 0x1, P6 ;  /* 0x0000000200097211 */ /* 0x040fe200030f0eff */
[----:B------:R-:W-:Y:S01]  /*24630*/  VIADD R0, R0, UR5 ;  /* 0x0000000500007c36 */ /* 0x000fe20008000000 */
[----:B------:R1:W-:Y:S01]  /*24640*/  @P0 STG.E.U8 desc[UR18][R6.64], R87 ;  /* 0x0000005706000986 */ /* 0x0003e2000c101112 */
[----:B0-----:R-:W-:Y:S01]  /*24650*/  ISETP.LT.AND P0, PT, R18, UR7, !P2 ;  /* 0x0000000712007c0c */ /* 0x001fe2000d701270 */
[----:B------:R-:W0:Y:S02]  /*24660*/  LDCU UR7, c[0x0][0x39c] ;  /* 0x00007380ff0777ac */ /* 0x000e240008000800 */
[----:B------:R2:W-:Y:S04]  /*24670*/  @P3 STG.E.U8 desc[UR18][R4.64], R11 ;  /* 0x0000000b04003986 */ /* 0x0005e8000c101112 */
[----:B------:R0:W-:Y:S01]  /*24680*/  @P1 STG.E.U8 desc[UR18][R8.64], R89 ;  /* 0x0000005908001986 */ /* 0x0001e2000c101112 */
[----:B-1----:R-:W-:Y:S01]  /*24690*/  PRMT R6, R89, 0x9910, RZ ;  /* 0x0000991059067816 */ /* 0x002fe200000000ff */
[C---:B------:R-:W-:Y:S01]  /*246a0*/  VIADD R7, R0.reuse, UR5 ;  /* 0x0000000500077c36 */ /* 0x040fe20008000000 */
[----:B--2---:R-:W-:-:S03]  /*246b0*/  IADD3 R4, P1, PT, R0, R3, RZ ;  /* 0x0000000300047210 */ /* 0x004fc60007f3e0ff */
[----:B------:R-:W-:Y:S01]  /*246c0*/  IMAD.MOV.U32 R11, RZ, RZ, R6 ;  /* 0x000000ffff0b7224 */ /* 0x000fe200078e0006 */
[----:B------:R-:W-:Y:S02]  /*246d0*/  LEA.HI.X.SX32 R5, R0, R2, 0x1, P1 ;  /* 0x0000000200057211 */ /* 0x000fe400008f0eff */
[C---:B------:R-:W-:Y:S01]  /*246e0*/  IADD3 R6, P1, PT, R7.reuse, R3, RZ ;  /* 0x0000000307067210 */ /* 0x040fe20007f3e0ff */
[----:B------:R-:W-:Y:S01]  /*246f0*/  VIADD R0, R7, UR5 ;  /* 0x0000000507007c36 */ /* 0x000fe20008000000 */
[----:B------:R-:W-:Y:S02]  /*24700*/  SHF.R.S32.HI R11, RZ, 0x8, R11 ;  /* 0x00000008ff0b7819 */ /* 0x000fe4000001140b */
[----:B------:R-:W-:Y:S02]  /*24710*/  F2FP.SATFINITE.E5M2.F32.PACK_AB_MERGE_C R91, R91, R90, RZ ;  /* 0x0000005a5b5b723e */ /* 0x000fe400048060ff */
[----:B------:R-:W-:Y:S01]  /*24720*/  LEA.HI.X.SX32 R7, R7, R2, 0x1, P1 ;  /* 0x0000000207077211 */ /* 0x000fe200008f0eff */
[----:B------:R1:W-:Y:S04]  /*24730*/  @P5 STG.E.U8 desc[UR18][R4.64], R11 ;  /* 0x0000000b04005986 */ /* 0x0003e8000c101112 */
[----:B------:R2:W-:Y:S01]  /*24740*/  @P0 STG.E.U8 desc[UR18][R6.64], R91 ;  /* 0x0000005b06000986 */ /* 0x0005e2000c101112 */
[----:B----4-:R-:W-:Y:S01]  /*24750*/  ISETP.LT.AND P1, PT, R15, UR4, !P2 ;  /* 0x000000040f007c0c */ /* 0x010fe2000d721270 */
[----:B------:R-:W4:Y:S02]  /*24760*/  LDCU UR4, c[0x0][0x39c] ;  /* 0x00007380ff0477ac */ /* 0x000f240008000800 */
[----:B------:R-:W4:Y:S01]  /*24770*/  LDL.LU R15, [R1+0x82c] ;  /* 0x00082c00010f7983 */ /* 0x000f220000300800 */
[----:B-----5:R-:W-:Y:S01]  /*24780*/  ISETP.LT.AND P0, PT, R14, UR6, !P2 ;  /* 0x000000060e007c0c */ /* 0x020fe2000d701270 */
[----:B------:R-:W5:Y:S02]  /*24790*/  LDCU UR6, c[0x0][0x39c] ;  /* 0x00007380ff0677ac */ /* 0x000f640008000800 */
[----:B------:R-:W5:Y:S01]  /*247a0*/  LDL.LU R14, [R1+0x828] ;  /* 0x00082800010e7983 */ /* 0x000f620000300800 */
[----:B---3--:R-:W-:-:S02]  /*247b0*/  ISETP.LT.AND P3, PT, R17, UR9, !P2 ;  /* 0x0000000911007c0c */ /* 0x008fc4000d761270 */
[----:B------:R-:W-:Y:S01]  /*247c0*/  PRMT R13, R91, 0x9910, RZ ;  /* 0x000099105b0d7816 */ /* 0x000fe200000000ff */
[----:B------:R-:W3:Y:S01]  /*247d0*/  LDL.LU R18, [R1+0x824] ;  /* 0x0008240001127983 */ /* 0x000ee20000300800 */
[CC--:B0-----:R-:W-:Y:S01]  /*247e0*/  IADD3 R8, P5, PT, R0.reuse, R3.reuse, RZ ;  /* 0x0000000300087210 */ /* 0x0c1fe20007fbe0ff */
[----:B------:R-:W0:Y:S01]  /*247f0*/  LDCU UR9, c[0x0][0x39c] ;  /* 0x00007380ff0977ac */ /* 0x000e220008000800 */
[----:B------:R-:W-:Y:S01]  /*24800*/  SHF.R.S32.HI R13, RZ, 0x8, R13 ;  /* 0x00000008ff0d7819 */ /* 0x000fe2000001140d */
[----:B------:R-:W0:Y:S01]  /*24810*/  LDL.LU R17, [R1+0x820] ;  /* 0x0008200001117983 */ /* 0x000e220000300800 */
[C---:B------:R-:W-:Y:S01]  /*24820*/  LEA.HI.X.SX32 R9, R0.reuse, R2, 0x1, P5 ;  /* 0x0000000200097211 */ /* 0x040fe200028f0eff */
[----:B------:R-:W-:Y:S01]  /*24830*/  VIADD R0, R0, UR5 ;  /* 0x0000000500007c36 */ /* 0x000fe20008000000 */
[----:B------:R-:W-:Y:S01]  /*24840*/  ISETP.LT.AND P5, PT, R10, UR7, !P2 ;  /* 0x000000070a007c0c */ /* 0x000fe2000d7a1270 */
[----:B------:R-:W3:Y:S01]  /*24850*/  LDCU UR7, c[0x0][0x39c] ;  /* 0x00007380ff0777ac */ /* 0x000ee20008000800 */
[----:B------:R-:W-:Y:S01]  /*24860*/  ISETP.LT.AND P6, PT, R16, UR10, !P2 ;  /* 0x0000000a10007c0c */ /* 0x000fe2000d7c1270 */
[----:B------:R2:W-:Y:S01]  /*24870*/  @P3 STG.E.U8 desc[UR18][R8.64], R13 ;  /* 0x0000000d08003986 */ /* 0x0005e2000c101112 */
[C---:B-1----:R-:W-:Y:S01]  /*24880*/  IADD3 R4, P3, PT, R0.reuse, R3, RZ ;  /* 0x0000000300047210 */ /* 0x042fe20007f7e0ff */
[C---:B------:R-:W-:Y:S01]  /*24890*/  VIADD R10, R0.reuse, UR5 ;  /* 0x00000005000a7c36 */ /* 0x040fe20008000000 */
[----:B------:R-:W-:Y:S01]  /*248a0*/  F2FP.SATFINITE.E5M2.F32.PACK_AB_MERGE_C R93, R93, R92, RZ ;  /* 0x0000005c5d5d723e */ /* 0x000fe200048060ff */
[----:B------:R-:W3:Y:S01]  /*248b0*/  LDL.LU R16, [R1+0x99c] ;  /* 0x00099c0001107983 */ /* 0x000ee20000300800 */
[----:B------:R-:W-:Y:S01]  /*248c0*/  LEA.HI.X.SX32 R5, R0, R2, 0x1, P3 ;  /* 0x0000000200057211 */ /* 0x000fe200018f0eff */
[----:B------:R-:W1:Y:S01]  /*248d0*/  LDCU UR10, c[0x0][0x39c] ;  /* 0x00007380ff0a77ac */ /* 0x000e620008000800 */
[----:B------:R-:W-:-:S02]  /*248e0*/  PRMT R11, R93, 0x9910, RZ ;  /* 0x000099105d0b7816 */ /* 0x000fc400000000ff */
[CC--:B--2---:R-:W-:Y:S02]  /*248f0*/  IADD3 R6, P3, PT, R10.reuse, R3.reuse, RZ ;  /* 0x000000030a067210 */ /* 0x0c4fe40007f7e0ff */
[----:B------:R-:W-:Y:S02]  /*24900*/  SHF.R.S32.HI R11, RZ, 0x8, R11 ;  /* 0x00000008ff0b7819 */ /* 0x000fe4000001140b */
[C---:B------:R-:W-:Y:S01]  /*24910*/  LEA.HI.X.SX32 R7, R10.reuse, R2, 0x1, P3 ;  /* 0x000000020a077211 */ /* 0x040fe200018f0eff */
[----:B------:R-:W-:Y:S01]  /*24920*/  VIADD R10, R10, UR5 ;  /* 0x000000050a0a7c36 */ /* 0x000fe20008000000 */
[----:B------:R2:W-:Y:S04]  /*24930*/  @P6 STG.E.U8 desc[UR18][R4.64], R93 ;  /* 0x0000005d04006986 */ /* 0x0005e8000c101112 */
[----:B------:R0:W-:Y:S01]  /*24940*/  @P1 STG.E.U8 desc[UR18][R6.64], R11 ;  /* 0x0000000b06001986 */ /* 0x0001e2000c101112 */
[----:B------:R-:W-:-:S04]  /*24950*/  IADD3 R8, P1, PT, R10, R3, RZ ;  /* 0x000000030a087210 */ /* 0x000fc80007f3e0ff */
[----:B------:R-:W-:Y:S02]  /*24960*/  LEA.HI.X.SX32 R9, R10, R2, 0x1, P1 ;  /* 0x000000020a097211 */ /* 0x000fe400008f0eff */
[----:B----4-:R-:W-:Y:S02]  /*24970*/  ISETP.LT.AND P1, PT, R15, UR4, !P2 ;  /* 0x000000040f007c0c */ /* 0x010fe4000d721270 */
[----:B-----5:R-:W-:Y:S01]  /*24980*/  ISETP.LT.AND P3, PT, R14, UR6, !P2 ;  /* 0x000000060e007c0c */ /* 0x020fe2000d761270 */
[----:B------:R-:W4:Y:S01]  /*24990*/  LDL.LU R15, [R1+0x990] ;  /* 0x00099000010f7983 */ /* 0x000f220000300800 */
[----:B------:R-:W-:Y:S01]  /*249a0*/  VIADD R0, R10, UR5 ;  /* 0x000000050a007c36 */ /* 0x000fe20008000000 */
[----:B------:R-:W-:Y:S01]  /*249b0*/  F2FP.SATFINITE.E5M2.F32.PACK_AB_MERGE_C R95, R95, R94, RZ ;  /* 0x0000005e5f5f723e */ /* 0x000fe200048060ff */
[----:B------:R-:W4:Y:S01]  /*249c0*/  LDCU UR4, c[0x0][0x39c] ;  /* 0x00007380ff0477ac */ /* 0x000f220008000800 */
[----:B------:R-:W5:Y:S02]  /*249d0*/  LDL.LU R14, [R1+0x98c] ;  /* 0x00098c00010e7983 */ /* 0x000f640000300800 */
[C---:B--2---:R-:W-:Y:S01]  /*249e0*/  IADD3 R4, P6, PT, R0.reuse, R3, RZ ;  /* 0x0000000300047210 */ /* 0x044fe20007fde0ff */
[----:B------:R-:W5:Y:S01]  /*249f0*/  LDCU UR6, c[0x0][0x39c] ;  /* 0x00007380ff0677ac */ /* 0x000f620008000800 */
[----:B------:R-:W-:Y:S01]  /*24a00*/  PRMT R12, R95, 0x9910, RZ ;  /* 0x000099105f0c7816 */ /* 0x000fe200000000ff */
[----:B------:R-:W2:Y:S01]  /*24a10*/  LDL.LU R10, [R1+0x988] ;  /* 0x00098800010a7983 */ /* 0x000ea20000300800 */
[C---:B------:R-:W-:Y:S01]  /*24a20*/  LEA.HI.X.SX32 R5, R0.reuse, R2, 0x1, P6 ;  /* 0x0000000200057211 */ /* 0x040fe200030f0eff */
[----:B------:R-:W-:Y:S01]  /*24a30*/  VIADD R0, R0, UR5 ;  /* 0x0000000500007c36 */ /* 0x000fe20008000000 */
[----:B0-----:R-:W-:-:S04]  /*24a40*/  SHF.R.S32.HI R11, RZ, 0x8, R12 ;  /* 0x00000008ff0b7819 */ /* 0x001fc8000001140c */
[CC--:B------:R-:W-:Y:S02]  /*24a50*/  IADD3 R6, P6, PT, R0.reuse, R3.reuse, RZ ;  /* 0x0000000300067210 */ /* 0x0c0fe40007fde0ff */
[----:B------:R-:W-:Y:S02]  /*24a60*/  F2FP.SATFINITE.E5M2.F32.PACK_AB_MERGE_C R97, R97, R96, RZ ;  /* 0x000000606161723e */ /* 0x000fe400048060ff */
[C---:B------:R-:W-:Y:S01]  /*24a70*/  LEA.HI.X.SX32 R7, R0.reuse, R2, 0x1, P6 ;  /* 0x0000000200077211 */ /* 0x040fe200030f0eff */
[----:B------:R-:W-:Y:S01]  /*24a80*/  VIADD R0, R0, UR5 ;  /* 0x0000000500007c36 */ /* 0x000fe20008000000 */
[----:B------:R0:W-:Y:S01]  /*24a90*/  @P0 STG.E.U8 desc[UR18][R8.64], R95 ;  /* 0x0000005f08000986 */ /* 0x0001e2000c101112 */
[----:B---3--:R-:W-:Y:S01]  /*24aa0*/  ISETP.LT.AND P0, PT, R18, UR7, !P2 ;  /* 0x0000000712007c0c */ /* 0x008fe2000d701270 */
[----:B------:R-:W2:Y:S02]  /*24ab0*/  LDCU UR7, c[0x0][0x39c] ;  /* 0x00007380ff0777ac */ /* 0x000ea40008000800 */
[----:B------:R3:W-:Y:S04]  /*24ac0*/  @P5 STG.E.U8 desc[UR18][R4.64], R11 ;  /* 0x0000000b04005986 */ /* 0x0007e8000c101112 */
[----:B------:R1:W-:Y:S01]  /*24ad0*/  @P1 STG.E.U8 desc[UR18][R6.64], R97 ;  /* 0x0000006106001986 */ /* 0x0003e2000c101112 */
[----:B0-----:R-:W-:Y:S01]  /*24ae0*/  PRMT R8, R97, 0x9910, RZ ;  /* 0x0000991061087816 */ /* 0x001fe200000000ff */
[C---:B------:R-:W-:Y:S01]  /*24af0*/  VIADD R9, R0.reuse, UR5 ;  /* 0x0000000500097c36 */ /* 0x040fe20008000000 */
[----:B---3--:R-:W-:-:S03]  /*24b00*/  IADD3 R4, P1, PT, R0, R3, RZ ;  /* 0x0000000300047210 */ /* 0x008fc60007f3e0ff */
        /* <DEDUP_REMOVED lines=15> */
[----:B------:R-:W-:-:S02]  /*24c00*/  ISETP.LT.AND P5, PT, R17, UR9, !P2 ;  /* 0x0000000911007c0c */ /* 0x000fc4000d7a1270 */
[----:B------:R-:W-:Y:S01]  /*24c10*/  PRMT R13, R99, 0x9910, RZ ;  /* 0x00009910630d7816 */ /* 0x000fe200000000ff */
[----:B------:R-:W5:Y:S01]  /*24c20*/  LDL.LU R18, [R1+0x810] ;  /* 0x0008100001127983 */ /* 0x000f620000300800 */
[CC--:B-1----:R-:W-:Y:S01]  /*24c30*/  IADD3 R6, P3, PT, R0.reuse, R3.reuse, RZ ;  /* 0x0000000300067210 */ /* 0x0c2fe20007f7e0ff */
[----:B------:R-:W1:Y:S01]  /*24c40*/  LDCU UR9, c[0x0][0x39c] ;  /* 0x00007380ff0977ac */ /* 0x000e620008000800 */
[----:B------:R-:W-:Y:S01]  /*24c50*/  SHF.R.S32.HI R13, RZ, 0x8, R13 ;  /* 0x00000008ff0d7819 */ /* 0x000fe2000001140d */
[----:B------:R-:W1:Y:S01]  /*24c60*/  LDL.LU R17, [R1+0x80c] ;  /* 0x00080c0001117983 */ /* 0x000e620000300800 */
[C---:B------:R-:W-:Y:S01]  /*24c70*/  LEA.HI.X.SX32 R7, R0.reuse, R2, 0x1, P3 ;  /* 0x0000000200077211 */ /* 0x040fe200018f0eff */
[----:B------:R-:W-:Y:S01]  /*24c80*/  VIADD R0, R0, UR5 ;  /* 0x0000000500007c36 */ /* 0x000fe20008000000 */
[----:B--2---:R-:W-:Y:S01]  /*24c90*/  ISETP.LT.AND P3, PT, R10, UR7, !P2 ;  /* 0x000000070a007c0c */ /* 0x004fe2000d761270 */
[----:B------:R-:W2:Y:S01]  /*24ca0*/  LDCU UR7, c[0x0][0x39c] ;  /* 0x00007380ff0777ac */ /* 0x000ea20008000800 */
[----:B------:R-:W-:Y:S01]  /*24cb0*/  ISETP.LT.AND P6, PT, R16, UR10, !P2 ;  /* 0x0000000a10007c0c */ /* 0x000fe2000d7c1270 */
[----:B------:R2:W-:Y:S01]  /*24cc0*/  @P5 STG.E.U8 desc[UR18][R6.64], R13 ;  /* 0x0000000d06005986 */ /* 0x0005e2000c101112 */
[C---:B0-----:R-:W-:Y:S01]  /*24cd0*/  IADD3 R4, P5, PT, R0.reuse, R3, RZ ;  /* 0x0000000300047210 */ /* 0x041fe20007fbe0ff */
[C---:B------:R-:W-:Y:S01]  /*24ce0*/  VIADD R10, R0.reuse, UR5 ;  /* 0x00000005000a7c36 */ /* 0x040fe20008000000 */
[----:B------:R-:W-:Y:S01]  /*24cf0*/  F2FP.SATFINITE.E5M2.F32.PACK_AB_MERGE_C R101, R101, R100, RZ ;  /* 0x000000646565723e */ /* 0x000fe200048060ff */
[----:B------:R-:W5:Y:S01]  /*24d00*/  LDL.LU R16, [R1+0x984] ;  /* 0x0009840001107983 */ /* 0x000f620000300800 */
[----:B------:R-:W-:Y:S01]  /*24d10*/  LEA.HI.X.SX32 R5, R0, R2, 0x1, P5 ;  /* 0x0000000200057211 */ /* 0x000fe200028f0eff */
[----:B------:R-:W0:Y:S01]  /*24d20*/  LDCU UR10, c[0x0][0x39c] ;  /* 0x00007380ff0a77ac */ /* 0x000e220008000800 */
[----:B------:R-:W-:-:S02]  /*24d30*/  PRMT R11, R101, 0x9910, RZ ;  /* 0x00009910650b7816 */ /* 0x000fc400000000ff */
[CC--:B---3--:R-:W-:Y:S02]  /*24d40*/  IADD3 R8, P5, PT, R10.reuse, R3.reuse, RZ ;  /* 0x000000030a087210 */ /* 0x0c8fe40007fbe0ff */
[----:B------:R-:W-:Y:S02]  /*24d50*/  SHF.R.S32.HI R11, RZ, 0x8, R11 ;  /* 0x00000008ff0b7819 */ /* 0x000fe4000001140b */
[C---:B------:R-:W-:Y:S01]  /*24d60*/  LEA.HI.X.SX32 R9, R10.reuse, R2, 0x1, P5 ;  /* 0x000000020a097211 */ /* 0x040fe200028f0eff */
[----:B------:R-:W-:Y:S01]  /*24d70*/  VIADD R10, R10, UR5 ;  /* 0x000000050a0a7c36 */ /* 0x000fe20008000000 */
[----:B------:R3:W-:Y:S04]  /*24d80*/  @P6 STG.E.U8 desc[UR18][R4.64], R101 ;  /* 0x0000006504006986 */ /* 0x0007e8000c101112 */
[----:B------:R0:W-:Y:S01]  /*24d90*/  @P1 STG.E.U8 desc[UR18][R8.64], R11 ;  /* 0x0000000b08001986 */ /* 0x0001e2000c101112 */
[----:B--2---:R-:W-:-:S04]  /*24da0*/  IADD3 R6, P1, PT, R10, R3, RZ ;  /* 0x000000030a067210 */ /* 0x004fc80007f3e0ff */
[----:B------:R-:W-:Y:S02]  /*24db0*/  LEA.HI.X.SX32 R7, R10, R2, 0x1, P1 ;  /* 0x000000020a077211 */ /* 0x000fe400008f0eff */
[----:B----4-:R-:W-:Y:S02]  /*24dc0*/  ISETP.LT.AND P1, PT, R15, UR4, !P2 ;  /* 0x000000040f007c0c */ /* 0x010fe4000d721270 */
[----:B-----5:R-:W-:Y:S01]  /*24dd0*/  ISETP.LT.AND P5, PT, R14, UR6, !P2 ;  /* 0x000000060e007c0c */ /* 0x020fe2000d7a1270 */
[----:B------:R-:W2:Y:S01]  /*24de0*/  LDL.LU R15, [R1+0x980] ;  /* 0x00098000010f7983 */ /* 0x000ea20000300800 */
[----:B------:R-:W-:Y:S01]  /*24df0*/  VIADD R0, R10, UR5 ;  /* 0x000000050a007c36 */ /* 0x000fe20008000000 */
[----:B------:R-:W-:Y:S01]  /*24e00*/  F2FP.SATFINITE.E5M2.F32.PACK_AB_MERGE_C R103, R103, R102, RZ ;  /* 0x000000666767723e */ /* 0x000fe200048060ff */
[----:B------:R-:W2:Y:S01]  /*24e10*/  LDCU UR4, c[0x0][0x39c] ;  /* 0x00007380ff0477ac */ /* 0x000ea20008000800 */
[----:B------:R-:W4:Y:S02]  /*24e20*/  LDL.LU R14, [R1+0x97c] ;  /* 0x00097c00010e7983 */ /* 0x000f240000300800 */
[C---:B---3--:R-:W-:Y:S01]  /*24e30*/  IADD3 R4, P6, PT, R0.reuse, R3, RZ ;  /* 0x0000000300047210 */ /* 0x048fe20007fde0ff */
[----:B------:R-:W4:Y:S01]  /*24e40*/  LDCU UR6, c[0x0][0x39c] ;  /* 0x00007380ff0677ac */ /* 0x000f220008000800 */
[----:B------:R-:W-:Y:S01]  /*24e50*/  PRMT R12, R103, 0x9910, RZ ;  /* 0x00009910670c7816 */ /* 0x000fe200000000ff */
[----:B------:R-:W3:Y:S01]  /*24e60*/  LDL.LU R10, [R1+0x8dc] ;  /* 0x0008dc00010a7983 */ /* 0x000ee20000300800 */
        /* <DEDUP_REMOVED lines=8> */
[----:B------:R-:W-:Y:S01]  /*24ef0*/  ISETP.LT.AND P0, PT, R18, UR7, !P2 ;  /* 0x0000000712007c0c */ /* 0x000fe2000d701270 */
[----:B------:R-:W3:Y:S02]  /*24f00*/  LDCU UR7, c[0x0][0x39c] ;  /* 0x00007380ff0777ac */ /* 0x000ee40008000800 */
[----:B------:R5:W-:Y:S04]  /*24f10*/  @P3 STG.E.U8 desc[UR18][R4.64], R11 ;  /* 0x0000000b04003986 */ /* 0x000be8000c101112 */
[----:B------:R1:W-:Y:S01]  /*24f20*/  @P1 STG.E.U8 desc[UR18][R8.64], R105 ;  /* 0x0000006908001986 */ /* 0x0003e2000c101112 */
[----:B0-----:R-:W-:Y:S01]  /*24f30*/  PRMT R6, R105, 0x9910, RZ ;  /* 0x0000991069067816 */ /* 0x001fe200000000ff */
[C---:B------:R-:W-:Y:S01]  /*24f40*/  VIADD R7, R0.reuse, UR5 ;  /* 0x0000000500077c36 */ /* 0x040fe20008000000 */
[----:B-----5:R-:W-:-:S03]  /*24f50*/  IADD3 R4, P1, PT, R0, R3, RZ ;  /* 0x0000000300047210 */ /* 0x020fc60007f3e0ff */
        /* <DEDUP_REMOVED lines=9> */
[----:B--2---:R-:W-:Y:S01]  /*24ff0*/  ISETP.LT.AND P1, PT, R15, UR4, !P2 ;  /* 0x000000040f007c0c */ /* 0x004fe2000d721270 */
[----:B------:R-:W2:Y:S02]  /*25000*/  LDCU UR4, c[0x0][0x39c] ;  /* 0x00007380ff0477ac */ /* 0x000ea40008000800 */
[----:B------:R-:W2:Y:S01]  /*25010*/  LDL.LU R15, [R1+0x808] ;  /* 0x00080800010f7983 */ /* 0x000ea20000300800 */
[----:B----4-:R-:W-:Y:S01]  /*25020*/  ISETP.LT.AND P0, PT, R14, UR6, !P2 ;  /* 0x000000060e007c0c */ /* 0x010fe2000d701270 */
[----:B------:R-:W4:Y:S02]  /*25030*/  LDCU UR6, c[0x0][0x39c] ;  /* 0x00007380ff0677ac */ /* 0x000f240008000800 */
[----:B------:R-:W4:Y:S01]  /*25040*/  LDL.LU R14, [R1+0x804] ;  /* 0x00080400010e7983 */ /* 0x000f220000300800 */
[----:B-1----:R-:W-:-:S02]  /*25050*/  ISETP.LT.AND P3, PT, R17, UR9, !P2 ;  /* 0x0000000911007c0c */ /* 0x002fc4000d761270 */
[----:B------:R-:W-:Y:S01]  /*25060*/  PRMT R13, R107, 0x9910, RZ ;  /* 0x000099106b0d7816 */ /* 0x000fe200000000ff */
[----:B------:R-:W4:Y:S01]  /*25070*/  LDL.LU R18, [R1+0x800] ;  /* 0x0008000001127983 */ /* 0x000f220000300800 */
[CC--:B------:R-:W-:Y:S01]  /*25080*/  IADD3 R8, P5, PT, R0.reuse, R3.reuse, RZ ;  /* 0x0000000300087210 */ /* 0x0c0fe20007fbe0ff */
[----:B------:R-:W1:Y:S01]  /*25090*/  LDCU UR9, c[0x0][0x39c] ;  /* 0x00007380ff0977ac */ /* 0x000e620008000800 */
[----:B------:R-:W-:Y:S01]  /*250a0*/  SHF.R.S32.HI R13, RZ, 0x8, R13 ;  /* 0x00000008ff0d7819 */ /* 0x000fe2000001140d */
[----:B------:R-:W1:Y:S01]  /*250b0*/  LDL.LU R17, [R1+0x7fc] ;  /* 0x0007fc0001117983 */ /* 0x000e620000300800 */
[C---:B------:R-:W-:Y:S01]  /*250c0*/  LEA.HI.X.SX32 R9, R0.reuse, R2, 0x1, P5 ;  /* 0x0000000200097211 */ /* 0x040fe200028f0eff */
[----:B------:R-:W-:Y:S01]  /*250d0*/  VIADD R0, R0, UR5 ;  /* 0x0000000500007c36 */ /* 0x000fe20008000000 */
[----:B---3--:R-:W-:Y:S01]  /*250e0*/  ISETP.LT.AND P5, PT, R10, UR7, !P2 ;  /* 0x000000070a007c0c */ /* 0x008fe2000d7a1270 */
[----:B------:R-:W3:Y:S01]  /*250f0*/  LDCU UR7, c[0x0][0x39c] ;  /* 0x00007380ff0777ac */ /* 0x000ee20008000800 */
[----:B------:R-:W-:Y:S01]  /*25100*/  ISETP.LT.AND P6, PT, R16, UR10, !P2 ;  /* 0x0000000a10007c0c */ /* 0x000fe2000d7c1270 */
[----:B------:R3:W-:Y:S01]  /*25110*/  @P3 STG.E.U8 desc[UR18][R8.64], R13 ;  /* 0x0000000d08003986 */ /* 0x0007e2000c101112 */
[C---:B0-----:R-:W-:Y:S01]  /*25120*/  IADD3 R4, P3, PT, R0.reuse, R3, RZ ;  /* 0x0000000300047210 */ /* 0x041fe20007f7e0ff */
[C---:B------:R-:W-:Y:S01]  /*25130*/  VIADD R10, R0.reuse, UR5 ;  /* 0x00000005000a7c36 */ /* 0x040fe20008000000 */
[----:B------:R-:W-:Y:S01]  /*25140*/  F2FP.SATFINITE.E5M2.F32.PACK_AB_MERGE_C R109, R109, R108, RZ ;  /* 0x0000006c6d6d723e */ /* 0x000fe200048060ff */
[----:B------:R-:W4:Y:S01]  /*25150*/  LDL.LU R16, [R1+0x978] ;  /* 0x0009780001107983 */ /* 0x000f220000300800 */
[----:B------:R-:W-:Y:S01]  /*25160*/  LEA.HI.X.SX32 R5, R0, R2, 0x1, P3 ;  /* 0x0000000200057211 */ /* 0x000fe200018f0eff */
[----:B------:R-:W0:Y:S01]  /*25170*/  LDCU UR10, c[0x0][0x39c] ;  /* 0x00007380ff0a77ac */ /* 0x000e220008000800 */
[----:B------:R-:W-:-:S02]  /*25180*/  PRMT R11, R109, 0x9910, RZ ;  /* 0x000099106d0b7816 */ /* 0x000fc400000000ff */
[CC--:B-----5:R-:W-:Y:S02]  /*25190*/  IADD3 R6, P3, PT, R10.reuse, R3.reuse, RZ ;  /* 0x000000030a067210 */ /* 0x0e0fe40007f7e0ff */
[----:B------:R-:W-:Y:S02]  /*251a0*/  SHF.R.S32.HI R11, RZ, 0x8, R11 ;  /* 0x00000008ff0b7819 */ /* 0x000fe4000001140b */
[C---:B------:R-:W-:Y:S01]  /*251b0*/  LEA.HI.X.SX32 R7, R10.reuse, R2, 0x1, P3 ;  /* 0x000000020a077211 */ /* 0x040fe200018f0eff */
[----:B------:R-:W-:Y:S01]  /*251c0*/  VIADD R10, R10, UR5 ;  /* 0x000000050a0a7c36 */ /* 0x000fe20008000000 */
[----:B------:R5:W-:Y:S04]  /*251d0*/  @P6 STG.E.U8 desc[UR18][R4.64], R109 ;  /* 0x0000006d04006986 */ /* 0x000be8000c101112 */
[----:B------:R0:W-:Y:S01]  /*251e0*/  @P1 STG.E.U8 desc[UR18][R6.64], R11 ;  /* 0x0000000b06001986 */ /* 0x0001e2000c101112 */
[----:B---3--:R-:W-:-:S04]  /*251f0*/  IADD3 R8, P1, PT, R10, R3, RZ ;  /* 0x000000030a087210 */ /* 0x008fc80007f3e0ff */
[----:B------:R-:W-:Y:S02]  /*25200*/  LEA.HI.X.SX32 R9, R10, R2, 0x1, P1 ;  /* 0x000000020a097211 */ /* 0x000fe400008f0eff */
[----:B--2---:R-:W-:Y:S02]  /*25210*/  ISETP.LT.AND P1, PT, R15, UR4, !P2 ;  /* 0x000000040f007c0c */ /* 0x004fe4000d721270 */
[----:B----4-:R-:W-:Y:S01]  /*25220*/  ISETP.LT.AND P3, PT, R14, UR6, !P2 ;  /* 0x000000060e007c0c */ /* 0x010fe2000d761270 */
[----:B------:R-:W2:Y:S01]  /*25230*/  LDL.LU R15, [R1+0x96c] ;  /* 0x00096c00010f7983 */ /* 0x000ea20000300800 */
[----:B------:R-:W-:Y:S01]  /*25240*/  VIADD R0, R10, UR5 ;  /* 0x000000050a007c36 */ /* 0x000fe20008000000 */
[----:B------:R-:W-:Y:S01]  /*25250*/  F2FP.SATFINITE.E5M2.F32.PACK_AB_MERGE_C R111, R111, R110, RZ ;  /* 0x0000006e6f6f723e */ /* 0x000fe200048060ff */
[----:B------:R-:W2:Y:S01]  /*25260*/  LDCU UR4, c[0x0][0x39c] ;  /* 0x00007380ff0477ac */ /* 0x000ea20008000800 */
[----:B------:R-:W3:Y:S02]  /*25270*/  LDL.LU R14, [R1+0x960] ;  /* 0x00096000010e7983 */ /* 0x000ee40000300800 */
[C---:B-----5:R-:W-:Y:S01]  /*25280*/  IADD3 R4, P6, PT, R0.reuse, R3, RZ ;  /* 0x0000000300047210 */ /* 0x060fe20007fde0ff */
[----:B------:R-:W3:Y:S01]  /*25290*/  LDCU UR6, c[0x0][0x39c] ;  /* 0x00007380ff0677ac */ /* 0x000ee20008000800 */
[----:B------:R-:W-:Y:S01]  /*252a0*/  PRMT R12, R111, 0x9910, RZ ;  /* 0x000099106f0c7816 */ /* 0x000fe200000000ff */
[----:B------:R-:W4:Y:S01]  /*252b0*/  LDL.LU R10, [R1+0x8d8] ;  /* 0x0008d800010a7983 */ /* 0x000f220000300800 */
        /* <DEDUP_REMOVED lines=9> */
[----:B------:R-:W4:Y:S02]  /*25350*/  LDCU UR7, c[0x0][0x39c] ;  /* 0x00007380ff0777ac */ /* 0x000f240008000800 */
        /* <DEDUP_REMOVED lines=14> */
[----:B-1----:R-:W-:Y:S01]  /*25440*/  ISETP.LT.AND P5, PT, R17, UR9, !P2 ;  /* 0x0000000911007c0c */ /* 0x002fe2000d7a1270 */
[----:B------:R-:W1:Y:S01]  /*25450*/  LDCU UR9, c[0x0][0x39c] ;  /* 0x00007380ff0977ac */ /* 0x000e620008000800 */
[----:B------:R-:W-:-:S02]  /*25460*/  ISETP.LT.AND P6, PT, R16, UR10, !P2 ;  /* 0x0000000a10007c0c */ /* 0x000fc4000d7c1270 */
[----:B--2---:R-:W-:Y:S01]  /*25470*/  ISETP.LT.AND P1, PT, R15, UR4, !P2 ;  /* 0x000000040f007c0c */ /* 0x004fe2000d721270 */
[----:B------:R-:W2:Y:S01]  /*25480*/  LDCU UR4, c[0x0][0x39c] ;  /* 0x00007380ff0477ac */ /* 0x000ea20008000800 */
[----:B------:R-:W2:Y:S01]  /*25490*/  LDL.LU R15, [R1+0x7f8] ;  /* 0x0007f800010f7983 */ /* 0x000ea20000300800 */
[----:B---3--:R-:W-:Y:S01]  /*254a0*/  ISETP.LT.AND P0, PT, R14, UR6, !P2 ;  /* 0x000000060e007c0c */ /* 0x008fe2000d701270 */
[----:B------:R-:W3:Y:S02]  /*254b0*/  LDCU UR6, c[0x0][0x39c] ;  /* 0x00007380ff0677ac */ /* 0x000ee40008000800 */
[----:B------:R-:W3:Y:S01]  /*254c0*/  LDL.LU R14, [R1+0x7f4] ;  /* 0x0007f400010e7983 */ /* 0x000ee20000300800 */
[----:B------:R-:W-:Y:S02]  /*254d0*/  PRMT R13, R115, 0x9910, RZ ;  /* 0x00009910730d7816 */ /* 0x000fe400000000ff */
[C---:B------:R-:W-:Y:S01]  /*254e0*/  IADD3 R6, P3, PT, R0.reuse, R3, RZ ;  /* 0x0000000300067210 */ /* 0x040fe20007f7e0ff */
[----:B------:R-:W3:Y:S01]  /*254f0*/  LDL.LU R18, [R1+0x7f0] ;  /* 0x0007f00001127983 */ /* 0x000ee20000300800 */
[----:B------:R-:W-:Y:S01]  /*25500*/  F2FP.SATFINITE.E5M2.F32.PACK_AB_MERGE_C R117, R117, R116, RZ ;  /* 0x000000747575723e */ /* 0x000fe200048060ff */
[----:B------:R-:W1:Y:S02]  /*25510*/  LDCU UR10, c[0x0][0x39c] ;  /* 0x00007380ff0a77ac */ /* 0x000e640008000800 */
[----:B------:R-:W3:Y:S04]  /*25520*/  LDL.LU R17, [R1+0x7e0] ;  /* 0x0007e00001117983 */ /* 0x000ee80000300800 */
[----:B------:R-:W1:Y:S01]  /*25530*/  LDL.LU R16, [R1+0x95c] ;  /* 0x00095c0001107983 */ /* 0x000e620000300800 */
[C---:B------:R-:W-:Y:S01]  /*25540*/  LEA.HI.X.SX32 R7, R0.reuse, R2, 0x1, P3 ;  /* 0x0000000200077211 */ /* 0x040fe200018f0eff */
[----:B------:R-:W-:Y:S01]  /*25550*/  VIADD R0, R0, UR5 ;  /* 0x0000000500007c36 */ /* 0x000fe20008000000 */
[----:B------:R-:W-:-:S02]  /*25560*/  SHF.R.S32.HI R13, RZ, 0x8, R13 ;  /* 0x00000008ff0d7819 */ /* 0x000fc4000001140d */
[----:B----4-:R-:W-:Y:S01]  /*25570*/  ISETP.LT.AND P3, PT, R10, UR7, !P2 ;  /* 0x000000070a007c0c */ /* 0x010fe2000d761270 */
[C---:B------:R-:W-:Y:S01]  /*25580*/  VIADD R10, R0.reuse, UR5 ;  /* 0x00000005000a7c36 */ /* 0x040fe20008000000 */
[----:B0-----:R-:W-:Y:S01]  /*25590*/  PRMT R11, R117, 0x9910, RZ ;  /* 0x00009910750b7816 */ /* 0x001fe200000000ff */
[----:B------:R0:W-:Y:S01]  /*255a0*/  @P5 STG.E.U8 desc[UR18][R6.64], R13 ;  /* 0x0000000d06005986 */ /* 0x0001e2000c101112 */
[CC--:B------:R-:W-:Y:S01]  /*255b0*/  IADD3 R4, P5, PT, R0.reuse, R3.reuse, RZ ;  /* 0x0000000300047210 */ /* 0x0c0fe20007fbe0ff */
[----:B------:R-:W4:Y:S03]  /*255c0*/  LDCU UR7, c[0x0][0x39c] ;  /* 0x00007380ff0777ac */ /* 0x000f260008000800 */
[----:B------:R-:W-:Y:S02]  /*255d0*/  LEA.HI.X.SX32 R5, R0, R2, 0x1, P5 ;  /* 0x0000000200057211 */ /* 0x000fe400028f0eff */
[----:B-----5:R-:W-:-:S02]  /*255e0*/  IADD3 R8, P5, PT, R10, R3, RZ ;  /* 0x000000030a087210 */ /* 0x020fc40007fbe0ff */
[----:B------:R-:W-:Y:S02]  /*255f0*/  SHF.R.S32.HI R11, RZ, 0x8, R11 ;  /* 0x00000008ff0b7819 */ /* 0x000fe4000001140b */
[C---:B------:R-:W-:Y:S01]  /*25600*/  LEA.HI.X.SX32 R9, R10.reuse, R2, 0x1, P5 ;  /* 0x000000020a097211 */ /* 0x040fe200028f0eff */
[----:B------:R-:W-:Y:S01]  /*25610*/  VIADD R10, R10, UR5 ;  /* 0x000000050a0a7c36 */ /* 0x000fe20008000000 */
[----:B------:R5:W-:Y:S04]  /*25620*/  @P6 STG.E.U8 desc[UR18][R4.64], R117 ;  /* 0x0000007504006986 */ /* 0x000be8000c101112 */
[----:B------:R4:W-:Y:S01]  /*25630*/  @P1 STG.E.U8 desc[UR18][R8.64], R11 ;  /* 0x0000000b08001986 */ /* 0x0009e2000c101112 */
[C---:B0-----:R-:W-:Y:S01]  /*25640*/  IADD3 R6, P1, PT, R10.reuse, R3, RZ ;  /* 0x000000030a067210 */ /* 0x041fe20007f3e0ff */
[----:B------:R-:W-:-:S03]  /*25650*/  VIADD R0, R10, UR5 ;  /* 0x000000050a007c36 */ /* 0x000fc60008000000 */
[----:B------:R-:W-:Y:S02]  /*25660*/  LEA.HI.X.SX32 R7, R10, R2, 0x1, P1 ;  /* 0x000000020a077211 */ /* 0x000fe400008f0eff */
[----:B------:R-:W-:Y:S02]  /*25670*/  F2FP.SATFINITE.E5M2.F32.PACK_AB_MERGE_C R119, R119, R118, RZ ;  /* 0x000000767777723e */ /* 0x000fe400048060ff */
[CC--:B-----5:R-:W-:Y:S02]  /*25680*/  IADD3 R4, P6, PT, R0.reuse, R3.reuse, RZ ;  /* 0x0000000300047210 */ /* 0x0e0fe40007fde0ff */
[----:B------:R-:W-:Y:S02]  /*25690*/  PRMT R12, R119, 0x9910, RZ ;  /* 0x00009910770c7816 */ /* 0x000fe400000000ff */
[C---:B------:R-:W-:Y:S02]  /*256a0*/  LEA.HI.X.SX32 R5, R0.reuse, R2, 0x1, P6 ;  /* 0x0000000200057211 */ /* 0x040fe400030f0eff */
[----:B----4-:R-:W-:Y:S01]  /*256b0*/  SHF.R.S32.HI R11, RZ, 0x8, R12 ;  /* 0x00000008ff0b7819 */ /* 0x010fe2000001140c */
[----:B------:R-:W-:Y:S01]  /*256c0*/  VIADD R0, R0, UR5 ;  /* 0x0000000500007c36 */ /* 0x000fe20008000000 */
[----:B------:R0:W-:Y:S04]  /*256d0*/  @P0 STG.E.U8 desc[UR18][R6.64], R119 ;  /* 0x0000007706000986 */ /* 0x0001e8000c101112 */
[----:B------:R-:W-:-:S04]  /*256e0*/  IADD3 R8, P6, PT, R0, R3, RZ ;  /* 0x0000000300087210 */ /* 0x000fc80007fde0ff */
[----:B------:R-:W-:Y:S02]  /*256f0*/  LEA.HI.X.SX32 R9, R0, R2, 0x1, P6 ;  /* 0x0000000200097211 */ /* 0x000fe400030f0eff */
[----:B--2---:R-:W-:Y:S02]  /*25700*/  ISETP.LT.AND P1, PT, R15, UR4, !P2 ;  /* 0x000000040f007c0c */ /* 0x004fe4000d721270 */
[----:B---3--:R-:W-:Y:S01]  /*25710*/  ISETP.LT.AND P5, PT, R14, UR6, !P2 ;  /* 0x000000060e007c0c */ /* 0x008fe2000d7a1270 */
[----:B------:R-:W2:Y:S01]  /*25720*/  LDL.LU R15, [R1+0x958] ;  /* 0x00095800010f7983 */ /* 0x000ea20000300800 */
[----:B------:R-:W-:-:S03]  /*25730*/  ISETP.LT.AND P0, PT, R18, UR7, !P2 ;  /* 0x0000000712007c0c */ /* 0x000fc6000d701270 */
[----:B------:R-:W3:Y:S01]  /*25740*/  LDL.LU R14, [R1+0x954] ;  /* 0x00095400010e7983 */ /* 0x000ee20000300800 */
[----:B------:R-:W-:Y:S01]  /*25750*/  F2FP.SATFINITE.E5M2.F32.PACK_AB_MERGE_C R121, R121, R120, RZ ;  /* 0x000000787979723e */ /* 0x000fe200048060ff */
[----:B------:R-:W-:Y:S01]  /*25760*/  VIADD R0, R0, UR5 ;  /* 0x0000000500007c36 */ /* 0x000fe20008000000 */
[----:B------:R-:W4:Y:S01]  /*25770*/  LDCU UR7, c[0x0][0x39c] ;  /* 0x00007380ff0777ac */ /* 0x000f220008000800 */
[----:B------:R-:W4:Y:S01]  /*25780*/  LDL.LU R10, [R1+0x8d4] ;  /* 0x0008d400010a7983 */ /* 0x000f220000300800 */
[----:B-1----:R-:W-:-:S03]  /*25790*/  ISETP.LT.AND P6, PT, R16, UR10, !P2 ;  /* 0x0000000a10007c0c */ /* 0x002fc6000d7c1270 */
[----:B------:R-:W5:Y:S01]  /*257a0*/  LDL.LU R12, [R1+0x7ec] ;  /* 0x0007ec00010c7983 */ /* 0x000f620000300800 */
[----:B------:R-:W2:Y:S03]  /*257b0*/  LDCU UR4, c[0x0][0x39c] ;  /* 0x00007380ff0477ac */ /* 0x000ea60008000800 */
[----:B------:R-:W5:Y:S01]  /*257c0*/  LDL.LU R18, [R1+0x7e8] ;  /* 0x0007e80001127983 */ /* 0x000f620000300800 */
[----:B------:R-:W-:Y:S01]  /*257d0*/  F2FP.SATFINITE.E5M2.F32.PACK_AB_MERGE_C R123, R123, R122, RZ ;  /* 0x0000007a7b7b723e */ /* 0x000fe200048060ff */
[----:B------:R-:W3:Y:S02]  /*257e0*/  LDCU UR6, c[0x0][0x39c] ;  /* 0x00007380ff0677ac */ /* 0x000ee40008000800 */
[----:B------:R-:W5:Y:S01]  /*257f0*/  LDL.LU R16, [R1+0x7d8] ;  /* 0x0007d80001107983 */ /* 0x000f620000300800 */
[----:B0-----:R-:W-:-:S03]  /*25800*/  PRMT R6, R121, 0x9910, RZ ;  /* 0x0000991079067816 */ /* 0x001fc600000000ff */
[----:B------:R0:W-:Y:S01]  /*25810*/  @P3 STG.E.U8 desc[UR18][R4.64], R11 ;  /* 0x0000000b04003986 */ /* 0x0001e2000c101112 */
[----:B------:R-:W-:-:S03]  /*25820*/  VIADD R7, R0, UR5 ;  /* 0x0000000500077c36 */ /* 0x000fc60008000000 */
[----:B------:R1:W-:Y:S01]  /*25830*/  @P1 STG.E.U8 desc[UR18][R8.64], R121 ;  /* 0x0000007908001986 */ /* 0x0003e2000c101112 */
[----:B------:R-:W-:Y:S01]  /*25840*/  ISETP.LT.AND P3, PT, R17, UR9, !P2 ;  /* 0x0000000911007c0c */ /* 0x000fe2000d761270 */
[----:B0-----:R-:W-:Y:S01]  /*25850*/  IMAD.MOV.U32 R11, RZ, RZ, R6 ;  /* 0x000000ffff0b7224 */ /* 0x001fe200078e0006 */
[----:B------:R-:W-:-:S04]  /*25860*/  IADD3 R4, P1, PT, R0, R3, RZ ;  /* 0x0000000300047210 */ /* 0x000fc80007f3e0ff */
[-C--:B------:R-:W-:Y:S01]  /*25870*/  LEA.HI.X.SX32 R5, R0, R2.reuse, 0x1, P1 ;  /* 0x0000000200057211 */ /* 0x080fe200008f0eff */
[C---:B------:R-:W-:Y:S01]  /*25880*/  VIADD R0, R7.reuse, UR5 ;  /* 0x0000000507007c36 */ /* 0x040fe20008000000 */
[----:B------:R-:W-:Y:S02]  /*25890*/  SHF.R.S32.HI R11, RZ, 0x8, R11 ;  /* 0x00000008ff0b7819 */ /* 0x000fe4000001140b */
[-C--:B------:R-:W-:Y:S02]  /*258a0*/  IADD3 R6, P1, PT, R7, R3.reuse, RZ ;  /* 0x0000000307067210 */ /* 0x080fe40007f3e0ff */
[----:B------:R-:W-:Y:S01]  /*258b0*/  PRMT R13, R123, 0x9910, RZ ;  /* 0x000099107b0d7816 */ /* 0x000fe200000000ff */
[----:B------:R0:W-:Y:S01]  /*258c0*/  @P5 STG.E.U8 desc[UR18][R4.64], R11 ;  /* 0x0000000b04005986 */ /* 0x0001e2000c101112 */
[----:B-1----:R-:W-:Y:S02]  /*258d0*/  IADD3 R8, P5, PT, R0, R3, RZ ;  /* 0x0000000300087210 */ /* 0x002fe40007fbe0ff */
[----:B------:R-:W-:-:S02]  /*258e0*/  LEA.HI.X.SX32 R7, R7, R2, 0x1, P1 ;  /* 0x0000000207077211 */ /* 0x000fc400008f0eff */
[C---:B------:R-:W-:Y:S01]  /*258f0*/  LEA.HI.X.SX32 R9, R0.reuse, R2, 0x1, P5 ;  /* 0x0000000200097211 */ /* 0x040fe200028f0eff */
[----:B------:R-:W-:Y:S01]  /*25900*/  VIADD R0, R0, UR5 ;  /* 0x0000000500007c36 */ /* 0x000fe20008000000 */
[----:B------:R-:W-:Y:S01]  /*25910*/  SHF.R.S32.HI R13, RZ, 0x8, R13 ;  /* 0x00000008ff0d7819 */ /* 0x000fe2000001140d */
[----:B------:R1:W-:Y:S01]  /*25920*/  @P0 STG.E.U8 desc[UR18][R6.64], R123 ;  /* 0x0000007b06000986 */ /* 0x0003e2000c101112 */
[----:B------:R-:W-:-:S03]  /*25930*/  F2FP.SATFINITE.E5M2.F32.PACK_AB_MERGE_C R125, R125, R124, RZ ;  /* 0x0000007c7d7d723e */ /* 0x000fc600048060ff */
[----:B------:R1:W-:Y:S01]  /*25940*/  @P3 STG.E.U8 desc[UR18][R8.64], R13 ;  /* 0x0000000d08003986 */ /* 0x0003e2000c101112 */
[C---:B0-----:R-:W-:Y:S02]  /*25950*/  IADD3 R4, P3, PT, R0.reuse, R3, RZ ;  /* 0x0000000300047210 */ /* 0x041fe40007f7e0ff */
[----:B------:R-:W-:Y:S02]  /*25960*/  PRMT R17, R125, 0x9910, RZ ;  /* 0x000099107d117816 */ /* 0x000fe400000000ff */
[----:B------:R-:W-:Y:S02]  /*25970*/  LEA.HI.X.SX32 R5, R0, R2, 0x1, P3 ;  /* 0x0000000200057211 */ /* 0x000fe400018f0eff */
[----:B------:R-:W-:-:S03]  /*25980*/  SHF.R.S32.HI R17, RZ, 0x8, R17 ;  /* 0x00000008ff117819 */ /* 0x000fc60000011411 */
[----:B------:R0:W-:Y:S01]  /*25990*/  @P6 STG.E.U8 desc[UR18][R4.64], R125 ;  /* 0x0000007d04006986 */ /* 0x0001e2000c101112 */
[----:B------:R-:W-:Y:S02]  /*259a0*/  F2FP.SATFINITE.E5M2.F32.PACK_AB_MERGE_C R127, R127, R126, RZ ;  /* 0x0000007e7f7f723e */ /* 0x000fe400048060ff */
[----:B------:R-:W-:Y:S02]  /*259b0*/  F2FP.SATFINITE.E5M2.F32.PACK_AB_MERGE_C R129, R129, R128, RZ ;  /* 0x000000808181723e */ /* 0x000fe400048060ff */
[----:B------:R-:W-:-:S04]  /*259c0*/  F2FP.SATFINITE.E5M2.F32.PACK_AB_MERGE_C R131, R131, R130, RZ ;  /* 0x000000828383723e */ /* 0x000fc800048060ff */
[----:B------:R-:W-:-:S04]  /*259d0*/  PRMT R19, R131, 0x9910, RZ ;  /* 0x0000991083137816 */ /* 0x000fc800000000ff */
[----:B------:R-:W-:Y:S02]  /*259e0*/  SHF.R.S32.HI R19, RZ, 0x8, R19 ;  /* 0x00000008ff137819 */ /* 0x000fe40000011413 */
[----:B--2---:R-:W-:Y:S01]  /*259f0*/  ISETP.LT.AND P1, PT, R15, UR4, !P2 ;  /* 0x000000040f007c0c */ /* 0x004fe2000d721270 */
[----:B------:R-:W5:Y:S01]  /*25a00*/  LDCU UR4, c[0x0][0x39c] ;  /* 0x00007380ff0477ac */ /* 0x000f620008000800 */
[----:B----4-:R-:W-:Y:S01]  /*25a10*/  ISETP.LT.AND P5, PT, R10, UR7, !P2 ;  /* 0x000000070a007c0c */ /* 0x010fe2000d7a1270 */
[----:B------:R-:W-:Y:S01]  /*25a20*/  VIADD R10, R0, UR5 ;  /* 0x00000005000a7c36 */ /* 0x000fe20008000000 */
[----:B---3--:R-:W-:Y:S01]  /*25a30*/  ISETP.LT.AND P0, PT, R14, UR6, !P2 ;  /* 0x000000060e007c0c */ /* 0x008fe2000d701270 */
[----:B------:R-:W2:Y:S02]  /*25a40*/  LDCU UR6, c[0x0][0x39c] ;  /* 0x00007380ff0677ac */ /* 0x000ea40008000800 */
[C---:B------:R-:W-:Y:S01]  /*25a50*/  VIADD R0, R10.reuse, UR5 ;  /* 0x000000050a007c36 */ /* 0x040fe20008000000 */
[----:B-1----:R-:W-:Y:S01]  /*25a60*/  IADD3 R6, P3, PT, R10, R3, RZ ;  /* 0x000000030a067210 */ /* 0x002fe20007f7e0ff */
[----:B------:R-:W1:Y:S02]  /*25a70*/  LDCU UR7, c[0x0][0x39c] ;  /* 0x00007380ff0777ac */ /* 0x000e640008000800 */
[----:B------:R-:W-:Y:S01]  /*25a80*/  VIADD R11, R0, UR5 ;  /* 0x00000005000b7c36 */ /* 0x000fe20008000000 */
[----:B------:R-:W-:-:S03]  /*25a90*/  LEA.HI.X.SX32 R7, R10, R2, 0x1, P3 ;  /* 0x000000020a077211 */ /* 0x000fc600018f0eff */
[----:B------:R-:W-:Y:S02]  /*25aa0*/  VIADD R13, R11, UR5 ;  /* 0x000000050b0d7c36 */ /* 0x000fe40008000000 */
[----:B------:R3:W-:Y:S01]  /*25ab0*/  @P1 STG.E.U8 desc[UR18][R6.64], R17 ;  /* 0x0000001106001986 */ /* 0x0007e2000c101112 */
[CC--:B------:R-:W-:Y:S01]  /*25ac0*/  IADD3 R8, P1, PT, R0.reuse, R3.reuse, RZ ;  /* 0x0000000300087210 */ /* 0x0c0fe20007f3e0ff */
[----:B------:R-:W-:Y:S01]  /*25ad0*/  VIADD R14, R13, UR5 ;  /* 0x000000050d0e7c36 */ /* 0x000fe20008000000 */
[CC--:B------:R-:W-:Y:S02]  /*25ae0*/  IADD3 R10, P6, PT, R11.reuse, R3.reuse, RZ ;  /* 0x000000030b0a7210 */ /* 0x0c0fe40007fde0ff */
[-C--:B------:R-:W-:Y:S01]  /*25af0*/  LEA.HI.X.SX32 R9, R0, R2.reuse, 0x1, P1 ;  /* 0x0000000200097211 */ /* 0x080fe200008f0eff */
[----:B------:R-:W-:Y:S01]  /*25b00*/  VIADD R0, R14, UR5 ;  /* 0x000000050e007c36 */ /* 0x000fe20008000000 */
[----:B-----5:R-:W-:Y:S02]  /*25b10*/  ISETP.LT.AND P3, PT, R12, UR4, !P2 ;  /* 0x000000040c007c0c */ /* 0x020fe4000d761270 */
[----:B------:R-:W-:Y:S01]  /*25b20*/  LEA.HI.X.SX32 R11, R11, R2, 0x1, P6 ;  /* 0x000000020b0b7211 */ /* 0x000fe200030f0eff */
[----:B------:R-:W-:Y:S01]  /*25b30*/  VIADD R15, R0, UR5 ;  /* 0x00000005000f7c36 */ /* 0x000fe20008000000 */
[----:B0-----:R-:W-:-:S02]  /*25b40*/  IADD3 R4, P1, PT, R13, R3, RZ ;  /* 0x000000030d047210 */ /* 0x001fc40007f3e0ff */
[CC--:B------:R-:W-:Y:S02]  /*25b50*/  IADD3 R12, P6, PT, R14.reuse, R3.reuse, RZ ;  /* 0x000000030e0c7210 */ /* 0x0c0fe40007fde0ff */
[-C--:B------:R-:W-:Y:S02]  /*25b60*/  LEA.HI.X.SX32 R5, R13, R2.reuse, 0x1, P1 ;  /* 0x000000020d057211 */ /* 0x080fe400008f0eff */
[-C--:B------:R-:W-:Y:S02]  /*25b70*/  LEA.HI.X.SX32 R13, R14, R2.reuse, 0x1, P6 ;  /* 0x000000020e0d7211 */ /* 0x080fe400030f0eff */
[----:B------:R-:W-:Y:S02]  /*25b80*/  IADD3 R14, P6, PT, R15, R3, RZ ;  /* 0x000000030f0e7210 */ /* 0x000fe40007fde0ff */
[----:B---3--:R-:W-:Y:S02]  /*25b90*/  PRMT R7, R127, 0x9910, RZ ;  /* 0x000099107f077816 */ /* 0x008fe400000000ff */
[----:B------:R-:W-:-:S02]  /*25ba0*/  LEA.HI.X.SX32 R15, R15, R2, 0x1, P6 ;  /* 0x000000020f0f7211 */ /* 0x000fc400030f0eff */
[----:B--2---:R-:W-:Y:S02]  /*25bb0*/  ISETP.LT.AND P1, PT, R18, UR6, !P2 ;  /* 0x0000000612007c0c */ /* 0x004fe4000d721270 */
[----:B------:R-:W-:Y:S01]  /*25bc0*/  IADD3 R6, P6, PT, R0, R3, RZ ;  /* 0x0000000300067210 */ /* 0x000fe20007fde0ff */
[----:B------:R-:W-:Y:S01]  /*25bd0*/  IMAD.MOV.U32 R3, RZ, RZ, R7 ;  /* 0x000000ffff037224 */ /* 0x000fe200078e0007 */
[----:B-1----:R-:W-:Y:S02]  /*25be0*/  ISETP.LT.AND P2, PT, R16, UR7, !P2 ;  /* 0x0000000710007c0c */ /* 0x002fe4000d741270 */
[----:B------:R-:W-:Y:S02]  /*25bf0*/  PRMT R17, R129, 0x9910, RZ ;  /* 0x0000991081117816 */ /* 0x000fe400000000ff */
[----:B------:R-:W-:Y:S02]  /*25c00*/  SHF.R.S32.HI R3, RZ, 0x8, R3 ;  /* 0x00000008ff037819 */ /* 0x000fe40000011403 */
[----:B------:R-:W-:Y:S01]  /*25c10*/  SHF.R.S32.HI R17, RZ, 0x8, R17 ;  /* 0x00000008ff117819 */ /* 0x000fe20000011411 */
[----:B------:R0:W-:Y:S01]  /*25c20*/  @P0 STG.E.U8 desc[UR18][R8.64], R127 ;  /* 0x0000007f08000986 */ /* 0x0001e2000c101112 */
[----:B------:R-:W-:-:S03]  /*25c30*/  LEA.HI.X.SX32 R7, R0, R2, 0x1, P6 ;  /* 0x0000000200077211 */ /* 0x000fc600030f0eff */
[----:B------:R0:W-:Y:S04]  /*25c40*/  @P5 STG.E.U8 desc[UR18][R10.64], R3 ;  /* 0x000000030a005986 */ /* 0x0001e8000c101112 */
[----:B------:R0:W-:Y:S04]  /*25c50*/  @P3 STG.E.U8 desc[UR18][R4.64], R129 ;  /* 0x0000008104003986 */ /* 0x0001e8000c101112 */
[----:B------:R0:W-:Y:S04]  /*25c60*/  @P1 STG.E.U8 desc[UR18][R12.64], R17 ;  /* 0x000000110c001986 */ /* 0x0001e8000c101112 */
[----:B------:R0:W-:Y:S04]  /*25c70*/  @P2 STG.E.U8 desc[UR18][R6.64], R131 ;  /* 0x0000008306002986 */ /* 0x0001e8000c101112 */
[----:B------:R0:W-:Y:S01]  /*25c80*/  @P4 STG.E.U8 desc[UR18][R14.64], R19 ;  /* 0x000000130e004986 */ /* 0x0001e2000c101112 */
[----:B------:R-:W-:Y:S06]  /*25c90*/  BAR.SYNC.DEFER_BLOCKING 0x0 ;  /* 0x0000000000007b1d */ /* 0x000fec0000010000 */
[----:B------:R-:W-:Y:S05]  /*25ca0*/  BRA.U UP0, `(.L_x_13) ;  /* 0x0000000100a07547 */ /* 0x000fea000b800000 */
[----:B------:R-:W1:Y:S01]  /*25cb0*/  S2UR UR5, SR_CgaCtaId ;  /* 0x00000000000579c3 */ /* 0x000e620000008800 */
[----:B------:R-:W-:Y:S01]  /*25cc0*/  NOP ;  /* 0x0000000000007918 */ /* 0x000fe20000000000 */
[----:B------:R-:W-:Y:S01]  /*25cd0*/  UMOV UR4, 0x50 ;  /* 0x0000005000047882 */ /* 0x000fe20000000000 */
[----:B------:R-:W-:Y:S02]  /*25ce0*/  IMAD.U32 R0, RZ, RZ, UR8 ;  /* 0x00000008ff007e24 */ /* 0x000fe4000f8e00ff */
[----:B0-----:R-:W-:Y:S02]  /*25cf0*/  IMAD.MOV.U32 R3, RZ, RZ, 0xf ;  /* 0x0000000fff037424 */ /* 0x001fe400078e00ff */
[----:B------:R-:W-:Y:S01]  /*25d00*/  IMAD.MOV.U32 R7, RZ, RZ, 0x1 ;  /* 0x00000001ff077424 */ /* 0x000fe200078e00ff */
[----:B------:R-:W-:-:S04]  /*25d10*/  LOP3.LUT R0, R0, 0xffff, RZ, 0xc0, !PT ;  /* 0x0000ffff00007812 */ /* 0x000fc800078ec0ff */
[----:B------:R-:W-:-:S05]  /*25d20*/  SHF.R.U32.HI R0, RZ, 0x5, R0 ;  /* 0x00000005ff007819 */ /* 0x000fca0000011600 */
[----:B------:R-:W-:Y:S01]  /*25d30*/  VIADD R2, R0, 0x10 ;  /* 0x0000001000027836 */ /* 0x000fe20000000000 */
[----:B------:R-:W-:Y:S01]  /*25d40*/  SHF.L.U32 R0, R3, R0, RZ ;  /* 0x0000000003007219 */ /* 0x000fe200000006ff */
[----:B-1----:R-:W-:-:S03]  /*25d50*/  ULEA UR6, UR5, UR4, 0x18 ;  /* 0x0000000405067291 */ /* 0x002fc6000f8ec0ff */
[----:B------:R-:W-:-:S04]  /*25d60*/  SHF.L.U32 R3, R7, R2, RZ ;  /* 0x0000000207037219 */ /* 0x000fc800000006ff */
[----:B------:R-:W-:Y:S02]  /*25d70*/  LOP3.LUT R0, R3, R0, RZ, 0xfc, !PT ;  /* 0x0000000003007212 */ /* 0x000fe400078efcff */
[----:B------:R-:W0:Y:S02]  /*25d80*/  LDS R5, [UR6] ;  /* 0x00000006ff057984 */ /* 0x000e240008000800 */
[C---:B------:R-:W-:Y:S02]  /*25d90*/  LOP3.LUT R2, R0.reuse, 0xffff, RZ, 0xc0, !PT ;  /* 0x0000ffff00027812 */ /* 0x040fe400078ec0ff */
[----:B0-----:R-:W-:-:S04]  /*25da0*/  LOP3.LUT R3, R0, 0xffff, R5, 0x80, !PT ;  /* 0x0000ffff00037812 */ /* 0x001fc800078e8005 */
[----:B------:R-:W-:-:S13]  /*25db0*/  ISETP.NE.AND P0, PT, R3, R2, PT ;  /* 0x000000020300720c */ /* 0x000fda0003f05270 */
[----:B------:R-:W-:Y:S05]  /*25dc0*/  @P0 BRA `(.L_x_14) ;  /* 0x0000000000500947 */ /* 0x000fea0003800000 */
[----:B------:R-:W-:Y:S02]  /*25dd0*/  SHF.R.U32.HI R5, RZ, 0x10, R5 ;  /* 0x00000010ff057819 */ /* 0x000fe40000011605 */
[----:B------:R-:W-:-:S04]  /*25de0*/  SHF.R.U32.HI R2, RZ, 0x10, R0 ;  /* 0x00000010ff027819 */ /* 0x000fc80000011600 */
[----:B------:R-:W-:-:S04]  /*25df0*/  LOP3.LUT R5, R5, R2, RZ, 0xc0, !PT ;  /* 0x0000000205057212 */ /* 0x000fc800078ec0ff */
[----:B------:R-:W-:-:S13]  /*25e00*/  ISETP.NE.AND P0, PT, R5, R2, PT ;  /* 0x000000020500720c */ /* 0x000fda0003f05270 */
[----:B------:R-:W-:Y:S05]  /*25e10*/  @P0 BRA `(.L_x_15) ;  /* 0x0000000000300947 */ /* 0x000fea0003800000 */
[----:B------:R-:W-:Y:S01]  /*25e20*/  R2UR UR4, R0 ;  /* 0x00000000000472ca */ /* 0x000fe200000e0000 */
[----:B------:R-:W-:Y:S01]  /*25e30*/  VOTEU.ANY UR5, UPT, PT ;  /* 0x0000000000057886 */ /* 0x000fe200038e0100 */
[----:B------:R-:W0:Y:S01]  /*25e40*/  S2R R0, SR_LANEID ;  /* 0x0000000000007919 */ /* 0x000e220000000000 */
[----:B------:R-:W-:-:S10]  /*25e50*/  UFLO.U32 UR5, UR5 ;  /* 0x00000005000572bd */ /* 0x000fd400080e0000 */
[----:B------:R-:W-:-:S06]  /*25e60*/  ULOP3.LUT UR4, URZ, UR4, URZ, 0x33, !UPT ;  /* 0x00000004ff047292 */ /* 0x000fcc000f8e33ff */
[----:B------:R-:W-:-:S04]  /*25e70*/  IMAD.U32 R2, RZ, RZ, UR4 ;  /* 0x00000004ff027e24 */ /* 0x000fc8000f8e00ff */
[----:B------:R-:W1:Y:S02]  /*25e80*/  REDUX UR7, R2 ;  /* 0x00000000020773c4 */ /* 0x000e640000000000 */
[----:B------:R2:W-:Y:S01]  /*25e90*/  UTCATOMSWS.AND URZ, UR4 ;  /* 0x0000000400ff79e3 */ /* 0x0005e20008000000 */
[----:B0-----:R-:W-:Y:S01]  /*25ea0*/  ISETP.EQ.U32.AND P0, PT, R0, UR5, PT ;  /* 0x0000000500007c0c */ /* 0x001fe2000bf02070 */
[----:B-1----:R-:W-:-:S12]  /*25eb0*/  IMAD.U32 R0, RZ, RZ, UR7 ;  /* 0x00000007ff007e24 */ /* 0x002fd8000f8e00ff */
[----:B------:R2:W-:Y:S01]  /*25ec0*/  @P0 ATOMS.AND RZ, [UR6], R0 ;  /* 0x00000000ffff098c */ /* 0x0005e2000a800006 */
[----:B------:R-:W-:Y:S05]  /*25ed0*/  BRA `(.L_x_13) ;  /* 0x0000000000147947 */ /* 0x000fea0003800000 */
.L_x_15:
[----:B------:R-:W-:-:S07]  /*25ee0*/  MOV R2, 0x25f00 ;  /* 0x00025f0000027802 */ /* 0x000fce0000000f00 */
[----:B------:R-:W-:Y:S05]  /*25ef0*/  CALL.REL.NOINC `($__internal_0_$__cuda_sm10x_tcgen05_guardrail_trap_col_being_dealloced_not_returned_by_alloc) ;  /* 0x00000000002c7944 */ /* 0x000fea0003c00000 */
[----:B------:R-:W-:Y:S05]  /*25f00*/  BRA `(.L_x_13) ;  /* 0x0000000000087947 */ /* 0x000fea0003800000 */
.L_x_14:
[----:B------:R-:W-:-:S07]  /*25f10*/  MOV R2, 0x25f30 ;  /* 0x00025f3000027802 */ /* 0x000fce0000000f00 */
[----:B------:R-:W-:Y:S05]  /*25f20*/  CALL.REL.NOINC `($__internal_2_$__cuda_sm10x_tcgen05_guardrail_trap_unallocated_columns_being_dealloced) ;  /* 0x0000000000387944 */ /* 0x000fea0003c00000 */
.L_x_13:
[----:B------:R-:W-:Y:S01]  /*25f30*/  NOP ;  /* 0x0000000000007918 */ /* 0x000fe20000000000 */
[----:B--2---:R-:W-:Y:S05]  /*25f40*/  EXIT ;  /* 0x000000000000794d */ /* 0x004fea0003800000 */
.L_x_8:
[----:B------:R-:W1:Y:S02]  /*25f50*/  SYNCS.PHASECHK.TRANS64.TRYWAIT P6, [UR6], R39 ;  /* 0x00000027ff0075a7 */ /* 0x000e6400080c1106 */
[----:B-1----:R-:W-:Y:S05]  /*25f60*/  @!P6 BRA `(.L_x_8) ;  /* 0xfffffffc00f8e947 */ /* 0x002fea000383ffff */
[----:B------:R-:W-:Y:S05]  /*25f70*/  BRA `(.L_x_16) ;  /* 0xfffffefc00847947 */ /* 0x000fea000383ffff */
.L_x_12:
[----:B------:R-:W0:Y:S02]  /*25f80*/  SYNCS.PHASECHK.TRANS64.TRYWAIT P4, [UR6], R10 ;  /* 0x0000000aff0075a7 */ /* 0x000e240008081106 */
[----:B0-----:R-:W-:Y:S05]  /*25f90*/  @!P4 BRA `(.L_x_12) ;  /* 0xfffffffc00f8c947 */ /* 0x001fea000383ffff */
[----:B------:R-:W-:Y:S05]  /*25fa0*/  BRA `(.L_x_11) ;  /* 0xffffffb400f47947 */ /* 0x000fea000383ffff */
        .weak           $__internal_0_$__cuda_sm10x_tcgen05_guardrail_trap_col_being_dealloced_not_returned_by_alloc
        .type           $__internal_0_$__cuda_sm10x_tcgen05_guardrail_trap_col_being_dealloced_not_returned_by_alloc,@function
        .size           $__internal_0_$__cuda_sm10x_tcgen05_guardrail_trap_col_being_dealloced_not_returned_by_alloc,($__internal_1_$__cuda_sm10x_tcgen05_guardrail_trap_phase_invalid_during_alloc - $__internal_0_$__cuda_sm10x_tcgen05_guardrail_trap_col_being_dealloced_not_returned_by_alloc)
$__internal_0_$__cuda_sm10x_tcgen05_guardrail_trap_col_being_dealloced_not_returned_by_alloc:
[----:B------:R-:W-:Y:S05]  /*25fb0*/  BPT.TRAP 0x1 ;  /* 0x000000040000795c */ /* 0x000fea0000300000 */
[----:B------:R-:W-:-:S04]  /*25fc0*/  IMAD.MOV.U32 R3, RZ, RZ, 0x0 ;  /* 0x00000000ff037424 */ /* 0x000fc800078e00ff */
[----:B------:R-:W-:Y:S05]  /*25fd0*/  RET.REL.NODEC R2 `(matmul_kernel) ;  /* 0xfffffda002087950 */ /* 0x000fea0003c3ffff */
        .weak           $__internal_1_$__cuda_sm10x_tcgen05_guardrail_trap_phase_invalid_during_alloc
        .type           $__internal_1_$__cuda_sm10x_tcgen05_guardrail_trap_phase_invalid_during_alloc,@function
        .size           $__internal_1_$__cuda_sm10x_tcgen05_guardrail_trap_phase_invalid_during_alloc,($__internal_2_$__cuda_sm10x_tcgen05_guardrail_trap_unallocated_columns_being_dealloced - $__internal_1_$__cuda_sm10x_tcgen05_guardrail_trap_phase_invalid_during_alloc)
$__internal_1_$__cuda_sm10x_tcgen05_guardrail_trap_phase_invalid_during_alloc:
[----:B------:R-:W-:Y:S05]  /*25fe0*/  BPT.TRAP 0x1 ;  /* 0x000000040000795c */ /* 0x000fea0000300000 */
[----:B------:R-:W-:-:S04]  /*25ff0*/  IMAD.MOV.U32 R5, RZ, RZ, 0x0 ;  /* 0x00000000ff057424 */ /* 0x000fc800078e00ff */
[----:B------:R-:W-:Y:S05]  /*26000*/  RET.REL.NODEC R4 `(matmul_kernel) ;  /* 0xfffffd9c04fc7950 */ /* 0x000fea0003c3ffff */
        .weak           $__internal_2_$__cuda_sm10x_tcgen05_guardrail_trap_unallocated_columns_being_dealloced
        .type           $__internal_2_$__cuda_sm10x_tcgen05_guardrail_trap_unallocated_columns_being_dealloced,@function
        .size           $__internal_2_$__cuda_sm10x_tcgen05_guardrail_trap_unallocated_columns_being_dealloced,(.L_x_20 - $__internal_2_$__cuda_sm10x_tcgen05_guardrail_trap_unallocated_columns_being_dealloced)
$__internal_2_$__cuda_sm10x_tcgen05_guardrail_trap_unallocated_columns_being_dealloced:
[----:B------:R-:W-:Y:S05]  /*26010*/  BPT.TRAP 0x1 ;  /* 0x000000040000795c */ /* 0x000fea0000300000 */
[----:B------:R-:W-:-:S04]  /*26020*/  IMAD.MOV.U32 R3, RZ, RZ, 0x0 ;  /* 0x00000000ff037424 */ /* 0x000fc800078e00ff */
[----:B------:R-:W-:Y:S05]  /*26030*/  RET.REL.NODEC R2 `(matmul_kernel) ;  /* 0xfffffd9c02f07950 */ /* 0x000fea0003c3ffff */
.L_x_17:
[----:B------:R-:W-:-:S00]  /*26040*/  BRA `(.L_x_17) ;  /* 0xfffffffc00fc7947 */ /* 0x000fc0000383ffff */
[----:B------:R-:W-:-:S00]  /*26050*/  NOP ;  /* 0x0000000000007918 */ /* 0x000fc00000000000 */
        /* <DEDUP_REMOVED lines=10> */
.L_x_20:


//--------------------- .nv.shared.matmul_kernel  --------------------------
	.section	.nv.shared.matmul_kernel,"aw",@nobits
	.sectionflags	@""
	.align	16
	.zero		1024


//--------------------- .nv.shared.reserved.0     --------------------------
	.section	.nv.shared.reserved.0,"aw",@nobits
	.align	8
	.weak		__nv_reservedSMEM_offset_0_alias
	.size		__nv_reservedSMEM_offset_0_alias, 0, 64
	.other		__nv_reservedSMEM_offset_0_alias,@"STO_CUDA_RESERVED_SHARED STV_DEFAULT"
__nv_reservedSMEM_offset_0_alias:
	.zero		0
.nv.shared.reserved.0:
	.zero		64
	.weak		__nv_reservedSMEM_allocation_phase
	.type		__nv_reservedSMEM_allocation_phase,@object
	.size		__nv_reservedSMEM_allocation_phase,(.L_0 - __nv_reservedSMEM_allocation_phase)
__nv_reservedSMEM_allocation_phase:
	.zero		1
.L_0:
	.zero		7
	.weak		__nv_reservedSMEM_devtool_atexit_pc
	.type		__nv_reservedSMEM_devtool_atexit_pc,@object
	.size		__nv_reservedSMEM_devtool_atexit_pc,(__nv_reservedSMEM_allocation_mask - __nv_reservedSMEM_devtool_atexit_pc)
__nv_reservedSMEM_devtool_atexit_pc:
	.zero		8
	.weak		__nv_reservedSMEM_allocation_mask
	.type		__nv_reservedSMEM_allocation_mask,@object
	.size		__nv_reservedSMEM_allocation_mask,(.L_2 - __nv_reservedSMEM_allocation_mask)
__nv_reservedSMEM_allocation_mask:
	.zero		4
.L_2:


//--------------------- .nv.constant0.matmul_kernel --------------------------
	.section	.nv.constant0.matmul_kernel,"a",@progbits
	.sectionflags	@""
	.align	4
.nv.constant0.matmul_kernel:
	.zero		976


//--------------------- SYMBOLS --------------------------

	.type		.nv.reservedSmem.offset0,@object
	.size		.nv.reservedSmem.offset0,0x4
	.type		.nv.reservedSmem.cap,@object
	.size		.nv.reservedSmem.cap,0x4
